//
// Generated by NVIDIA NVVM Compiler
//
// Compiler Build ID: CL-36424714
// Cuda compilation tools, release 13.0, V13.0.88
// Based on NVVM 20.0.0
//

.version 9.0
.target sm_100
.address_size 64

	// .globl	gaussFitter
.func  (.param .align 16 .b8 func_retval0[16]) __internal_trig_reduction_slowpathd
(
	.param .b64 __internal_trig_reduction_slowpathd_param_0
)
;
.global .align 8 .b8 __cudart_i2opi_d[144] = {8, 93, 141, 31, 177, 95, 251, 107, 234, 146, 82, 138, 247, 57, 7, 61, 123, 241, 229, 235, 199, 186, 39, 117, 45, 234, 95, 158, 102, 63, 70, 79, 183, 9, 203, 39, 207, 126, 54, 109, 31, 109, 10, 90, 139, 17, 47, 239, 15, 152, 5, 222, 255, 151, 248, 31, 59, 40, 249, 189, 139, 95, 132, 156, 244, 57, 83, 131, 57, 214, 145, 57, 65, 126, 95, 180, 38, 112, 156, 233, 132, 68, 187, 46, 245, 53, 130, 232, 62, 167, 41, 177, 28, 235, 29, 254, 28, 146, 209, 9, 234, 46, 73, 6, 224, 210, 77, 66, 58, 110, 36, 183, 97, 197, 187, 222, 171, 99, 81, 254, 65, 144, 67, 60, 153, 149, 98, 219, 192, 221, 52, 245, 209, 87, 39, 252, 41, 21, 68, 78, 110, 131, 249, 162};
.global .align 16 .b8 __cudart_sin_cos_coeffs[128] = {70, 210, 176, 44, 241, 229, 90, 190, 146, 227, 172, 105, 227, 29, 199, 62, 161, 98, 219, 25, 160, 1, 42, 191, 24, 8, 17, 17, 17, 17, 129, 63, 84, 85, 85, 85, 85, 85, 197, 191, 0, 0, 0, 0, 0, 0, 0, 0, 0, 0, 0, 0, 0, 0, 0, 0, 100, 129, 253, 32, 131, 255, 168, 189, 40, 133, 239, 193, 167, 238, 33, 62, 217, 230, 6, 142, 79, 126, 146, 190, 233, 188, 221, 25, 160, 1, 250, 62, 71, 93, 193, 22, 108, 193, 86, 191, 81, 85, 85, 85, 85, 85, 165, 63, 0, 0, 0, 0, 0, 0, 224, 191, 0, 0, 0, 0, 0, 0, 240, 63};

.visible .entry gaussFitter(
	.param .u64 .ptr .align 1 gaussFitter_param_0,
	.param .u32 gaussFitter_param_1,
	.param .u64 .ptr .align 1 gaussFitter_param_2,
	.param .u32 gaussFitter_param_3,
	.param .u32 gaussFitter_param_4,
	.param .u64 .ptr .align 1 gaussFitter_param_5,
	.param .u32 gaussFitter_param_6,
	.param .u64 .ptr .align 1 gaussFitter_param_7,
	.param .u32 gaussFitter_param_8,
	.param .f64 gaussFitter_param_9,
	.param .u32 gaussFitter_param_10
)
{
	.reg .pred 	%p<163>;
	.reg .b32 	%r<593>;
	.reg .b32 	%f<608>;
	.reg .b64 	%rd<142>;
	.reg .b64 	%fd<944>;

	ld.param.u64 	%rd12, [gaussFitter_param_0];
	ld.param.u32 	%r151, [gaussFitter_param_1];
	ld.param.u64 	%rd13, [gaussFitter_param_2];
	ld.param.u32 	%r149, [gaussFitter_param_4];
	ld.param.u64 	%rd14, [gaussFitter_param_5];
	ld.param.u64 	%rd15, [gaussFitter_param_7];
	cvta.to.global.u64 	%rd1, %rd12;
	cvta.to.global.u64 	%rd2, %rd14;
	mov.u32 	%r152, %ctaid.x;
	mov.u32 	%r153, %nctaid.x;
	mov.u32 	%r154, %ctaid.y;
	mad.lo.s32 	%r1, %r153, %r154, %r152;
	mul.lo.s32 	%r2, %r149, %r149;
	div.s32 	%r155, %r151, %r2;
	setp.ge.s32 	%p3, %r1, %r155;
	@%p3 bra 	$L__BB0_176;
	mul.lo.s32 	%r3, %r1, 7;
	mul.lo.s32 	%r4, %r2, %r1;
	max.u32 	%r5, %r2, 1;
	add.s32 	%r6, %r5, -1;
	and.b32  	%r7, %r5, 5;
	setp.lt.u32 	%p4, %r2, 8;
	mov.f32 	%f545, 0f00000000;
	mov.b32 	%r549, 0;
	mov.f32 	%f546, %f545;
	mov.f32 	%f544, %f545;
	@%p4 bra 	$L__BB0_4;
	and.b32  	%r549, %r5, 2147483640;
	mov.f32 	%f545, 0f00000000;
	mov.b32 	%r547, 0;
$L__BB0_3:
	.pragma "nounroll";
	add.s32 	%r158, %r547, %r4;
	mul.wide.s32 	%rd16, %r158, 4;
	add.s64 	%rd17, %rd1, %rd16;
	ld.global.u32 	%r159, [%rd17];
	cvt.rn.f32.s32 	%f169, %r159;
	add.f32 	%f170, %f544, %f169;
	div.s32 	%r160, %r547, %r149;
	mul.lo.s32 	%r161, %r160, %r149;
	sub.s32 	%r162, %r547, %r161;
	mul.lo.s32 	%r163, %r162, %r159;
	cvt.rn.f32.s32 	%f171, %r163;
	add.f32 	%f172, %f545, %f171;
	mul.lo.s32 	%r164, %r159, %r160;
	cvt.rn.f32.s32 	%f173, %r164;
	add.f32 	%f174, %f546, %f173;
	add.s32 	%r165, %r547, 1;
	ld.global.u32 	%r166, [%rd17+4];
	cvt.rn.f32.s32 	%f175, %r166;
	add.f32 	%f176, %f170, %f175;
	div.s32 	%r167, %r165, %r149;
	mul.lo.s32 	%r168, %r167, %r149;
	sub.s32 	%r169, %r165, %r168;
	mul.lo.s32 	%r170, %r169, %r166;
	cvt.rn.f32.s32 	%f177, %r170;
	add.f32 	%f178, %f172, %f177;
	mul.lo.s32 	%r171, %r166, %r167;
	cvt.rn.f32.s32 	%f179, %r171;
	add.f32 	%f180, %f174, %f179;
	add.s32 	%r172, %r547, 2;
	ld.global.u32 	%r173, [%rd17+8];
	cvt.rn.f32.s32 	%f181, %r173;
	add.f32 	%f182, %f176, %f181;
	div.s32 	%r174, %r172, %r149;
	mul.lo.s32 	%r175, %r174, %r149;
	sub.s32 	%r176, %r172, %r175;
	mul.lo.s32 	%r177, %r176, %r173;
	cvt.rn.f32.s32 	%f183, %r177;
	add.f32 	%f184, %f178, %f183;
	mul.lo.s32 	%r178, %r173, %r174;
	cvt.rn.f32.s32 	%f185, %r178;
	add.f32 	%f186, %f180, %f185;
	add.s32 	%r179, %r547, 3;
	ld.global.u32 	%r180, [%rd17+12];
	cvt.rn.f32.s32 	%f187, %r180;
	add.f32 	%f188, %f182, %f187;
	div.s32 	%r181, %r179, %r149;
	mul.lo.s32 	%r182, %r181, %r149;
	sub.s32 	%r183, %r179, %r182;
	mul.lo.s32 	%r184, %r183, %r180;
	cvt.rn.f32.s32 	%f189, %r184;
	add.f32 	%f190, %f184, %f189;
	mul.lo.s32 	%r185, %r180, %r181;
	cvt.rn.f32.s32 	%f191, %r185;
	add.f32 	%f192, %f186, %f191;
	add.s32 	%r186, %r547, 4;
	ld.global.u32 	%r187, [%rd17+16];
	cvt.rn.f32.s32 	%f193, %r187;
	add.f32 	%f194, %f188, %f193;
	div.s32 	%r188, %r186, %r149;
	mul.lo.s32 	%r189, %r188, %r149;
	sub.s32 	%r190, %r186, %r189;
	mul.lo.s32 	%r191, %r190, %r187;
	cvt.rn.f32.s32 	%f195, %r191;
	add.f32 	%f196, %f190, %f195;
	mul.lo.s32 	%r192, %r187, %r188;
	cvt.rn.f32.s32 	%f197, %r192;
	add.f32 	%f198, %f192, %f197;
	add.s32 	%r193, %r547, 5;
	ld.global.u32 	%r194, [%rd17+20];
	cvt.rn.f32.s32 	%f199, %r194;
	add.f32 	%f200, %f194, %f199;
	div.s32 	%r195, %r193, %r149;
	mul.lo.s32 	%r196, %r195, %r149;
	sub.s32 	%r197, %r193, %r196;
	mul.lo.s32 	%r198, %r197, %r194;
	cvt.rn.f32.s32 	%f201, %r198;
	add.f32 	%f202, %f196, %f201;
	mul.lo.s32 	%r199, %r194, %r195;
	cvt.rn.f32.s32 	%f203, %r199;
	add.f32 	%f204, %f198, %f203;
	add.s32 	%r200, %r547, 6;
	ld.global.u32 	%r201, [%rd17+24];
	cvt.rn.f32.s32 	%f205, %r201;
	add.f32 	%f206, %f200, %f205;
	div.s32 	%r202, %r200, %r149;
	mul.lo.s32 	%r203, %r202, %r149;
	sub.s32 	%r204, %r200, %r203;
	mul.lo.s32 	%r205, %r204, %r201;
	cvt.rn.f32.s32 	%f207, %r205;
	add.f32 	%f208, %f202, %f207;
	mul.lo.s32 	%r206, %r201, %r202;
	cvt.rn.f32.s32 	%f209, %r206;
	add.f32 	%f210, %f204, %f209;
	add.s32 	%r207, %r547, 7;
	ld.global.u32 	%r208, [%rd17+28];
	cvt.rn.f32.s32 	%f211, %r208;
	add.f32 	%f544, %f206, %f211;
	div.s32 	%r209, %r207, %r149;
	mul.lo.s32 	%r210, %r209, %r149;
	sub.s32 	%r211, %r207, %r210;
	mul.lo.s32 	%r212, %r211, %r208;
	cvt.rn.f32.s32 	%f212, %r212;
	add.f32 	%f545, %f208, %f212;
	mul.lo.s32 	%r213, %r208, %r209;
	cvt.rn.f32.s32 	%f213, %r213;
	add.f32 	%f546, %f210, %f213;
	add.s32 	%r547, %r547, 8;
	setp.ne.s32 	%p5, %r547, %r549;
	@%p5 bra 	$L__BB0_3;
$L__BB0_4:
	setp.eq.s32 	%p6, %r7, 0;
	@%p6 bra 	$L__BB0_9;
	setp.lt.u32 	%p7, %r7, 4;
	@%p7 bra 	$L__BB0_7;
	add.s32 	%r214, %r549, %r4;
	mul.wide.s32 	%rd18, %r214, 4;
	add.s64 	%rd19, %rd1, %rd18;
	ld.global.u32 	%r215, [%rd19];
	cvt.rn.f32.s32 	%f215, %r215;
	add.f32 	%f216, %f544, %f215;
	div.s32 	%r216, %r549, %r149;
	mul.lo.s32 	%r217, %r216, %r149;
	sub.s32 	%r218, %r549, %r217;
	mul.lo.s32 	%r219, %r218, %r215;
	cvt.rn.f32.s32 	%f217, %r219;
	add.f32 	%f218, %f545, %f217;
	mul.lo.s32 	%r220, %r215, %r216;
	cvt.rn.f32.s32 	%f219, %r220;
	add.f32 	%f220, %f546, %f219;
	add.s32 	%r221, %r549, 1;
	ld.global.u32 	%r222, [%rd19+4];
	cvt.rn.f32.s32 	%f221, %r222;
	add.f32 	%f222, %f216, %f221;
	div.s32 	%r223, %r221, %r149;
	mul.lo.s32 	%r224, %r223, %r149;
	sub.s32 	%r225, %r221, %r224;
	mul.lo.s32 	%r226, %r225, %r222;
	cvt.rn.f32.s32 	%f223, %r226;
	add.f32 	%f224, %f218, %f223;
	mul.lo.s32 	%r227, %r222, %r223;
	cvt.rn.f32.s32 	%f225, %r227;
	add.f32 	%f226, %f220, %f225;
	add.s32 	%r228, %r549, 2;
	ld.global.u32 	%r229, [%rd19+8];
	cvt.rn.f32.s32 	%f227, %r229;
	add.f32 	%f228, %f222, %f227;
	div.s32 	%r230, %r228, %r149;
	mul.lo.s32 	%r231, %r230, %r149;
	sub.s32 	%r232, %r228, %r231;
	mul.lo.s32 	%r233, %r232, %r229;
	cvt.rn.f32.s32 	%f229, %r233;
	add.f32 	%f230, %f224, %f229;
	mul.lo.s32 	%r234, %r229, %r230;
	cvt.rn.f32.s32 	%f231, %r234;
	add.f32 	%f232, %f226, %f231;
	add.s32 	%r235, %r549, 3;
	ld.global.u32 	%r236, [%rd19+12];
	cvt.rn.f32.s32 	%f233, %r236;
	add.f32 	%f544, %f228, %f233;
	div.s32 	%r237, %r235, %r149;
	mul.lo.s32 	%r238, %r237, %r149;
	sub.s32 	%r239, %r235, %r238;
	mul.lo.s32 	%r240, %r239, %r236;
	cvt.rn.f32.s32 	%f234, %r240;
	add.f32 	%f545, %f230, %f234;
	mul.lo.s32 	%r241, %r236, %r237;
	cvt.rn.f32.s32 	%f235, %r241;
	add.f32 	%f546, %f232, %f235;
	add.s32 	%r549, %r549, 4;
$L__BB0_7:
	and.b32  	%r242, %r5, 1;
	setp.eq.b32 	%p8, %r242, 1;
	not.pred 	%p9, %p8;
	@%p9 bra 	$L__BB0_9;
	add.s32 	%r243, %r549, %r4;
	mul.wide.s32 	%rd20, %r243, 4;
	add.s64 	%rd21, %rd1, %rd20;
	ld.global.u32 	%r244, [%rd21];
	cvt.rn.f32.s32 	%f236, %r244;
	add.f32 	%f544, %f544, %f236;
	div.s32 	%r245, %r549, %r149;
	mul.lo.s32 	%r246, %r245, %r149;
	sub.s32 	%r247, %r549, %r246;
	mul.lo.s32 	%r248, %r247, %r244;
	cvt.rn.f32.s32 	%f237, %r248;
	add.f32 	%f545, %f545, %f237;
	mul.lo.s32 	%r249, %r244, %r245;
	cvt.rn.f32.s32 	%f238, %r249;
	add.f32 	%f546, %f546, %f238;
$L__BB0_9:
	div.rn.f32 	%f241, %f545, %f544;
	cvta.to.global.u64 	%rd22, %rd13;
	mul.wide.s32 	%rd23, %r3, 4;
	add.s64 	%rd3, %rd22, %rd23;
	st.global.f32 	[%rd3+4], %f241;
	div.rn.f32 	%f242, %f546, %f544;
	st.global.f32 	[%rd3+8], %f242;
	cvt.rn.f32.u32 	%f243, %r2;
	div.rn.f32 	%f28, %f544, %f243;
	and.b32  	%r14, %r5, 13;
	setp.lt.u32 	%p10, %r2, 16;
	mov.f32 	%f566, 0f00000000;
	mov.b32 	%r552, 0;
	@%p10 bra 	$L__BB0_12;
	and.b32  	%r552, %r5, 2147483632;
	mov.f32 	%f566, 0f00000000;
	mov.b32 	%r550, 0;
$L__BB0_11:
	.pragma "nounroll";
	add.s32 	%r252, %r550, %r4;
	mul.wide.s32 	%rd24, %r252, 4;
	add.s64 	%rd25, %rd1, %rd24;
	ld.global.u32 	%r253, [%rd25];
	cvt.rn.f32.s32 	%f245, %r253;
	sub.f32 	%f246, %f245, %f28;
	fma.rn.f32 	%f247, %f246, %f246, %f566;
	ld.global.u32 	%r254, [%rd25+4];
	cvt.rn.f32.s32 	%f248, %r254;
	sub.f32 	%f249, %f248, %f28;
	fma.rn.f32 	%f250, %f249, %f249, %f247;
	ld.global.u32 	%r255, [%rd25+8];
	cvt.rn.f32.s32 	%f251, %r255;
	sub.f32 	%f252, %f251, %f28;
	fma.rn.f32 	%f253, %f252, %f252, %f250;
	ld.global.u32 	%r256, [%rd25+12];
	cvt.rn.f32.s32 	%f254, %r256;
	sub.f32 	%f255, %f254, %f28;
	fma.rn.f32 	%f256, %f255, %f255, %f253;
	ld.global.u32 	%r257, [%rd25+16];
	cvt.rn.f32.s32 	%f257, %r257;
	sub.f32 	%f258, %f257, %f28;
	fma.rn.f32 	%f259, %f258, %f258, %f256;
	ld.global.u32 	%r258, [%rd25+20];
	cvt.rn.f32.s32 	%f260, %r258;
	sub.f32 	%f261, %f260, %f28;
	fma.rn.f32 	%f262, %f261, %f261, %f259;
	ld.global.u32 	%r259, [%rd25+24];
	cvt.rn.f32.s32 	%f263, %r259;
	sub.f32 	%f264, %f263, %f28;
	fma.rn.f32 	%f265, %f264, %f264, %f262;
	ld.global.u32 	%r260, [%rd25+28];
	cvt.rn.f32.s32 	%f266, %r260;
	sub.f32 	%f267, %f266, %f28;
	fma.rn.f32 	%f268, %f267, %f267, %f265;
	ld.global.u32 	%r261, [%rd25+32];
	cvt.rn.f32.s32 	%f269, %r261;
	sub.f32 	%f270, %f269, %f28;
	fma.rn.f32 	%f271, %f270, %f270, %f268;
	ld.global.u32 	%r262, [%rd25+36];
	cvt.rn.f32.s32 	%f272, %r262;
	sub.f32 	%f273, %f272, %f28;
	fma.rn.f32 	%f274, %f273, %f273, %f271;
	ld.global.u32 	%r263, [%rd25+40];
	cvt.rn.f32.s32 	%f275, %r263;
	sub.f32 	%f276, %f275, %f28;
	fma.rn.f32 	%f277, %f276, %f276, %f274;
	ld.global.u32 	%r264, [%rd25+44];
	cvt.rn.f32.s32 	%f278, %r264;
	sub.f32 	%f279, %f278, %f28;
	fma.rn.f32 	%f280, %f279, %f279, %f277;
	ld.global.u32 	%r265, [%rd25+48];
	cvt.rn.f32.s32 	%f281, %r265;
	sub.f32 	%f282, %f281, %f28;
	fma.rn.f32 	%f283, %f282, %f282, %f280;
	ld.global.u32 	%r266, [%rd25+52];
	cvt.rn.f32.s32 	%f284, %r266;
	sub.f32 	%f285, %f284, %f28;
	fma.rn.f32 	%f286, %f285, %f285, %f283;
	ld.global.u32 	%r267, [%rd25+56];
	cvt.rn.f32.s32 	%f287, %r267;
	sub.f32 	%f288, %f287, %f28;
	fma.rn.f32 	%f289, %f288, %f288, %f286;
	ld.global.u32 	%r268, [%rd25+60];
	cvt.rn.f32.s32 	%f290, %r268;
	sub.f32 	%f291, %f290, %f28;
	fma.rn.f32 	%f566, %f291, %f291, %f289;
	add.s32 	%r550, %r550, 16;
	setp.ne.s32 	%p11, %r550, %r552;
	@%p11 bra 	$L__BB0_11;
$L__BB0_12:
	setp.eq.s32 	%p12, %r14, 0;
	@%p12 bra 	$L__BB0_20;
	setp.lt.u32 	%p13, %r14, 8;
	@%p13 bra 	$L__BB0_15;
	add.s32 	%r269, %r552, %r4;
	mul.wide.s32 	%rd26, %r269, 4;
	add.s64 	%rd27, %rd1, %rd26;
	ld.global.u32 	%r270, [%rd27];
	cvt.rn.f32.s32 	%f293, %r270;
	sub.f32 	%f294, %f293, %f28;
	fma.rn.f32 	%f295, %f294, %f294, %f566;
	ld.global.u32 	%r271, [%rd27+4];
	cvt.rn.f32.s32 	%f296, %r271;
	sub.f32 	%f297, %f296, %f28;
	fma.rn.f32 	%f298, %f297, %f297, %f295;
	ld.global.u32 	%r272, [%rd27+8];
	cvt.rn.f32.s32 	%f299, %r272;
	sub.f32 	%f300, %f299, %f28;
	fma.rn.f32 	%f301, %f300, %f300, %f298;
	ld.global.u32 	%r273, [%rd27+12];
	cvt.rn.f32.s32 	%f302, %r273;
	sub.f32 	%f303, %f302, %f28;
	fma.rn.f32 	%f304, %f303, %f303, %f301;
	ld.global.u32 	%r274, [%rd27+16];
	cvt.rn.f32.s32 	%f305, %r274;
	sub.f32 	%f306, %f305, %f28;
	fma.rn.f32 	%f307, %f306, %f306, %f304;
	ld.global.u32 	%r275, [%rd27+20];
	cvt.rn.f32.s32 	%f308, %r275;
	sub.f32 	%f309, %f308, %f28;
	fma.rn.f32 	%f310, %f309, %f309, %f307;
	ld.global.u32 	%r276, [%rd27+24];
	cvt.rn.f32.s32 	%f311, %r276;
	sub.f32 	%f312, %f311, %f28;
	fma.rn.f32 	%f313, %f312, %f312, %f310;
	ld.global.u32 	%r277, [%rd27+28];
	cvt.rn.f32.s32 	%f314, %r277;
	sub.f32 	%f315, %f314, %f28;
	fma.rn.f32 	%f566, %f315, %f315, %f313;
	add.s32 	%r552, %r552, 8;
$L__BB0_15:
	setp.eq.s32 	%p14, %r7, 0;
	@%p14 bra 	$L__BB0_20;
	setp.lt.u32 	%p15, %r7, 4;
	@%p15 bra 	$L__BB0_18;
	add.s32 	%r278, %r552, %r4;
	mul.wide.s32 	%rd28, %r278, 4;
	add.s64 	%rd29, %rd1, %rd28;
	ld.global.u32 	%r279, [%rd29];
	cvt.rn.f32.s32 	%f317, %r279;
	sub.f32 	%f318, %f317, %f28;
	fma.rn.f32 	%f319, %f318, %f318, %f566;
	ld.global.u32 	%r280, [%rd29+4];
	cvt.rn.f32.s32 	%f320, %r280;
	sub.f32 	%f321, %f320, %f28;
	fma.rn.f32 	%f322, %f321, %f321, %f319;
	ld.global.u32 	%r281, [%rd29+8];
	cvt.rn.f32.s32 	%f323, %r281;
	sub.f32 	%f324, %f323, %f28;
	fma.rn.f32 	%f325, %f324, %f324, %f322;
	ld.global.u32 	%r282, [%rd29+12];
	cvt.rn.f32.s32 	%f326, %r282;
	sub.f32 	%f327, %f326, %f28;
	fma.rn.f32 	%f566, %f327, %f327, %f325;
	add.s32 	%r552, %r552, 4;
$L__BB0_18:
	and.b32  	%r283, %r5, 1;
	setp.eq.b32 	%p16, %r283, 1;
	not.pred 	%p17, %p16;
	@%p17 bra 	$L__BB0_20;
	add.s32 	%r284, %r552, %r4;
	mul.wide.s32 	%rd30, %r284, 4;
	add.s64 	%rd31, %rd1, %rd30;
	ld.global.u32 	%r285, [%rd31];
	cvt.rn.f32.s32 	%f328, %r285;
	sub.f32 	%f329, %f328, %f28;
	fma.rn.f32 	%f566, %f329, %f329, %f566;
$L__BB0_20:
	ld.global.f32 	%f330, [%rd3];
	cvta.to.global.u64 	%rd32, %rd15;
	add.s64 	%rd4, %rd32, %rd23;
	ld.global.f32 	%f331, [%rd4];
	mul.f32 	%f332, %f330, %f331;
	st.global.f32 	[%rd4], %f332;
	ld.global.f32 	%f333, [%rd3];
	ld.global.f32 	%f334, [%rd4+24];
	mul.f32 	%f335, %f333, %f334;
	st.global.f32 	[%rd4+24], %f335;
	ld.global.f32 	%f41, [%rd3];
	ld.global.f32 	%f336, [%rd2];
	mul.f32 	%f580, %f41, %f336;
	ld.global.f32 	%f337, [%rd2+4];
	mul.f32 	%f581, %f41, %f337;
	ld.global.f32 	%f44, [%rd2+48];
	ld.global.f32 	%f45, [%rd2+52];
	ld.global.f32 	%f338, [%rd3+12];
	ld.global.f32 	%f46, [%rd4+12];
	fma.rn.f32 	%f567, %f46, 0fC0400000, %f338;
	fma.rn.f32 	%f48, %f46, 0f40000000, %f338;
	setp.gtu.f32 	%p18, %f567, %f48;
	@%p18 bra 	$L__BB0_40;
	ld.global.f32 	%f340, [%rd3+16];
	ld.global.f32 	%f49, [%rd4+16];
	fma.rn.f32 	%f50, %f49, 0fC0400000, %f340;
	fma.rn.f32 	%f51, %f49, 0f40000000, %f340;
	mov.f32 	%f579, 0f3F800000;
	and.b32  	%r322, %r5, 1;
$L__BB0_22:
	setp.gtu.f32 	%p19, %f50, %f51;
	add.f32 	%f341, %f567, %f567;
	mul.f32 	%f342, %f567, %f341;
	rcp.rn.f32 	%f56, %f342;
	@%p19 bra 	$L__BB0_39;
	ld.global.f32 	%f57, [%rd3+4];
	ld.global.f32 	%f58, [%rd3+8];
	mov.f32 	%f571, %f50;
$L__BB0_24:
	setp.eq.s32 	%p20, %r6, 0;
	add.f32 	%f345, %f571, %f571;
	mul.f32 	%f346, %f571, %f345;
	rcp.rn.f32 	%f63, %f346;
	mov.f32 	%f576, 0f00000000;
	mov.b32 	%r555, 0;
	@%p20 bra 	$L__BB0_33;
	mov.f32 	%f576, 0f00000000;
	mov.b32 	%r554, 0;
$L__BB0_26:
	div.s32 	%r288, %r554, %r149;
	mul.lo.s32 	%r289, %r288, %r149;
	sub.s32 	%r290, %r554, %r289;
	cvt.rn.f32.u32 	%f348, %r290;
	sub.f32 	%f349, %f348, %f57;
	mul.f32 	%f350, %f56, %f349;
	mul.f32 	%f351, %f349, 0f80000000;
	cvt.rn.f32.s32 	%f352, %r288;
	sub.f32 	%f353, %f352, %f58;
	mul.f32 	%f354, %f351, %f353;
	fma.rn.f32 	%f355, %f349, %f350, %f354;
	mul.f32 	%f356, %f63, %f353;
	fma.rn.f32 	%f65, %f353, %f356, %f355;
	cvt.f64.f32 	%fd1, %f65;
	neg.f64 	%fd162, %fd1;
	fma.rn.f64 	%fd163, %fd1, 0dBFF71547652B82FE, 0d4338000000000000;
	{
	.reg .b32 %temp; 
	mov.b64 	{%r24, %temp}, %fd163;
	}
	mov.f64 	%fd164, 0dC338000000000000;
	add.rn.f64 	%fd165, %fd163, %fd164;
	fma.rn.f64 	%fd166, %fd165, 0dBFE62E42FEFA39EF, %fd162;
	fma.rn.f64 	%fd167, %fd165, 0dBC7ABC9E3B39803F, %fd166;
	fma.rn.f64 	%fd168, %fd167, 0d3E5ADE1569CE2BDF, 0d3E928AF3FCA213EA;
	fma.rn.f64 	%fd169, %fd168, %fd167, 0d3EC71DEE62401315;
	fma.rn.f64 	%fd170, %fd169, %fd167, 0d3EFA01997C89EB71;
	fma.rn.f64 	%fd171, %fd170, %fd167, 0d3F2A01A014761F65;
	fma.rn.f64 	%fd172, %fd171, %fd167, 0d3F56C16C1852B7AF;
	fma.rn.f64 	%fd173, %fd172, %fd167, 0d3F81111111122322;
	fma.rn.f64 	%fd174, %fd173, %fd167, 0d3FA55555555502A1;
	fma.rn.f64 	%fd175, %fd174, %fd167, 0d3FC5555555555511;
	fma.rn.f64 	%fd176, %fd175, %fd167, 0d3FE000000000000B;
	fma.rn.f64 	%fd177, %fd176, %fd167, 0d3FF0000000000000;
	fma.rn.f64 	%fd178, %fd177, %fd167, 0d3FF0000000000000;
	{
	.reg .b32 %temp; 
	mov.b64 	{%r25, %temp}, %fd178;
	}
	{
	.reg .b32 %temp; 
	mov.b64 	{%temp, %r26}, %fd178;
	}
	shl.b32 	%r291, %r24, 20;
	add.s32 	%r292, %r291, %r26;
	mov.b64 	%fd907, {%r25, %r292};
	{
	.reg .b32 %temp; 
	mov.b64 	{%temp, %r293}, %fd162;
	}
	mov.b32 	%f357, %r293;
	abs.f32 	%f66, %f357;
	setp.lt.f32 	%p21, %f66, 0f4086232B;
	@%p21 bra 	$L__BB0_29;
	setp.gt.f32 	%p22, %f65, 0f00000000;
	mov.f64 	%fd179, 0d7FF0000000000000;
	sub.f64 	%fd180, %fd179, %fd1;
	selp.f64 	%fd907, 0d0000000000000000, %fd180, %p22;
	setp.geu.f32 	%p23, %f66, 0f40874800;
	@%p23 bra 	$L__BB0_29;
	shr.u32 	%r294, %r24, 31;
	add.s32 	%r295, %r24, %r294;
	shr.s32 	%r296, %r295, 1;
	shl.b32 	%r297, %r296, 20;
	add.s32 	%r298, %r26, %r297;
	mov.b64 	%fd181, {%r25, %r298};
	sub.s32 	%r299, %r24, %r296;
	shl.b32 	%r300, %r299, 20;
	add.s32 	%r301, %r300, 1072693248;
	mov.b32 	%r302, 0;
	mov.b64 	%fd182, {%r302, %r301};
	mul.f64 	%fd907, %fd182, %fd181;
$L__BB0_29:
	cvt.f64.f32 	%fd6, %f41;
	mul.f64 	%fd183, %fd907, %fd6;
	cvt.rn.f32.f64 	%f358, %fd183;
	add.s32 	%r303, %r554, %r4;
	mul.wide.s32 	%rd34, %r303, 4;
	add.s64 	%rd5, %rd1, %rd34;
	ld.global.u32 	%r304, [%rd5];
	cvt.rn.f32.s32 	%f359, %r304;
	sub.f32 	%f360, %f358, %f359;
	fma.rn.f32 	%f67, %f360, %f360, %f576;
	add.s32 	%r305, %r554, 1;
	div.s32 	%r306, %r305, %r149;
	mul.lo.s32 	%r307, %r306, %r149;
	sub.s32 	%r308, %r305, %r307;
	cvt.rn.f32.u32 	%f361, %r308;
	sub.f32 	%f362, %f361, %f57;
	mul.f32 	%f363, %f56, %f362;
	mul.f32 	%f364, %f362, 0f80000000;
	cvt.rn.f32.s32 	%f365, %r306;
	sub.f32 	%f366, %f365, %f58;
	mul.f32 	%f367, %f364, %f366;
	fma.rn.f32 	%f368, %f362, %f363, %f367;
	mul.f32 	%f369, %f63, %f366;
	fma.rn.f32 	%f68, %f366, %f369, %f368;
	cvt.f64.f32 	%fd7, %f68;
	neg.f64 	%fd184, %fd7;
	fma.rn.f64 	%fd185, %fd7, 0dBFF71547652B82FE, 0d4338000000000000;
	{
	.reg .b32 %temp; 
	mov.b64 	{%r27, %temp}, %fd185;
	}
	mov.f64 	%fd186, 0dC338000000000000;
	add.rn.f64 	%fd187, %fd185, %fd186;
	fma.rn.f64 	%fd188, %fd187, 0dBFE62E42FEFA39EF, %fd184;
	fma.rn.f64 	%fd189, %fd187, 0dBC7ABC9E3B39803F, %fd188;
	fma.rn.f64 	%fd190, %fd189, 0d3E5ADE1569CE2BDF, 0d3E928AF3FCA213EA;
	fma.rn.f64 	%fd191, %fd190, %fd189, 0d3EC71DEE62401315;
	fma.rn.f64 	%fd192, %fd191, %fd189, 0d3EFA01997C89EB71;
	fma.rn.f64 	%fd193, %fd192, %fd189, 0d3F2A01A014761F65;
	fma.rn.f64 	%fd194, %fd193, %fd189, 0d3F56C16C1852B7AF;
	fma.rn.f64 	%fd195, %fd194, %fd189, 0d3F81111111122322;
	fma.rn.f64 	%fd196, %fd195, %fd189, 0d3FA55555555502A1;
	fma.rn.f64 	%fd197, %fd196, %fd189, 0d3FC5555555555511;
	fma.rn.f64 	%fd198, %fd197, %fd189, 0d3FE000000000000B;
	fma.rn.f64 	%fd199, %fd198, %fd189, 0d3FF0000000000000;
	fma.rn.f64 	%fd200, %fd199, %fd189, 0d3FF0000000000000;
	{
	.reg .b32 %temp; 
	mov.b64 	{%r28, %temp}, %fd200;
	}
	{
	.reg .b32 %temp; 
	mov.b64 	{%temp, %r29}, %fd200;
	}
	shl.b32 	%r309, %r27, 20;
	add.s32 	%r310, %r309, %r29;
	mov.b64 	%fd908, {%r28, %r310};
	{
	.reg .b32 %temp; 
	mov.b64 	{%temp, %r311}, %fd184;
	}
	mov.b32 	%f370, %r311;
	abs.f32 	%f69, %f370;
	setp.lt.f32 	%p24, %f69, 0f4086232B;
	@%p24 bra 	$L__BB0_32;
	setp.gt.f32 	%p25, %f68, 0f00000000;
	mov.f64 	%fd201, 0d7FF0000000000000;
	sub.f64 	%fd202, %fd201, %fd7;
	selp.f64 	%fd908, 0d0000000000000000, %fd202, %p25;
	setp.geu.f32 	%p26, %f69, 0f40874800;
	@%p26 bra 	$L__BB0_32;
	shr.u32 	%r312, %r27, 31;
	add.s32 	%r313, %r27, %r312;
	shr.s32 	%r314, %r313, 1;
	shl.b32 	%r315, %r314, 20;
	add.s32 	%r316, %r29, %r315;
	mov.b64 	%fd203, {%r28, %r316};
	sub.s32 	%r317, %r27, %r314;
	shl.b32 	%r318, %r317, 20;
	add.s32 	%r319, %r318, 1072693248;
	mov.b32 	%r320, 0;
	mov.b64 	%fd204, {%r320, %r319};
	mul.f64 	%fd908, %fd204, %fd203;
$L__BB0_32:
	mul.f64 	%fd205, %fd908, %fd6;
	cvt.rn.f32.f64 	%f371, %fd205;
	ld.global.u32 	%r321, [%rd5+4];
	cvt.rn.f32.s32 	%f372, %r321;
	sub.f32 	%f373, %f371, %f372;
	fma.rn.f32 	%f576, %f373, %f373, %f67;
	add.s32 	%r554, %r554, 2;
	and.b32  	%r555, %r5, 2147483644;
	setp.ne.s32 	%p27, %r554, %r555;
	@%p27 bra 	$L__BB0_26;
$L__BB0_33:
	setp.eq.b32 	%p28, %r322, 1;
	not.pred 	%p29, %p28;
	@%p29 bra 	$L__BB0_38;
	div.s32 	%r323, %r555, %r149;
	mul.lo.s32 	%r324, %r323, %r149;
	sub.s32 	%r325, %r555, %r324;
	cvt.rn.f32.u32 	%f374, %r325;
	sub.f32 	%f375, %f374, %f57;
	mul.f32 	%f376, %f56, %f375;
	mul.f32 	%f377, %f375, 0f80000000;
	cvt.rn.f32.s32 	%f378, %r323;
	sub.f32 	%f379, %f378, %f58;
	mul.f32 	%f380, %f377, %f379;
	fma.rn.f32 	%f381, %f375, %f376, %f380;
	mul.f32 	%f382, %f63, %f379;
	fma.rn.f32 	%f73, %f379, %f382, %f381;
	cvt.f64.f32 	%fd12, %f73;
	neg.f64 	%fd206, %fd12;
	fma.rn.f64 	%fd207, %fd12, 0dBFF71547652B82FE, 0d4338000000000000;
	{
	.reg .b32 %temp; 
	mov.b64 	{%r33, %temp}, %fd207;
	}
	mov.f64 	%fd208, 0dC338000000000000;
	add.rn.f64 	%fd209, %fd207, %fd208;
	fma.rn.f64 	%fd210, %fd209, 0dBFE62E42FEFA39EF, %fd206;
	fma.rn.f64 	%fd211, %fd209, 0dBC7ABC9E3B39803F, %fd210;
	fma.rn.f64 	%fd212, %fd211, 0d3E5ADE1569CE2BDF, 0d3E928AF3FCA213EA;
	fma.rn.f64 	%fd213, %fd212, %fd211, 0d3EC71DEE62401315;
	fma.rn.f64 	%fd214, %fd213, %fd211, 0d3EFA01997C89EB71;
	fma.rn.f64 	%fd215, %fd214, %fd211, 0d3F2A01A014761F65;
	fma.rn.f64 	%fd216, %fd215, %fd211, 0d3F56C16C1852B7AF;
	fma.rn.f64 	%fd217, %fd216, %fd211, 0d3F81111111122322;
	fma.rn.f64 	%fd218, %fd217, %fd211, 0d3FA55555555502A1;
	fma.rn.f64 	%fd219, %fd218, %fd211, 0d3FC5555555555511;
	fma.rn.f64 	%fd220, %fd219, %fd211, 0d3FE000000000000B;
	fma.rn.f64 	%fd221, %fd220, %fd211, 0d3FF0000000000000;
	fma.rn.f64 	%fd222, %fd221, %fd211, 0d3FF0000000000000;
	{
	.reg .b32 %temp; 
	mov.b64 	{%r34, %temp}, %fd222;
	}
	{
	.reg .b32 %temp; 
	mov.b64 	{%temp, %r35}, %fd222;
	}
	shl.b32 	%r326, %r33, 20;
	add.s32 	%r327, %r326, %r35;
	mov.b64 	%fd909, {%r34, %r327};
	{
	.reg .b32 %temp; 
	mov.b64 	{%temp, %r328}, %fd206;
	}
	mov.b32 	%f383, %r328;
	abs.f32 	%f74, %f383;
	setp.lt.f32 	%p30, %f74, 0f4086232B;
	@%p30 bra 	$L__BB0_37;
	setp.gt.f32 	%p31, %f73, 0f00000000;
	mov.f64 	%fd223, 0d7FF0000000000000;
	sub.f64 	%fd224, %fd223, %fd12;
	selp.f64 	%fd909, 0d0000000000000000, %fd224, %p31;
	setp.geu.f32 	%p32, %f74, 0f40874800;
	@%p32 bra 	$L__BB0_37;
	shr.u32 	%r329, %r33, 31;
	add.s32 	%r330, %r33, %r329;
	shr.s32 	%r331, %r330, 1;
	shl.b32 	%r332, %r331, 20;
	add.s32 	%r333, %r35, %r332;
	mov.b64 	%fd225, {%r34, %r333};
	sub.s32 	%r334, %r33, %r331;
	shl.b32 	%r335, %r334, 20;
	add.s32 	%r336, %r335, 1072693248;
	mov.b32 	%r337, 0;
	mov.b64 	%fd226, {%r337, %r336};
	mul.f64 	%fd909, %fd226, %fd225;
$L__BB0_37:
	cvt.f64.f32 	%fd227, %f41;
	mul.f64 	%fd228, %fd909, %fd227;
	cvt.rn.f32.f64 	%f384, %fd228;
	add.s32 	%r338, %r555, %r4;
	mul.wide.s32 	%rd35, %r338, 4;
	add.s64 	%rd36, %rd1, %rd35;
	ld.global.u32 	%r339, [%rd36];
	cvt.rn.f32.s32 	%f385, %r339;
	sub.f32 	%f386, %f384, %f385;
	fma.rn.f32 	%f576, %f386, %f386, %f576;
$L__BB0_38:
	div.rn.f32 	%f387, %f576, %f566;
	setp.lt.f32 	%p33, %f387, %f579;
	selp.f32 	%f579, %f387, %f579, %p33;
	selp.f32 	%f580, %f567, %f580, %p33;
	selp.f32 	%f581, %f571, %f581, %p33;
	add.f32 	%f571, %f571, %f49;
	setp.le.f32 	%p34, %f571, %f51;
	@%p34 bra 	$L__BB0_24;
$L__BB0_39:
	add.f32 	%f567, %f567, %f46;
	setp.le.f32 	%p35, %f567, %f48;
	@%p35 bra 	$L__BB0_22;
$L__BB0_40:
	ld.param.u64 	%rd140, [gaussFitter_param_5];
	st.global.f32 	[%rd3+12], %f580;
	st.global.f32 	[%rd3+16], %f581;
	cvta.to.global.u64 	%rd37, %rd140;
	ld.global.f32 	%f390, [%rd37];
	mul.f32 	%f87, %f41, %f390;
	ld.global.f32 	%f391, [%rd37+4];
	mul.f32 	%f88, %f41, %f391;
	add.f32 	%f392, %f580, %f580;
	mul.f32 	%f393, %f580, %f392;
	rcp.rn.f32 	%f589, %f393;
	add.f32 	%f394, %f581, %f581;
	mul.f32 	%f395, %f581, %f394;
	rcp.rn.f32 	%f591, %f395;
	and.b32  	%r36, %r5, 1;
	and.b32  	%r37, %r5, 2147483644;
	mul.f32 	%f91, %f41, %f45;
	mul.f32 	%f92, %f41, %f44;
	mov.b32 	%r556, 0;
	mov.f32 	%f587, 0f3F800000;
	mov.f32 	%f590, 0f00000000;
	mov.u64 	%rd49, __cudart_sin_cos_coeffs;
	mov.f32 	%f588, %f587;
	mov.u32 	%r557, %r556;
$L__BB0_41:
	setp.eq.s32 	%p36, %r556, 6;
	@%p36 bra 	$L__BB0_110;
	setp.ne.s32 	%p37, %r556, 0;
	@%p37 bra 	$L__BB0_44;
	ld.global.f32 	%f400, [%rd3];
	ld.global.f32 	%f401, [%rd4];
	add.f32 	%f402, %f400, %f401;
	setp.gt.f32 	%p41, %f402, %f87;
	setp.lt.f32 	%p42, %f402, %f88;
	and.pred  	%p43, %p41, %p42;
	@%p43 bra 	$L__BB0_46;
	bra.uni 	$L__BB0_111;
$L__BB0_44:
	ld.param.u64 	%rd141, [gaussFitter_param_5];
	mul.wide.s32 	%rd38, %r556, 4;
	add.s64 	%rd39, %rd3, %rd38;
	ld.global.f32 	%f404, [%rd39];
	add.s64 	%rd40, %rd4, %rd38;
	ld.global.f32 	%f405, [%rd40];
	add.f32 	%f98, %f404, %f405;
	shl.b32 	%r341, %r556, 1;
	cvta.to.global.u64 	%rd41, %rd141;
	mul.wide.s32 	%rd42, %r341, 4;
	add.s64 	%rd6, %rd41, %rd42;
	ld.global.f32 	%f406, [%rd6];
	setp.leu.f32 	%p44, %f98, %f406;
	@%p44 bra 	$L__BB0_111;
	ld.global.f32 	%f407, [%rd6+4];
	setp.geu.f32 	%p45, %f98, %f407;
	@%p45 bra 	$L__BB0_111;
$L__BB0_46:
	mul.wide.s32 	%rd44, %r556, 4;
	add.s64 	%rd45, %rd4, %rd44;
	ld.global.f32 	%f410, [%rd45];
	add.s64 	%rd46, %rd3, %rd44;
	ld.global.f32 	%f411, [%rd46];
	add.f32 	%f99, %f410, %f411;
	st.global.f32 	[%rd46], %f99;
	add.s32 	%r342, %r556, -3;
	setp.gt.u32 	%p47, %r342, 2;
	@%p47 bra 	$L__BB0_92;
	ld.global.f32 	%f100, [%rd3+20];
	cvt.f64.f32 	%fd17, %f100;
	abs.f64 	%fd18, %fd17;
	setp.neu.f64 	%p48, %fd18, 0d7FF0000000000000;
	@%p48 bra 	$L__BB0_49;
	mov.f64 	%fd234, 0d0000000000000000;
	mul.rn.f64 	%fd911, %fd17, %fd234;
	mov.b32 	%r559, 1;
	bra.uni 	$L__BB0_52;
$L__BB0_49:
	mul.f64 	%fd229, %fd17, 0d3FE45F306DC9C883;
	cvt.rni.s32.f64 	%r558, %fd229;
	cvt.rn.f64.s32 	%fd230, %r558;
	fma.rn.f64 	%fd231, %fd230, 0dBFF921FB54442D18, %fd17;
	fma.rn.f64 	%fd232, %fd230, 0dBC91A62633145C00, %fd231;
	fma.rn.f64 	%fd911, %fd230, 0dB97B839A252049C0, %fd232;
	setp.ltu.f64 	%p49, %fd18, 0d41E0000000000000;
	@%p49 bra 	$L__BB0_51;
	{ // callseq 0, 0
	.param .b64 param0;
	st.param.f64 	[param0], %fd17;
	.param .align 16 .b8 retval0[16];
	call.uni (retval0), 
	__internal_trig_reduction_slowpathd, 
	(
	param0
	);
	ld.param.f64 	%fd911, [retval0];
	ld.param.b32 	%r558, [retval0+8];
	} // callseq 0
$L__BB0_51:
	add.s32 	%r559, %r558, 1;
$L__BB0_52:
	setp.neu.f64 	%p50, %fd18, 0d7FF0000000000000;
	shl.b32 	%r345, %r559, 6;
	cvt.u64.u32 	%rd47, %r345;
	and.b64  	%rd48, %rd47, 64;
	add.s64 	%rd50, %rd49, %rd48;
	mul.rn.f64 	%fd235, %fd911, %fd911;
	and.b32  	%r346, %r559, 1;
	setp.eq.b32 	%p51, %r346, 1;
	selp.f64 	%fd236, 0dBDA8FF8320FD8164, 0d3DE5DB65F9785EBA, %p51;
	ld.global.nc.v2.f64 	{%fd237, %fd238}, [%rd50];
	fma.rn.f64 	%fd239, %fd236, %fd235, %fd237;
	fma.rn.f64 	%fd240, %fd239, %fd235, %fd238;
	ld.global.nc.v2.f64 	{%fd241, %fd242}, [%rd50+16];
	fma.rn.f64 	%fd243, %fd240, %fd235, %fd241;
	fma.rn.f64 	%fd244, %fd243, %fd235, %fd242;
	ld.global.nc.v2.f64 	{%fd245, %fd246}, [%rd50+32];
	fma.rn.f64 	%fd247, %fd244, %fd235, %fd245;
	fma.rn.f64 	%fd248, %fd247, %fd235, %fd246;
	fma.rn.f64 	%fd249, %fd248, %fd911, %fd911;
	fma.rn.f64 	%fd250, %fd248, %fd235, 0d3FF0000000000000;
	selp.f64 	%fd251, %fd250, %fd249, %p51;
	and.b32  	%r347, %r559, 2;
	setp.eq.s32 	%p52, %r347, 0;
	mov.f64 	%fd252, 0d0000000000000000;
	sub.f64 	%fd253, %fd252, %fd251;
	selp.f64 	%fd24, %fd251, %fd253, %p52;
	@%p50 bra 	$L__BB0_54;
	mov.f64 	%fd259, 0d0000000000000000;
	mul.rn.f64 	%fd913, %fd17, %fd259;
	mov.b32 	%r561, 1;
	bra.uni 	$L__BB0_57;
$L__BB0_54:
	mul.f64 	%fd254, %fd17, 0d3FE45F306DC9C883;
	cvt.rni.s32.f64 	%r560, %fd254;
	cvt.rn.f64.s32 	%fd255, %r560;
	fma.rn.f64 	%fd256, %fd255, 0dBFF921FB54442D18, %fd17;
	fma.rn.f64 	%fd257, %fd255, 0dBC91A62633145C00, %fd256;
	fma.rn.f64 	%fd913, %fd255, 0dB97B839A252049C0, %fd257;
	setp.ltu.f64 	%p53, %fd18, 0d41E0000000000000;
	@%p53 bra 	$L__BB0_56;
	{ // callseq 1, 0
	.param .b64 param0;
	st.param.f64 	[param0], %fd17;
	.param .align 16 .b8 retval0[16];
	call.uni (retval0), 
	__internal_trig_reduction_slowpathd, 
	(
	param0
	);
	ld.param.f64 	%fd913, [retval0];
	ld.param.b32 	%r560, [retval0+8];
	} // callseq 1
$L__BB0_56:
	add.s32 	%r561, %r560, 1;
$L__BB0_57:
	setp.neu.f64 	%p54, %fd18, 0d7FF0000000000000;
	shl.b32 	%r350, %r561, 6;
	cvt.u64.u32 	%rd51, %r350;
	and.b64  	%rd52, %rd51, 64;
	add.s64 	%rd54, %rd49, %rd52;
	mul.rn.f64 	%fd260, %fd913, %fd913;
	and.b32  	%r351, %r561, 1;
	setp.eq.b32 	%p55, %r351, 1;
	selp.f64 	%fd261, 0dBDA8FF8320FD8164, 0d3DE5DB65F9785EBA, %p55;
	ld.global.nc.v2.f64 	{%fd262, %fd263}, [%rd54];
	fma.rn.f64 	%fd264, %fd261, %fd260, %fd262;
	fma.rn.f64 	%fd265, %fd264, %fd260, %fd263;
	ld.global.nc.v2.f64 	{%fd266, %fd267}, [%rd54+16];
	fma.rn.f64 	%fd268, %fd265, %fd260, %fd266;
	fma.rn.f64 	%fd269, %fd268, %fd260, %fd267;
	ld.global.nc.v2.f64 	{%fd270, %fd271}, [%rd54+32];
	fma.rn.f64 	%fd272, %fd269, %fd260, %fd270;
	fma.rn.f64 	%fd273, %fd272, %fd260, %fd271;
	fma.rn.f64 	%fd274, %fd273, %fd913, %fd913;
	fma.rn.f64 	%fd275, %fd273, %fd260, 0d3FF0000000000000;
	selp.f64 	%fd276, %fd275, %fd274, %p55;
	and.b32  	%r352, %r561, 2;
	setp.eq.s32 	%p56, %r352, 0;
	mov.f64 	%fd277, 0d0000000000000000;
	sub.f64 	%fd278, %fd277, %fd276;
	selp.f64 	%fd279, %fd276, %fd278, %p56;
	mul.f64 	%fd30, %fd24, %fd279;
	ld.global.f32 	%f101, [%rd3+12];
	add.f32 	%f412, %f101, %f101;
	mul.f32 	%f413, %f101, %f412;
	cvt.f64.f32 	%fd31, %f413;
	@%p54 bra 	$L__BB0_59;
	mov.f64 	%fd285, 0d0000000000000000;
	mul.rn.f64 	%fd914, %fd17, %fd285;
	mov.b32 	%r562, 0;
	bra.uni 	$L__BB0_61;
$L__BB0_59:
	mul.f64 	%fd280, %fd17, 0d3FE45F306DC9C883;
	cvt.rni.s32.f64 	%r562, %fd280;
	cvt.rn.f64.s32 	%fd281, %r562;
	fma.rn.f64 	%fd282, %fd281, 0dBFF921FB54442D18, %fd17;
	fma.rn.f64 	%fd283, %fd281, 0dBC91A62633145C00, %fd282;
	fma.rn.f64 	%fd914, %fd281, 0dB97B839A252049C0, %fd283;
	setp.ltu.f64 	%p57, %fd18, 0d41E0000000000000;
	@%p57 bra 	$L__BB0_61;
	{ // callseq 2, 0
	.param .b64 param0;
	st.param.f64 	[param0], %fd17;
	.param .align 16 .b8 retval0[16];
	call.uni (retval0), 
	__internal_trig_reduction_slowpathd, 
	(
	param0
	);
	ld.param.f64 	%fd914, [retval0];
	ld.param.b32 	%r562, [retval0+8];
	} // callseq 2
$L__BB0_61:
	setp.neu.f64 	%p58, %fd18, 0d7FF0000000000000;
	shl.b32 	%r355, %r562, 6;
	cvt.u64.u32 	%rd55, %r355;
	and.b64  	%rd56, %rd55, 64;
	mov.u64 	%rd57, __cudart_sin_cos_coeffs;
	add.s64 	%rd58, %rd57, %rd56;
	mul.rn.f64 	%fd286, %fd914, %fd914;
	and.b32  	%r356, %r562, 1;
	setp.eq.b32 	%p59, %r356, 1;
	selp.f64 	%fd287, 0dBDA8FF8320FD8164, 0d3DE5DB65F9785EBA, %p59;
	ld.global.nc.v2.f64 	{%fd288, %fd289}, [%rd58];
	fma.rn.f64 	%fd290, %fd287, %fd286, %fd288;
	fma.rn.f64 	%fd291, %fd290, %fd286, %fd289;
	ld.global.nc.v2.f64 	{%fd292, %fd293}, [%rd58+16];
	fma.rn.f64 	%fd294, %fd291, %fd286, %fd292;
	fma.rn.f64 	%fd295, %fd294, %fd286, %fd293;
	ld.global.nc.v2.f64 	{%fd296, %fd297}, [%rd58+32];
	fma.rn.f64 	%fd298, %fd295, %fd286, %fd296;
	fma.rn.f64 	%fd299, %fd298, %fd286, %fd297;
	fma.rn.f64 	%fd300, %fd299, %fd914, %fd914;
	fma.rn.f64 	%fd301, %fd299, %fd286, 0d3FF0000000000000;
	selp.f64 	%fd302, %fd301, %fd300, %p59;
	and.b32  	%r357, %r562, 2;
	setp.eq.s32 	%p60, %r357, 0;
	mov.f64 	%fd303, 0d0000000000000000;
	sub.f64 	%fd304, %fd303, %fd302;
	selp.f64 	%fd36, %fd302, %fd304, %p60;
	@%p58 bra 	$L__BB0_63;
	mov.f64 	%fd310, 0d0000000000000000;
	mul.rn.f64 	%fd915, %fd17, %fd310;
	mov.b32 	%r563, 0;
	bra.uni 	$L__BB0_65;
$L__BB0_63:
	mul.f64 	%fd305, %fd17, 0d3FE45F306DC9C883;
	cvt.rni.s32.f64 	%r563, %fd305;
	cvt.rn.f64.s32 	%fd306, %r563;
	fma.rn.f64 	%fd307, %fd306, 0dBFF921FB54442D18, %fd17;
	fma.rn.f64 	%fd308, %fd306, 0dBC91A62633145C00, %fd307;
	fma.rn.f64 	%fd915, %fd306, 0dB97B839A252049C0, %fd308;
	setp.ltu.f64 	%p61, %fd18, 0d41E0000000000000;
	@%p61 bra 	$L__BB0_65;
	{ // callseq 3, 0
	.param .b64 param0;
	st.param.f64 	[param0], %fd17;
	.param .align 16 .b8 retval0[16];
	call.uni (retval0), 
	__internal_trig_reduction_slowpathd, 
	(
	param0
	);
	ld.param.f64 	%fd915, [retval0];
	ld.param.b32 	%r563, [retval0+8];
	} // callseq 3
$L__BB0_65:
	shl.b32 	%r360, %r563, 6;
	cvt.u64.u32 	%rd59, %r360;
	and.b64  	%rd60, %rd59, 64;
	mov.u64 	%rd61, __cudart_sin_cos_coeffs;
	add.s64 	%rd62, %rd61, %rd60;
	mul.rn.f64 	%fd311, %fd915, %fd915;
	and.b32  	%r361, %r563, 1;
	setp.eq.b32 	%p62, %r361, 1;
	selp.f64 	%fd312, 0dBDA8FF8320FD8164, 0d3DE5DB65F9785EBA, %p62;
	ld.global.nc.v2.f64 	{%fd313, %fd314}, [%rd62];
	fma.rn.f64 	%fd315, %fd312, %fd311, %fd313;
	fma.rn.f64 	%fd316, %fd315, %fd311, %fd314;
	ld.global.nc.v2.f64 	{%fd317, %fd318}, [%rd62+16];
	fma.rn.f64 	%fd319, %fd316, %fd311, %fd317;
	fma.rn.f64 	%fd320, %fd319, %fd311, %fd318;
	ld.global.nc.v2.f64 	{%fd321, %fd322}, [%rd62+32];
	fma.rn.f64 	%fd323, %fd320, %fd311, %fd321;
	fma.rn.f64 	%fd324, %fd323, %fd311, %fd322;
	fma.rn.f64 	%fd325, %fd324, %fd915, %fd915;
	fma.rn.f64 	%fd326, %fd324, %fd311, 0d3FF0000000000000;
	selp.f64 	%fd327, %fd326, %fd325, %p62;
	and.b32  	%r362, %r563, 2;
	setp.eq.s32 	%p63, %r362, 0;
	mov.f64 	%fd328, 0d0000000000000000;
	sub.f64 	%fd329, %fd328, %fd327;
	selp.f64 	%fd330, %fd327, %fd329, %p63;
	mul.f64 	%fd331, %fd36, %fd330;
	ld.global.f32 	%f102, [%rd3+16];
	add.f32 	%f414, %f102, %f102;
	mul.f32 	%f415, %f102, %f414;
	cvt.f64.f32 	%fd41, %f415;
	div.rn.f64 	%fd332, %fd331, %fd41;
	div.rn.f64 	%fd333, %fd30, %fd31;
	add.f64 	%fd334, %fd333, %fd332;
	cvt.rn.f32.f64 	%f589, %fd334;
	add.f32 	%f416, %f100, %f100;
	cvt.f64.f32 	%fd42, %f416;
	abs.f64 	%fd43, %fd42;
	setp.neu.f64 	%p64, %fd43, 0d7FF0000000000000;
	@%p64 bra 	$L__BB0_67;
	mov.f64 	%fd340, 0d0000000000000000;
	mul.rn.f64 	%fd916, %fd42, %fd340;
	mov.b32 	%r564, 0;
	bra.uni 	$L__BB0_69;
$L__BB0_67:
	mul.f64 	%fd335, %fd42, 0d3FE45F306DC9C883;
	cvt.rni.s32.f64 	%r564, %fd335;
	cvt.rn.f64.s32 	%fd336, %r564;
	fma.rn.f64 	%fd337, %fd336, 0dBFF921FB54442D18, %fd42;
	fma.rn.f64 	%fd338, %fd336, 0dBC91A62633145C00, %fd337;
	fma.rn.f64 	%fd916, %fd336, 0dB97B839A252049C0, %fd338;
	setp.ltu.f64 	%p65, %fd43, 0d41E0000000000000;
	@%p65 bra 	$L__BB0_69;
	{ // callseq 4, 0
	.param .b64 param0;
	st.param.f64 	[param0], %fd42;
	.param .align 16 .b8 retval0[16];
	call.uni (retval0), 
	__internal_trig_reduction_slowpathd, 
	(
	param0
	);
	ld.param.f64 	%fd916, [retval0];
	ld.param.b32 	%r564, [retval0+8];
	} // callseq 4
$L__BB0_69:
	add.f32 	%f417, %f100, %f100;
	cvt.f64.f32 	%fd48, %f417;
	shl.b32 	%r365, %r564, 6;
	cvt.u64.u32 	%rd63, %r365;
	and.b64  	%rd64, %rd63, 64;
	mov.u64 	%rd65, __cudart_sin_cos_coeffs;
	add.s64 	%rd66, %rd65, %rd64;
	mul.rn.f64 	%fd341, %fd916, %fd916;
	and.b32  	%r366, %r564, 1;
	setp.eq.b32 	%p67, %r366, 1;
	selp.f64 	%fd342, 0dBDA8FF8320FD8164, 0d3DE5DB65F9785EBA, %p67;
	ld.global.nc.v2.f64 	{%fd343, %fd344}, [%rd66];
	fma.rn.f64 	%fd345, %fd342, %fd341, %fd343;
	fma.rn.f64 	%fd346, %fd345, %fd341, %fd344;
	ld.global.nc.v2.f64 	{%fd347, %fd348}, [%rd66+16];
	fma.rn.f64 	%fd349, %fd346, %fd341, %fd347;
	fma.rn.f64 	%fd350, %fd349, %fd341, %fd348;
	ld.global.nc.v2.f64 	{%fd351, %fd352}, [%rd66+32];
	fma.rn.f64 	%fd353, %fd350, %fd341, %fd351;
	fma.rn.f64 	%fd354, %fd353, %fd341, %fd352;
	fma.rn.f64 	%fd355, %fd354, %fd916, %fd916;
	fma.rn.f64 	%fd356, %fd354, %fd341, 0d3FF0000000000000;
	selp.f64 	%fd357, %fd356, %fd355, %p67;
	and.b32  	%r367, %r564, 2;
	setp.eq.s32 	%p68, %r367, 0;
	mov.f64 	%fd358, 0d0000000000000000;
	sub.f64 	%fd359, %fd358, %fd357;
	selp.f64 	%fd360, %fd357, %fd359, %p68;
	cvt.rn.f32.f64 	%f418, %fd360;
	neg.f32 	%f104, %f418;
	@%p64 bra 	$L__BB0_71;
	mov.f64 	%fd366, 0d0000000000000000;
	mul.rn.f64 	%fd917, %fd48, %fd366;
	mov.b32 	%r565, 0;
	bra.uni 	$L__BB0_73;
$L__BB0_71:
	mul.f64 	%fd361, %fd48, 0d3FE45F306DC9C883;
	cvt.rni.s32.f64 	%r565, %fd361;
	cvt.rn.f64.s32 	%fd362, %r565;
	fma.rn.f64 	%fd363, %fd362, 0dBFF921FB54442D18, %fd48;
	fma.rn.f64 	%fd364, %fd362, 0dBC91A62633145C00, %fd363;
	fma.rn.f64 	%fd917, %fd362, 0dB97B839A252049C0, %fd364;
	setp.ltu.f64 	%p69, %fd43, 0d41E0000000000000;
	@%p69 bra 	$L__BB0_73;
	{ // callseq 5, 0
	.param .b64 param0;
	st.param.f64 	[param0], %fd48;
	.param .align 16 .b8 retval0[16];
	call.uni (retval0), 
	__internal_trig_reduction_slowpathd, 
	(
	param0
	);
	ld.param.f64 	%fd917, [retval0];
	ld.param.b32 	%r565, [retval0+8];
	} // callseq 5
$L__BB0_73:
	setp.neu.f64 	%p70, %fd18, 0d7FF0000000000000;
	shl.b32 	%r370, %r565, 6;
	cvt.u64.u32 	%rd67, %r370;
	and.b64  	%rd68, %rd67, 64;
	mov.u64 	%rd69, __cudart_sin_cos_coeffs;
	add.s64 	%rd70, %rd69, %rd68;
	mul.rn.f64 	%fd367, %fd917, %fd917;
	and.b32  	%r371, %r565, 1;
	setp.eq.b32 	%p71, %r371, 1;
	selp.f64 	%fd368, 0dBDA8FF8320FD8164, 0d3DE5DB65F9785EBA, %p71;
	ld.global.nc.v2.f64 	{%fd369, %fd370}, [%rd70];
	fma.rn.f64 	%fd371, %fd368, %fd367, %fd369;
	fma.rn.f64 	%fd372, %fd371, %fd367, %fd370;
	ld.global.nc.v2.f64 	{%fd373, %fd374}, [%rd70+16];
	fma.rn.f64 	%fd375, %fd372, %fd367, %fd373;
	fma.rn.f64 	%fd376, %fd375, %fd367, %fd374;
	ld.global.nc.v2.f64 	{%fd377, %fd378}, [%rd70+32];
	fma.rn.f64 	%fd379, %fd376, %fd367, %fd377;
	fma.rn.f64 	%fd380, %fd379, %fd367, %fd378;
	fma.rn.f64 	%fd381, %fd380, %fd917, %fd917;
	fma.rn.f64 	%fd382, %fd380, %fd367, 0d3FF0000000000000;
	selp.f64 	%fd383, %fd382, %fd381, %p71;
	and.b32  	%r372, %r565, 2;
	setp.eq.s32 	%p72, %r372, 0;
	mov.f64 	%fd384, 0d0000000000000000;
	sub.f64 	%fd385, %fd384, %fd383;
	selp.f64 	%fd386, %fd383, %fd385, %p72;
	mul.f32 	%f419, %f102, 0f40800000;
	mul.f32 	%f420, %f102, %f419;
	cvt.f64.f32 	%fd387, %f420;
	div.rn.f64 	%fd388, %fd386, %fd387;
	mul.f32 	%f421, %f101, 0f40800000;
	mul.f32 	%f422, %f101, %f421;
	cvt.f64.f32 	%fd389, %f422;
	cvt.f64.f32 	%fd390, %f104;
	div.rn.f64 	%fd391, %fd390, %fd389;
	add.f64 	%fd392, %fd391, %fd388;
	cvt.rn.f32.f64 	%f590, %fd392;
	@%p70 bra 	$L__BB0_75;
	mov.f64 	%fd398, 0d0000000000000000;
	mul.rn.f64 	%fd918, %fd17, %fd398;
	mov.b32 	%r566, 0;
	bra.uni 	$L__BB0_77;
$L__BB0_75:
	mul.f64 	%fd393, %fd17, 0d3FE45F306DC9C883;
	cvt.rni.s32.f64 	%r566, %fd393;
	cvt.rn.f64.s32 	%fd394, %r566;
	fma.rn.f64 	%fd395, %fd394, 0dBFF921FB54442D18, %fd17;
	fma.rn.f64 	%fd396, %fd394, 0dBC91A62633145C00, %fd395;
	fma.rn.f64 	%fd918, %fd394, 0dB97B839A252049C0, %fd396;
	setp.ltu.f64 	%p73, %fd18, 0d41E0000000000000;
	@%p73 bra 	$L__BB0_77;
	{ // callseq 6, 0
	.param .b64 param0;
	st.param.f64 	[param0], %fd17;
	.param .align 16 .b8 retval0[16];
	call.uni (retval0), 
	__internal_trig_reduction_slowpathd, 
	(
	param0
	);
	ld.param.f64 	%fd918, [retval0];
	ld.param.b32 	%r566, [retval0+8];
	} // callseq 6
$L__BB0_77:
	setp.neu.f64 	%p74, %fd18, 0d7FF0000000000000;
	shl.b32 	%r375, %r566, 6;
	cvt.u64.u32 	%rd71, %r375;
	and.b64  	%rd72, %rd71, 64;
	add.s64 	%rd74, %rd69, %rd72;
	mul.rn.f64 	%fd399, %fd918, %fd918;
	and.b32  	%r376, %r566, 1;
	setp.eq.b32 	%p75, %r376, 1;
	selp.f64 	%fd400, 0dBDA8FF8320FD8164, 0d3DE5DB65F9785EBA, %p75;
	ld.global.nc.v2.f64 	{%fd401, %fd402}, [%rd74];
	fma.rn.f64 	%fd403, %fd400, %fd399, %fd401;
	fma.rn.f64 	%fd404, %fd403, %fd399, %fd402;
	ld.global.nc.v2.f64 	{%fd405, %fd406}, [%rd74+16];
	fma.rn.f64 	%fd407, %fd404, %fd399, %fd405;
	fma.rn.f64 	%fd408, %fd407, %fd399, %fd406;
	ld.global.nc.v2.f64 	{%fd409, %fd410}, [%rd74+32];
	fma.rn.f64 	%fd411, %fd408, %fd399, %fd409;
	fma.rn.f64 	%fd412, %fd411, %fd399, %fd410;
	fma.rn.f64 	%fd413, %fd412, %fd918, %fd918;
	fma.rn.f64 	%fd414, %fd412, %fd399, 0d3FF0000000000000;
	selp.f64 	%fd415, %fd414, %fd413, %p75;
	and.b32  	%r377, %r566, 2;
	setp.eq.s32 	%p76, %r377, 0;
	mov.f64 	%fd416, 0d0000000000000000;
	sub.f64 	%fd417, %fd416, %fd415;
	selp.f64 	%fd57, %fd415, %fd417, %p76;
	@%p74 bra 	$L__BB0_79;
	mov.f64 	%fd423, 0d0000000000000000;
	mul.rn.f64 	%fd919, %fd17, %fd423;
	mov.b32 	%r567, 0;
	bra.uni 	$L__BB0_81;
$L__BB0_79:
	mul.f64 	%fd418, %fd17, 0d3FE45F306DC9C883;
	cvt.rni.s32.f64 	%r567, %fd418;
	cvt.rn.f64.s32 	%fd419, %r567;
	fma.rn.f64 	%fd420, %fd419, 0dBFF921FB54442D18, %fd17;
	fma.rn.f64 	%fd421, %fd419, 0dBC91A62633145C00, %fd420;
	fma.rn.f64 	%fd919, %fd419, 0dB97B839A252049C0, %fd421;
	setp.ltu.f64 	%p77, %fd18, 0d41E0000000000000;
	@%p77 bra 	$L__BB0_81;
	{ // callseq 7, 0
	.param .b64 param0;
	st.param.f64 	[param0], %fd17;
	.param .align 16 .b8 retval0[16];
	call.uni (retval0), 
	__internal_trig_reduction_slowpathd, 
	(
	param0
	);
	ld.param.f64 	%fd919, [retval0];
	ld.param.b32 	%r567, [retval0+8];
	} // callseq 7
$L__BB0_81:
	setp.neu.f64 	%p78, %fd18, 0d7FF0000000000000;
	shl.b32 	%r380, %r567, 6;
	cvt.u64.u32 	%rd75, %r380;
	and.b64  	%rd76, %rd75, 64;
	mov.u64 	%rd77, __cudart_sin_cos_coeffs;
	add.s64 	%rd78, %rd77, %rd76;
	mul.rn.f64 	%fd424, %fd919, %fd919;
	and.b32  	%r381, %r567, 1;
	setp.eq.b32 	%p79, %r381, 1;
	selp.f64 	%fd425, 0dBDA8FF8320FD8164, 0d3DE5DB65F9785EBA, %p79;
	ld.global.nc.v2.f64 	{%fd426, %fd427}, [%rd78];
	fma.rn.f64 	%fd428, %fd425, %fd424, %fd426;
	fma.rn.f64 	%fd429, %fd428, %fd424, %fd427;
	ld.global.nc.v2.f64 	{%fd430, %fd431}, [%rd78+16];
	fma.rn.f64 	%fd432, %fd429, %fd424, %fd430;
	fma.rn.f64 	%fd433, %fd432, %fd424, %fd431;
	ld.global.nc.v2.f64 	{%fd434, %fd435}, [%rd78+32];
	fma.rn.f64 	%fd436, %fd433, %fd424, %fd434;
	fma.rn.f64 	%fd437, %fd436, %fd424, %fd435;
	fma.rn.f64 	%fd438, %fd437, %fd919, %fd919;
	fma.rn.f64 	%fd439, %fd437, %fd424, 0d3FF0000000000000;
	selp.f64 	%fd440, %fd439, %fd438, %p79;
	and.b32  	%r382, %r567, 2;
	setp.eq.s32 	%p80, %r382, 0;
	mov.f64 	%fd441, 0d0000000000000000;
	sub.f64 	%fd442, %fd441, %fd440;
	selp.f64 	%fd443, %fd440, %fd442, %p80;
	mul.f64 	%fd444, %fd57, %fd443;
	div.rn.f64 	%fd62, %fd444, %fd31;
	@%p78 bra 	$L__BB0_83;
	mov.f64 	%fd450, 0d0000000000000000;
	mul.rn.f64 	%fd921, %fd17, %fd450;
	mov.b32 	%r569, 1;
	bra.uni 	$L__BB0_86;
$L__BB0_83:
	mul.f64 	%fd445, %fd17, 0d3FE45F306DC9C883;
	cvt.rni.s32.f64 	%r568, %fd445;
	cvt.rn.f64.s32 	%fd446, %r568;
	fma.rn.f64 	%fd447, %fd446, 0dBFF921FB54442D18, %fd17;
	fma.rn.f64 	%fd448, %fd446, 0dBC91A62633145C00, %fd447;
	fma.rn.f64 	%fd921, %fd446, 0dB97B839A252049C0, %fd448;
	setp.ltu.f64 	%p81, %fd18, 0d41E0000000000000;
	@%p81 bra 	$L__BB0_85;
	{ // callseq 8, 0
	.param .b64 param0;
	st.param.f64 	[param0], %fd17;
	.param .align 16 .b8 retval0[16];
	call.uni (retval0), 
	__internal_trig_reduction_slowpathd, 
	(
	param0
	);
	ld.param.f64 	%fd921, [retval0];
	ld.param.b32 	%r568, [retval0+8];
	} // callseq 8
$L__BB0_85:
	add.s32 	%r569, %r568, 1;
$L__BB0_86:
	setp.neu.f64 	%p82, %fd18, 0d7FF0000000000000;
	shl.b32 	%r385, %r569, 6;
	cvt.u64.u32 	%rd79, %r385;
	and.b64  	%rd80, %rd79, 64;
	add.s64 	%rd82, %rd77, %rd80;
	mul.rn.f64 	%fd451, %fd921, %fd921;
	and.b32  	%r386, %r569, 1;
	setp.eq.b32 	%p83, %r386, 1;
	selp.f64 	%fd452, 0dBDA8FF8320FD8164, 0d3DE5DB65F9785EBA, %p83;
	ld.global.nc.v2.f64 	{%fd453, %fd454}, [%rd82];
	fma.rn.f64 	%fd455, %fd452, %fd451, %fd453;
	fma.rn.f64 	%fd456, %fd455, %fd451, %fd454;
	ld.global.nc.v2.f64 	{%fd457, %fd458}, [%rd82+16];
	fma.rn.f64 	%fd459, %fd456, %fd451, %fd457;
	fma.rn.f64 	%fd460, %fd459, %fd451, %fd458;
	ld.global.nc.v2.f64 	{%fd461, %fd462}, [%rd82+32];
	fma.rn.f64 	%fd463, %fd460, %fd451, %fd461;
	fma.rn.f64 	%fd464, %fd463, %fd451, %fd462;
	fma.rn.f64 	%fd465, %fd464, %fd921, %fd921;
	fma.rn.f64 	%fd466, %fd464, %fd451, 0d3FF0000000000000;
	selp.f64 	%fd467, %fd466, %fd465, %p83;
	and.b32  	%r387, %r569, 2;
	setp.eq.s32 	%p84, %r387, 0;
	mov.f64 	%fd468, 0d0000000000000000;
	sub.f64 	%fd469, %fd468, %fd467;
	selp.f64 	%fd68, %fd467, %fd469, %p84;
	@%p82 bra 	$L__BB0_88;
	mov.f64 	%fd475, 0d0000000000000000;
	mul.rn.f64 	%fd923, %fd17, %fd475;
	mov.b32 	%r571, 1;
	bra.uni 	$L__BB0_91;
$L__BB0_88:
	mul.f64 	%fd470, %fd17, 0d3FE45F306DC9C883;
	cvt.rni.s32.f64 	%r570, %fd470;
	cvt.rn.f64.s32 	%fd471, %r570;
	fma.rn.f64 	%fd472, %fd471, 0dBFF921FB54442D18, %fd17;
	fma.rn.f64 	%fd473, %fd471, 0dBC91A62633145C00, %fd472;
	fma.rn.f64 	%fd923, %fd471, 0dB97B839A252049C0, %fd473;
	setp.ltu.f64 	%p85, %fd18, 0d41E0000000000000;
	@%p85 bra 	$L__BB0_90;
	{ // callseq 9, 0
	.param .b64 param0;
	st.param.f64 	[param0], %fd17;
	.param .align 16 .b8 retval0[16];
	call.uni (retval0), 
	__internal_trig_reduction_slowpathd, 
	(
	param0
	);
	ld.param.f64 	%fd923, [retval0];
	ld.param.b32 	%r570, [retval0+8];
	} // callseq 9
$L__BB0_90:
	add.s32 	%r571, %r570, 1;
$L__BB0_91:
	shl.b32 	%r390, %r571, 6;
	cvt.u64.u32 	%rd83, %r390;
	and.b64  	%rd84, %rd83, 64;
	add.s64 	%rd86, %rd77, %rd84;
	mul.rn.f64 	%fd476, %fd923, %fd923;
	and.b32  	%r391, %r571, 1;
	setp.eq.b32 	%p86, %r391, 1;
	selp.f64 	%fd477, 0dBDA8FF8320FD8164, 0d3DE5DB65F9785EBA, %p86;
	ld.global.nc.v2.f64 	{%fd478, %fd479}, [%rd86];
	fma.rn.f64 	%fd480, %fd477, %fd476, %fd478;
	fma.rn.f64 	%fd481, %fd480, %fd476, %fd479;
	ld.global.nc.v2.f64 	{%fd482, %fd483}, [%rd86+16];
	fma.rn.f64 	%fd484, %fd481, %fd476, %fd482;
	fma.rn.f64 	%fd485, %fd484, %fd476, %fd483;
	ld.global.nc.v2.f64 	{%fd486, %fd487}, [%rd86+32];
	fma.rn.f64 	%fd488, %fd485, %fd476, %fd486;
	fma.rn.f64 	%fd489, %fd488, %fd476, %fd487;
	fma.rn.f64 	%fd490, %fd489, %fd923, %fd923;
	fma.rn.f64 	%fd491, %fd489, %fd476, 0d3FF0000000000000;
	selp.f64 	%fd492, %fd491, %fd490, %p86;
	and.b32  	%r392, %r571, 2;
	setp.eq.s32 	%p87, %r392, 0;
	mov.f64 	%fd493, 0d0000000000000000;
	sub.f64 	%fd494, %fd493, %fd492;
	selp.f64 	%fd495, %fd492, %fd494, %p87;
	mul.f64 	%fd496, %fd68, %fd495;
	div.rn.f64 	%fd497, %fd496, %fd41;
	add.f64 	%fd498, %fd62, %fd497;
	cvt.rn.f32.f64 	%f591, %fd498;
$L__BB0_92:
	setp.eq.s32 	%p88, %r6, 0;
	ld.global.f32 	%f110, [%rd3];
	ld.global.f32 	%f111, [%rd3+4];
	ld.global.f32 	%f112, [%rd3+8];
	ld.global.f32 	%f113, [%rd3+24];
	mov.f32 	%f593, 0f00000000;
	mov.b32 	%r574, 0;
	@%p88 bra 	$L__BB0_101;
	mov.f32 	%f593, 0f00000000;
	mov.b32 	%r573, 0;
	mov.u32 	%r572, %r4;
$L__BB0_94:
	div.s32 	%r395, %r573, %r149;
	mul.lo.s32 	%r396, %r395, %r149;
	sub.s32 	%r397, %r573, %r396;
	cvt.rn.f32.u32 	%f426, %r397;
	sub.f32 	%f427, %f426, %f111;
	mul.f32 	%f428, %f589, %f427;
	mul.f32 	%f429, %f427, %f428;
	add.f32 	%f430, %f590, %f590;
	mul.f32 	%f431, %f430, %f427;
	cvt.rn.f32.s32 	%f432, %r395;
	sub.f32 	%f433, %f432, %f112;
	mul.f32 	%f434, %f431, %f433;
	sub.f32 	%f435, %f429, %f434;
	mul.f32 	%f436, %f591, %f433;
	fma.rn.f32 	%f115, %f433, %f436, %f435;
	cvt.f64.f32 	%fd74, %f115;
	neg.f64 	%fd499, %fd74;
	fma.rn.f64 	%fd500, %fd74, 0dBFF71547652B82FE, 0d4338000000000000;
	{
	.reg .b32 %temp; 
	mov.b64 	{%r80, %temp}, %fd500;
	}
	mov.f64 	%fd501, 0dC338000000000000;
	add.rn.f64 	%fd502, %fd500, %fd501;
	fma.rn.f64 	%fd503, %fd502, 0dBFE62E42FEFA39EF, %fd499;
	fma.rn.f64 	%fd504, %fd502, 0dBC7ABC9E3B39803F, %fd503;
	fma.rn.f64 	%fd505, %fd504, 0d3E5ADE1569CE2BDF, 0d3E928AF3FCA213EA;
	fma.rn.f64 	%fd506, %fd505, %fd504, 0d3EC71DEE62401315;
	fma.rn.f64 	%fd507, %fd506, %fd504, 0d3EFA01997C89EB71;
	fma.rn.f64 	%fd508, %fd507, %fd504, 0d3F2A01A014761F65;
	fma.rn.f64 	%fd509, %fd508, %fd504, 0d3F56C16C1852B7AF;
	fma.rn.f64 	%fd510, %fd509, %fd504, 0d3F81111111122322;
	fma.rn.f64 	%fd511, %fd510, %fd504, 0d3FA55555555502A1;
	fma.rn.f64 	%fd512, %fd511, %fd504, 0d3FC5555555555511;
	fma.rn.f64 	%fd513, %fd512, %fd504, 0d3FE000000000000B;
	fma.rn.f64 	%fd514, %fd513, %fd504, 0d3FF0000000000000;
	fma.rn.f64 	%fd515, %fd514, %fd504, 0d3FF0000000000000;
	{
	.reg .b32 %temp; 
	mov.b64 	{%r81, %temp}, %fd515;
	}
	{
	.reg .b32 %temp; 
	mov.b64 	{%temp, %r82}, %fd515;
	}
	shl.b32 	%r398, %r80, 20;
	add.s32 	%r399, %r398, %r82;
	mov.b64 	%fd924, {%r81, %r399};
	{
	.reg .b32 %temp; 
	mov.b64 	{%temp, %r400}, %fd499;
	}
	mov.b32 	%f437, %r400;
	abs.f32 	%f116, %f437;
	setp.lt.f32 	%p89, %f116, 0f4086232B;
	@%p89 bra 	$L__BB0_97;
	setp.gt.f32 	%p90, %f115, 0f00000000;
	mov.f64 	%fd516, 0d7FF0000000000000;
	sub.f64 	%fd517, %fd516, %fd74;
	selp.f64 	%fd924, 0d0000000000000000, %fd517, %p90;
	setp.geu.f32 	%p91, %f116, 0f40874800;
	@%p91 bra 	$L__BB0_97;
	shr.u32 	%r401, %r80, 31;
	add.s32 	%r402, %r80, %r401;
	shr.s32 	%r403, %r402, 1;
	shl.b32 	%r404, %r403, 20;
	add.s32 	%r405, %r82, %r404;
	mov.b64 	%fd518, {%r81, %r405};
	sub.s32 	%r406, %r80, %r403;
	shl.b32 	%r407, %r406, 20;
	add.s32 	%r408, %r407, 1072693248;
	mov.b32 	%r409, 0;
	mov.b64 	%fd519, {%r409, %r408};
	mul.f64 	%fd924, %fd519, %fd518;
$L__BB0_97:
	ld.param.u64 	%rd137, [gaussFitter_param_0];
	cvt.f64.f32 	%fd520, %f110;
	mul.f64 	%fd521, %fd924, %fd520;
	cvt.rn.f32.f64 	%f438, %fd521;
	add.f32 	%f439, %f113, %f438;
	cvta.to.global.u64 	%rd87, %rd137;
	mul.wide.s32 	%rd88, %r572, 4;
	add.s64 	%rd7, %rd87, %rd88;
	ld.global.u32 	%r410, [%rd7];
	cvt.rn.f32.s32 	%f440, %r410;
	sub.f32 	%f441, %f439, %f440;
	fma.rn.f32 	%f117, %f441, %f441, %f593;
	add.s32 	%r83, %r573, 1;
	div.s32 	%r411, %r83, %r149;
	mul.lo.s32 	%r412, %r411, %r149;
	sub.s32 	%r413, %r83, %r412;
	cvt.rn.f32.u32 	%f442, %r413;
	sub.f32 	%f443, %f442, %f111;
	mul.f32 	%f444, %f589, %f443;
	mul.f32 	%f445, %f443, %f444;
	mul.f32 	%f447, %f430, %f443;
	cvt.rn.f32.s32 	%f448, %r411;
	sub.f32 	%f449, %f448, %f112;
	mul.f32 	%f450, %f447, %f449;
	sub.f32 	%f451, %f445, %f450;
	mul.f32 	%f452, %f591, %f449;
	fma.rn.f32 	%f118, %f449, %f452, %f451;
	cvt.f64.f32 	%fd79, %f118;
	neg.f64 	%fd522, %fd79;
	fma.rn.f64 	%fd523, %fd79, 0dBFF71547652B82FE, 0d4338000000000000;
	{
	.reg .b32 %temp; 
	mov.b64 	{%r84, %temp}, %fd523;
	}
	mov.f64 	%fd524, 0dC338000000000000;
	add.rn.f64 	%fd525, %fd523, %fd524;
	fma.rn.f64 	%fd526, %fd525, 0dBFE62E42FEFA39EF, %fd522;
	fma.rn.f64 	%fd527, %fd525, 0dBC7ABC9E3B39803F, %fd526;
	fma.rn.f64 	%fd528, %fd527, 0d3E5ADE1569CE2BDF, 0d3E928AF3FCA213EA;
	fma.rn.f64 	%fd529, %fd528, %fd527, 0d3EC71DEE62401315;
	fma.rn.f64 	%fd530, %fd529, %fd527, 0d3EFA01997C89EB71;
	fma.rn.f64 	%fd531, %fd530, %fd527, 0d3F2A01A014761F65;
	fma.rn.f64 	%fd532, %fd531, %fd527, 0d3F56C16C1852B7AF;
	fma.rn.f64 	%fd533, %fd532, %fd527, 0d3F81111111122322;
	fma.rn.f64 	%fd534, %fd533, %fd527, 0d3FA55555555502A1;
	fma.rn.f64 	%fd535, %fd534, %fd527, 0d3FC5555555555511;
	fma.rn.f64 	%fd536, %fd535, %fd527, 0d3FE000000000000B;
	fma.rn.f64 	%fd537, %fd536, %fd527, 0d3FF0000000000000;
	fma.rn.f64 	%fd538, %fd537, %fd527, 0d3FF0000000000000;
	{
	.reg .b32 %temp; 
	mov.b64 	{%r85, %temp}, %fd538;
	}
	{
	.reg .b32 %temp; 
	mov.b64 	{%temp, %r86}, %fd538;
	}
	shl.b32 	%r414, %r84, 20;
	add.s32 	%r415, %r414, %r86;
	mov.b64 	%fd925, {%r85, %r415};
	{
	.reg .b32 %temp; 
	mov.b64 	{%temp, %r416}, %fd522;
	}
	mov.b32 	%f453, %r416;
	abs.f32 	%f119, %f453;
	setp.lt.f32 	%p92, %f119, 0f4086232B;
	@%p92 bra 	$L__BB0_100;
	setp.gt.f32 	%p93, %f118, 0f00000000;
	mov.f64 	%fd539, 0d7FF0000000000000;
	sub.f64 	%fd540, %fd539, %fd79;
	selp.f64 	%fd925, 0d0000000000000000, %fd540, %p93;
	setp.geu.f32 	%p94, %f119, 0f40874800;
	@%p94 bra 	$L__BB0_100;
	shr.u32 	%r417, %r84, 31;
	add.s32 	%r418, %r84, %r417;
	shr.s32 	%r419, %r418, 1;
	shl.b32 	%r420, %r419, 20;
	add.s32 	%r421, %r86, %r420;
	mov.b64 	%fd541, {%r85, %r421};
	sub.s32 	%r422, %r84, %r419;
	shl.b32 	%r423, %r422, 20;
	add.s32 	%r424, %r423, 1072693248;
	mov.b32 	%r425, 0;
	mov.b64 	%fd542, {%r425, %r424};
	mul.f64 	%fd925, %fd542, %fd541;
$L__BB0_100:
	mul.f64 	%fd544, %fd925, %fd520;
	cvt.rn.f32.f64 	%f454, %fd544;
	add.f32 	%f455, %f113, %f454;
	ld.global.u32 	%r426, [%rd7+4];
	cvt.rn.f32.s32 	%f456, %r426;
	sub.f32 	%f457, %f455, %f456;
	fma.rn.f32 	%f593, %f457, %f457, %f117;
	add.s32 	%r572, %r572, 2;
	add.s32 	%r573, %r83, 1;
	setp.ne.s32 	%p95, %r573, %r37;
	mov.u32 	%r574, %r37;
	@%p95 bra 	$L__BB0_94;
$L__BB0_101:
	setp.eq.s32 	%p96, %r36, 0;
	@%p96 bra 	$L__BB0_106;
	div.s32 	%r427, %r574, %r149;
	mul.lo.s32 	%r428, %r427, %r149;
	sub.s32 	%r429, %r574, %r428;
	cvt.rn.f32.u32 	%f458, %r429;
	sub.f32 	%f459, %f458, %f111;
	mul.f32 	%f460, %f589, %f459;
	mul.f32 	%f461, %f459, %f460;
	add.f32 	%f462, %f590, %f590;
	mul.f32 	%f463, %f462, %f459;
	cvt.rn.f32.s32 	%f464, %r427;
	sub.f32 	%f465, %f464, %f112;
	mul.f32 	%f466, %f463, %f465;
	sub.f32 	%f467, %f461, %f466;
	mul.f32 	%f468, %f591, %f465;
	fma.rn.f32 	%f123, %f465, %f468, %f467;
	cvt.f64.f32 	%fd84, %f123;
	neg.f64 	%fd545, %fd84;
	fma.rn.f64 	%fd546, %fd84, 0dBFF71547652B82FE, 0d4338000000000000;
	{
	.reg .b32 %temp; 
	mov.b64 	{%r90, %temp}, %fd546;
	}
	mov.f64 	%fd547, 0dC338000000000000;
	add.rn.f64 	%fd548, %fd546, %fd547;
	fma.rn.f64 	%fd549, %fd548, 0dBFE62E42FEFA39EF, %fd545;
	fma.rn.f64 	%fd550, %fd548, 0dBC7ABC9E3B39803F, %fd549;
	fma.rn.f64 	%fd551, %fd550, 0d3E5ADE1569CE2BDF, 0d3E928AF3FCA213EA;
	fma.rn.f64 	%fd552, %fd551, %fd550, 0d3EC71DEE62401315;
	fma.rn.f64 	%fd553, %fd552, %fd550, 0d3EFA01997C89EB71;
	fma.rn.f64 	%fd554, %fd553, %fd550, 0d3F2A01A014761F65;
	fma.rn.f64 	%fd555, %fd554, %fd550, 0d3F56C16C1852B7AF;
	fma.rn.f64 	%fd556, %fd555, %fd550, 0d3F81111111122322;
	fma.rn.f64 	%fd557, %fd556, %fd550, 0d3FA55555555502A1;
	fma.rn.f64 	%fd558, %fd557, %fd550, 0d3FC5555555555511;
	fma.rn.f64 	%fd559, %fd558, %fd550, 0d3FE000000000000B;
	fma.rn.f64 	%fd560, %fd559, %fd550, 0d3FF0000000000000;
	fma.rn.f64 	%fd561, %fd560, %fd550, 0d3FF0000000000000;
	{
	.reg .b32 %temp; 
	mov.b64 	{%r91, %temp}, %fd561;
	}
	{
	.reg .b32 %temp; 
	mov.b64 	{%temp, %r92}, %fd561;
	}
	shl.b32 	%r430, %r90, 20;
	add.s32 	%r431, %r430, %r92;
	mov.b64 	%fd926, {%r91, %r431};
	{
	.reg .b32 %temp; 
	mov.b64 	{%temp, %r432}, %fd545;
	}
	mov.b32 	%f469, %r432;
	abs.f32 	%f124, %f469;
	setp.lt.f32 	%p97, %f124, 0f4086232B;
	@%p97 bra 	$L__BB0_105;
	setp.gt.f32 	%p98, %f123, 0f00000000;
	mov.f64 	%fd562, 0d7FF0000000000000;
	sub.f64 	%fd563, %fd562, %fd84;
	selp.f64 	%fd926, 0d0000000000000000, %fd563, %p98;
	setp.geu.f32 	%p99, %f124, 0f40874800;
	@%p99 bra 	$L__BB0_105;
	shr.u32 	%r433, %r90, 31;
	add.s32 	%r434, %r90, %r433;
	shr.s32 	%r435, %r434, 1;
	shl.b32 	%r436, %r435, 20;
	add.s32 	%r437, %r92, %r436;
	mov.b64 	%fd564, {%r91, %r437};
	sub.s32 	%r438, %r90, %r435;
	shl.b32 	%r439, %r438, 20;
	add.s32 	%r440, %r439, 1072693248;
	mov.b32 	%r441, 0;
	mov.b64 	%fd565, {%r441, %r440};
	mul.f64 	%fd926, %fd565, %fd564;
$L__BB0_105:
	ld.param.u64 	%rd138, [gaussFitter_param_0];
	cvt.f64.f32 	%fd566, %f110;
	mul.f64 	%fd567, %fd926, %fd566;
	cvt.rn.f32.f64 	%f470, %fd567;
	add.f32 	%f471, %f113, %f470;
	add.s32 	%r442, %r574, %r4;
	cvta.to.global.u64 	%rd89, %rd138;
	mul.wide.s32 	%rd90, %r442, 4;
	add.s64 	%rd91, %rd89, %rd90;
	ld.global.u32 	%r443, [%rd91];
	cvt.rn.f32.s32 	%f472, %r443;
	sub.f32 	%f473, %f471, %f472;
	fma.rn.f32 	%f593, %f473, %f473, %f593;
$L__BB0_106:
	div.rn.f32 	%f596, %f593, %f566;
	setp.lt.f32 	%p100, %f596, %f588;
	@%p100 bra 	$L__BB0_114;
	mul.wide.s32 	%rd92, %r556, 4;
	add.s64 	%rd8, %rd4, %rd92;
	ld.global.f32 	%f474, [%rd8];
	sub.f32 	%f475, %f99, %f474;
	add.s64 	%rd93, %rd3, %rd92;
	st.global.f32 	[%rd93], %f475;
	ld.global.f32 	%f128, [%rd8];
	setp.geu.f32 	%p101, %f128, 0f00000000;
	@%p101 bra 	$L__BB0_109;
	div.rn.f32 	%f477, %f128, 0fBFC00000;
	st.global.f32 	[%rd8], %f477;
	mov.f32 	%f596, %f588;
	bra.uni 	$L__BB0_114;
$L__BB0_109:
	neg.f32 	%f476, %f128;
	st.global.f32 	[%rd8], %f476;
	mov.f32 	%f596, %f588;
	bra.uni 	$L__BB0_114;
$L__BB0_110:
	ld.global.f32 	%f396, [%rd3+24];
	ld.global.f32 	%f397, [%rd4+24];
	add.f32 	%f398, %f396, %f397;
	setp.gt.f32 	%p38, %f398, %f92;
	setp.lt.f32 	%p39, %f398, %f91;
	and.pred  	%p40, %p38, %p39;
	@%p40 bra 	$L__BB0_46;
$L__BB0_111:
	mul.wide.s32 	%rd43, %r556, 4;
	add.s64 	%rd9, %rd4, %rd43;
	ld.global.f32 	%f129, [%rd9];
	setp.geu.f32 	%p46, %f129, 0f00000000;
	@%p46 bra 	$L__BB0_113;
	div.rn.f32 	%f409, %f129, 0fBFC00000;
	st.global.f32 	[%rd9], %f409;
	mov.f32 	%f596, %f588;
	bra.uni 	$L__BB0_114;
$L__BB0_113:
	neg.f32 	%f408, %f129;
	st.global.f32 	[%rd9], %f408;
	mov.f32 	%f596, %f588;
$L__BB0_114:
	add.s32 	%r575, %r556, 1;
	setp.lt.s32 	%p103, %r556, 6;
	mov.pred 	%p162, 0;
	@%p103 bra 	$L__BB0_116;
	ld.param.f64 	%fd906, [gaussFitter_param_9];
	setp.gt.u32 	%p104, %r557, 40;
	sub.f32 	%f478, %f587, %f596;
	cvt.f64.f32 	%fd568, %f478;
	setp.gt.f64 	%p105, %fd906, %fd568;
	and.pred  	%p162, %p104, %p105;
	mov.b32 	%r575, 0;
$L__BB0_116:
	ld.param.u32 	%r546, [gaussFitter_param_10];
	add.s32 	%r95, %r557, 1;
	setp.lt.s32 	%p106, %r557, %r546;
	not.pred 	%p107, %p162;
	setp.eq.s32 	%p108, %r556, 0;
	selp.f32 	%f587, %f588, %f587, %p108;
	and.pred  	%p109, %p106, %p107;
	mov.f32 	%f588, %f596;
	mov.u32 	%r556, %r575;
	mov.u32 	%r557, %r95;
	@%p109 bra 	$L__BB0_41;
	ld.global.f32 	%f135, [%rd3+20];
	cvt.f64.f32 	%fd89, %f135;
	abs.f64 	%fd90, %fd89;
	setp.neu.f64 	%p110, %fd90, 0d7FF0000000000000;
	@%p110 bra 	$L__BB0_119;
	mov.f64 	%fd575, 0d0000000000000000;
	mul.rn.f64 	%fd928, %fd89, %fd575;
	mov.b32 	%r577, 1;
	bra.uni 	$L__BB0_122;
$L__BB0_119:
	mul.f64 	%fd570, %fd89, 0d3FE45F306DC9C883;
	cvt.rni.s32.f64 	%r576, %fd570;
	cvt.rn.f64.s32 	%fd571, %r576;
	fma.rn.f64 	%fd572, %fd571, 0dBFF921FB54442D18, %fd89;
	fma.rn.f64 	%fd573, %fd571, 0dBC91A62633145C00, %fd572;
	fma.rn.f64 	%fd928, %fd571, 0dB97B839A252049C0, %fd573;
	setp.ltu.f64 	%p111, %fd90, 0d41E0000000000000;
	@%p111 bra 	$L__BB0_121;
	{ // callseq 10, 0
	.param .b64 param0;
	st.param.f64 	[param0], %fd89;
	.param .align 16 .b8 retval0[16];
	call.uni (retval0), 
	__internal_trig_reduction_slowpathd, 
	(
	param0
	);
	ld.param.f64 	%fd928, [retval0];
	ld.param.b32 	%r576, [retval0+8];
	} // callseq 10
$L__BB0_121:
	add.s32 	%r577, %r576, 1;
$L__BB0_122:
	setp.neu.f64 	%p112, %fd90, 0d7FF0000000000000;
	shl.b32 	%r447, %r577, 6;
	cvt.u64.u32 	%rd94, %r447;
	and.b64  	%rd95, %rd94, 64;
	mov.u64 	%rd96, __cudart_sin_cos_coeffs;
	add.s64 	%rd97, %rd96, %rd95;
	mul.rn.f64 	%fd576, %fd928, %fd928;
	and.b32  	%r448, %r577, 1;
	setp.eq.b32 	%p113, %r448, 1;
	selp.f64 	%fd577, 0dBDA8FF8320FD8164, 0d3DE5DB65F9785EBA, %p113;
	ld.global.nc.v2.f64 	{%fd578, %fd579}, [%rd97];
	fma.rn.f64 	%fd580, %fd577, %fd576, %fd578;
	fma.rn.f64 	%fd581, %fd580, %fd576, %fd579;
	ld.global.nc.v2.f64 	{%fd582, %fd583}, [%rd97+16];
	fma.rn.f64 	%fd584, %fd581, %fd576, %fd582;
	fma.rn.f64 	%fd585, %fd584, %fd576, %fd583;
	ld.global.nc.v2.f64 	{%fd586, %fd587}, [%rd97+32];
	fma.rn.f64 	%fd588, %fd585, %fd576, %fd586;
	fma.rn.f64 	%fd589, %fd588, %fd576, %fd587;
	fma.rn.f64 	%fd590, %fd589, %fd928, %fd928;
	fma.rn.f64 	%fd591, %fd589, %fd576, 0d3FF0000000000000;
	selp.f64 	%fd592, %fd591, %fd590, %p113;
	and.b32  	%r449, %r577, 2;
	setp.eq.s32 	%p114, %r449, 0;
	mov.f64 	%fd593, 0d0000000000000000;
	sub.f64 	%fd594, %fd593, %fd592;
	selp.f64 	%fd96, %fd592, %fd594, %p114;
	@%p112 bra 	$L__BB0_124;
	mov.f64 	%fd600, 0d0000000000000000;
	mul.rn.f64 	%fd930, %fd89, %fd600;
	mov.b32 	%r579, 1;
	bra.uni 	$L__BB0_127;
$L__BB0_124:
	mul.f64 	%fd595, %fd89, 0d3FE45F306DC9C883;
	cvt.rni.s32.f64 	%r578, %fd595;
	cvt.rn.f64.s32 	%fd596, %r578;
	fma.rn.f64 	%fd597, %fd596, 0dBFF921FB54442D18, %fd89;
	fma.rn.f64 	%fd598, %fd596, 0dBC91A62633145C00, %fd597;
	fma.rn.f64 	%fd930, %fd596, 0dB97B839A252049C0, %fd598;
	setp.ltu.f64 	%p115, %fd90, 0d41E0000000000000;
	@%p115 bra 	$L__BB0_126;
	{ // callseq 11, 0
	.param .b64 param0;
	st.param.f64 	[param0], %fd89;
	.param .align 16 .b8 retval0[16];
	call.uni (retval0), 
	__internal_trig_reduction_slowpathd, 
	(
	param0
	);
	ld.param.f64 	%fd930, [retval0];
	ld.param.b32 	%r578, [retval0+8];
	} // callseq 11
$L__BB0_126:
	add.s32 	%r579, %r578, 1;
$L__BB0_127:
	setp.neu.f64 	%p116, %fd90, 0d7FF0000000000000;
	shl.b32 	%r452, %r579, 6;
	cvt.u64.u32 	%rd98, %r452;
	and.b64  	%rd99, %rd98, 64;
	add.s64 	%rd101, %rd96, %rd99;
	mul.rn.f64 	%fd601, %fd930, %fd930;
	and.b32  	%r453, %r579, 1;
	setp.eq.b32 	%p117, %r453, 1;
	selp.f64 	%fd602, 0dBDA8FF8320FD8164, 0d3DE5DB65F9785EBA, %p117;
	ld.global.nc.v2.f64 	{%fd603, %fd604}, [%rd101];
	fma.rn.f64 	%fd605, %fd602, %fd601, %fd603;
	fma.rn.f64 	%fd606, %fd605, %fd601, %fd604;
	ld.global.nc.v2.f64 	{%fd607, %fd608}, [%rd101+16];
	fma.rn.f64 	%fd609, %fd606, %fd601, %fd607;
	fma.rn.f64 	%fd610, %fd609, %fd601, %fd608;
	ld.global.nc.v2.f64 	{%fd611, %fd612}, [%rd101+32];
	fma.rn.f64 	%fd613, %fd610, %fd601, %fd611;
	fma.rn.f64 	%fd614, %fd613, %fd601, %fd612;
	fma.rn.f64 	%fd615, %fd614, %fd930, %fd930;
	fma.rn.f64 	%fd616, %fd614, %fd601, 0d3FF0000000000000;
	selp.f64 	%fd617, %fd616, %fd615, %p117;
	and.b32  	%r454, %r579, 2;
	setp.eq.s32 	%p118, %r454, 0;
	mov.f64 	%fd618, 0d0000000000000000;
	sub.f64 	%fd619, %fd618, %fd617;
	selp.f64 	%fd620, %fd617, %fd619, %p118;
	mul.f64 	%fd102, %fd96, %fd620;
	ld.global.f32 	%f136, [%rd3+12];
	add.f32 	%f479, %f136, %f136;
	mul.f32 	%f480, %f136, %f479;
	cvt.f64.f32 	%fd103, %f480;
	@%p116 bra 	$L__BB0_129;
	mov.f64 	%fd626, 0d0000000000000000;
	mul.rn.f64 	%fd931, %fd89, %fd626;
	mov.b32 	%r580, 0;
	bra.uni 	$L__BB0_131;
$L__BB0_129:
	mul.f64 	%fd621, %fd89, 0d3FE45F306DC9C883;
	cvt.rni.s32.f64 	%r580, %fd621;
	cvt.rn.f64.s32 	%fd622, %r580;
	fma.rn.f64 	%fd623, %fd622, 0dBFF921FB54442D18, %fd89;
	fma.rn.f64 	%fd624, %fd622, 0dBC91A62633145C00, %fd623;
	fma.rn.f64 	%fd931, %fd622, 0dB97B839A252049C0, %fd624;
	setp.ltu.f64 	%p119, %fd90, 0d41E0000000000000;
	@%p119 bra 	$L__BB0_131;
	{ // callseq 12, 0
	.param .b64 param0;
	st.param.f64 	[param0], %fd89;
	.param .align 16 .b8 retval0[16];
	call.uni (retval0), 
	__internal_trig_reduction_slowpathd, 
	(
	param0
	);
	ld.param.f64 	%fd931, [retval0];
	ld.param.b32 	%r580, [retval0+8];
	} // callseq 12
$L__BB0_131:
	setp.neu.f64 	%p120, %fd90, 0d7FF0000000000000;
	shl.b32 	%r457, %r580, 6;
	cvt.u64.u32 	%rd102, %r457;
	and.b64  	%rd103, %rd102, 64;
	add.s64 	%rd105, %rd96, %rd103;
	mul.rn.f64 	%fd627, %fd931, %fd931;
	and.b32  	%r458, %r580, 1;
	setp.eq.b32 	%p121, %r458, 1;
	selp.f64 	%fd628, 0dBDA8FF8320FD8164, 0d3DE5DB65F9785EBA, %p121;
	ld.global.nc.v2.f64 	{%fd629, %fd630}, [%rd105];
	fma.rn.f64 	%fd631, %fd628, %fd627, %fd629;
	fma.rn.f64 	%fd632, %fd631, %fd627, %fd630;
	ld.global.nc.v2.f64 	{%fd633, %fd634}, [%rd105+16];
	fma.rn.f64 	%fd635, %fd632, %fd627, %fd633;
	fma.rn.f64 	%fd636, %fd635, %fd627, %fd634;
	ld.global.nc.v2.f64 	{%fd637, %fd638}, [%rd105+32];
	fma.rn.f64 	%fd639, %fd636, %fd627, %fd637;
	fma.rn.f64 	%fd640, %fd639, %fd627, %fd638;
	fma.rn.f64 	%fd641, %fd640, %fd931, %fd931;
	fma.rn.f64 	%fd642, %fd640, %fd627, 0d3FF0000000000000;
	selp.f64 	%fd643, %fd642, %fd641, %p121;
	and.b32  	%r459, %r580, 2;
	setp.eq.s32 	%p122, %r459, 0;
	mov.f64 	%fd644, 0d0000000000000000;
	sub.f64 	%fd645, %fd644, %fd643;
	selp.f64 	%fd108, %fd643, %fd645, %p122;
	@%p120 bra 	$L__BB0_133;
	mov.f64 	%fd651, 0d0000000000000000;
	mul.rn.f64 	%fd932, %fd89, %fd651;
	mov.b32 	%r581, 0;
	bra.uni 	$L__BB0_135;
$L__BB0_133:
	mul.f64 	%fd646, %fd89, 0d3FE45F306DC9C883;
	cvt.rni.s32.f64 	%r581, %fd646;
	cvt.rn.f64.s32 	%fd647, %r581;
	fma.rn.f64 	%fd648, %fd647, 0dBFF921FB54442D18, %fd89;
	fma.rn.f64 	%fd649, %fd647, 0dBC91A62633145C00, %fd648;
	fma.rn.f64 	%fd932, %fd647, 0dB97B839A252049C0, %fd649;
	setp.ltu.f64 	%p123, %fd90, 0d41E0000000000000;
	@%p123 bra 	$L__BB0_135;
	{ // callseq 13, 0
	.param .b64 param0;
	st.param.f64 	[param0], %fd89;
	.param .align 16 .b8 retval0[16];
	call.uni (retval0), 
	__internal_trig_reduction_slowpathd, 
	(
	param0
	);
	ld.param.f64 	%fd932, [retval0];
	ld.param.b32 	%r581, [retval0+8];
	} // callseq 13
$L__BB0_135:
	shl.b32 	%r462, %r581, 6;
	cvt.u64.u32 	%rd106, %r462;
	and.b64  	%rd107, %rd106, 64;
	add.s64 	%rd109, %rd96, %rd107;
	mul.rn.f64 	%fd652, %fd932, %fd932;
	and.b32  	%r463, %r581, 1;
	setp.eq.b32 	%p124, %r463, 1;
	selp.f64 	%fd653, 0dBDA8FF8320FD8164, 0d3DE5DB65F9785EBA, %p124;
	ld.global.nc.v2.f64 	{%fd654, %fd655}, [%rd109];
	fma.rn.f64 	%fd656, %fd653, %fd652, %fd654;
	fma.rn.f64 	%fd657, %fd656, %fd652, %fd655;
	ld.global.nc.v2.f64 	{%fd658, %fd659}, [%rd109+16];
	fma.rn.f64 	%fd660, %fd657, %fd652, %fd658;
	fma.rn.f64 	%fd661, %fd660, %fd652, %fd659;
	ld.global.nc.v2.f64 	{%fd662, %fd663}, [%rd109+32];
	fma.rn.f64 	%fd664, %fd661, %fd652, %fd662;
	fma.rn.f64 	%fd665, %fd664, %fd652, %fd663;
	fma.rn.f64 	%fd666, %fd665, %fd932, %fd932;
	fma.rn.f64 	%fd667, %fd665, %fd652, 0d3FF0000000000000;
	selp.f64 	%fd668, %fd667, %fd666, %p124;
	and.b32  	%r464, %r581, 2;
	setp.eq.s32 	%p125, %r464, 0;
	mov.f64 	%fd669, 0d0000000000000000;
	sub.f64 	%fd670, %fd669, %fd668;
	selp.f64 	%fd671, %fd668, %fd670, %p125;
	mul.f64 	%fd672, %fd108, %fd671;
	ld.global.f32 	%f137, [%rd3+16];
	add.f32 	%f481, %f137, %f137;
	mul.f32 	%f482, %f137, %f481;
	cvt.f64.f32 	%fd113, %f482;
	div.rn.f64 	%fd673, %fd672, %fd113;
	div.rn.f64 	%fd674, %fd102, %fd103;
	add.f64 	%fd675, %fd674, %fd673;
	cvt.rn.f32.f64 	%f138, %fd675;
	add.f32 	%f483, %f135, %f135;
	cvt.f64.f32 	%fd114, %f483;
	abs.f64 	%fd115, %fd114;
	setp.neu.f64 	%p126, %fd115, 0d7FF0000000000000;
	@%p126 bra 	$L__BB0_137;
	mov.f64 	%fd681, 0d0000000000000000;
	mul.rn.f64 	%fd933, %fd114, %fd681;
	mov.b32 	%r582, 0;
	bra.uni 	$L__BB0_139;
$L__BB0_137:
	mul.f64 	%fd676, %fd114, 0d3FE45F306DC9C883;
	cvt.rni.s32.f64 	%r582, %fd676;
	cvt.rn.f64.s32 	%fd677, %r582;
	fma.rn.f64 	%fd678, %fd677, 0dBFF921FB54442D18, %fd114;
	fma.rn.f64 	%fd679, %fd677, 0dBC91A62633145C00, %fd678;
	fma.rn.f64 	%fd933, %fd677, 0dB97B839A252049C0, %fd679;
	setp.ltu.f64 	%p127, %fd115, 0d41E0000000000000;
	@%p127 bra 	$L__BB0_139;
	{ // callseq 14, 0
	.param .b64 param0;
	st.param.f64 	[param0], %fd114;
	.param .align 16 .b8 retval0[16];
	call.uni (retval0), 
	__internal_trig_reduction_slowpathd, 
	(
	param0
	);
	ld.param.f64 	%fd933, [retval0];
	ld.param.b32 	%r582, [retval0+8];
	} // callseq 14
$L__BB0_139:
	setp.neu.f64 	%p128, %fd115, 0d7FF0000000000000;
	shl.b32 	%r467, %r582, 6;
	cvt.u64.u32 	%rd110, %r467;
	and.b64  	%rd111, %rd110, 64;
	add.s64 	%rd113, %rd96, %rd111;
	mul.rn.f64 	%fd682, %fd933, %fd933;
	and.b32  	%r468, %r582, 1;
	setp.eq.b32 	%p129, %r468, 1;
	selp.f64 	%fd683, 0dBDA8FF8320FD8164, 0d3DE5DB65F9785EBA, %p129;
	ld.global.nc.v2.f64 	{%fd684, %fd685}, [%rd113];
	fma.rn.f64 	%fd686, %fd683, %fd682, %fd684;
	fma.rn.f64 	%fd687, %fd686, %fd682, %fd685;
	ld.global.nc.v2.f64 	{%fd688, %fd689}, [%rd113+16];
	fma.rn.f64 	%fd690, %fd687, %fd682, %fd688;
	fma.rn.f64 	%fd691, %fd690, %fd682, %fd689;
	ld.global.nc.v2.f64 	{%fd692, %fd693}, [%rd113+32];
	fma.rn.f64 	%fd694, %fd691, %fd682, %fd692;
	fma.rn.f64 	%fd695, %fd694, %fd682, %fd693;
	fma.rn.f64 	%fd696, %fd695, %fd933, %fd933;
	fma.rn.f64 	%fd697, %fd695, %fd682, 0d3FF0000000000000;
	selp.f64 	%fd698, %fd697, %fd696, %p129;
	and.b32  	%r469, %r582, 2;
	setp.eq.s32 	%p130, %r469, 0;
	mov.f64 	%fd699, 0d0000000000000000;
	sub.f64 	%fd700, %fd699, %fd698;
	selp.f64 	%fd701, %fd698, %fd700, %p130;
	cvt.rn.f32.f64 	%f484, %fd701;
	neg.f32 	%f139, %f484;
	@%p128 bra 	$L__BB0_141;
	mov.f64 	%fd707, 0d0000000000000000;
	mul.rn.f64 	%fd934, %fd114, %fd707;
	mov.b32 	%r583, 0;
	bra.uni 	$L__BB0_143;
$L__BB0_141:
	mul.f64 	%fd702, %fd114, 0d3FE45F306DC9C883;
	cvt.rni.s32.f64 	%r583, %fd702;
	cvt.rn.f64.s32 	%fd703, %r583;
	fma.rn.f64 	%fd704, %fd703, 0dBFF921FB54442D18, %fd114;
	fma.rn.f64 	%fd705, %fd703, 0dBC91A62633145C00, %fd704;
	fma.rn.f64 	%fd934, %fd703, 0dB97B839A252049C0, %fd705;
	setp.ltu.f64 	%p131, %fd115, 0d41E0000000000000;
	@%p131 bra 	$L__BB0_143;
	{ // callseq 15, 0
	.param .b64 param0;
	st.param.f64 	[param0], %fd114;
	.param .align 16 .b8 retval0[16];
	call.uni (retval0), 
	__internal_trig_reduction_slowpathd, 
	(
	param0
	);
	ld.param.f64 	%fd934, [retval0];
	ld.param.b32 	%r583, [retval0+8];
	} // callseq 15
$L__BB0_143:
	setp.neu.f64 	%p132, %fd90, 0d7FF0000000000000;
	shl.b32 	%r472, %r583, 6;
	cvt.u64.u32 	%rd114, %r472;
	and.b64  	%rd115, %rd114, 64;
	add.s64 	%rd117, %rd96, %rd115;
	mul.rn.f64 	%fd708, %fd934, %fd934;
	and.b32  	%r473, %r583, 1;
	setp.eq.b32 	%p133, %r473, 1;
	selp.f64 	%fd709, 0dBDA8FF8320FD8164, 0d3DE5DB65F9785EBA, %p133;
	ld.global.nc.v2.f64 	{%fd710, %fd711}, [%rd117];
	fma.rn.f64 	%fd712, %fd709, %fd708, %fd710;
	fma.rn.f64 	%fd713, %fd712, %fd708, %fd711;
	ld.global.nc.v2.f64 	{%fd714, %fd715}, [%rd117+16];
	fma.rn.f64 	%fd716, %fd713, %fd708, %fd714;
	fma.rn.f64 	%fd717, %fd716, %fd708, %fd715;
	ld.global.nc.v2.f64 	{%fd718, %fd719}, [%rd117+32];
	fma.rn.f64 	%fd720, %fd717, %fd708, %fd718;
	fma.rn.f64 	%fd721, %fd720, %fd708, %fd719;
	fma.rn.f64 	%fd722, %fd721, %fd934, %fd934;
	fma.rn.f64 	%fd723, %fd721, %fd708, 0d3FF0000000000000;
	selp.f64 	%fd724, %fd723, %fd722, %p133;
	and.b32  	%r474, %r583, 2;
	setp.eq.s32 	%p134, %r474, 0;
	mov.f64 	%fd725, 0d0000000000000000;
	sub.f64 	%fd726, %fd725, %fd724;
	selp.f64 	%fd727, %fd724, %fd726, %p134;
	mul.f32 	%f485, %f137, 0f40800000;
	mul.f32 	%f486, %f137, %f485;
	cvt.f64.f32 	%fd728, %f486;
	div.rn.f64 	%fd729, %fd727, %fd728;
	mul.f32 	%f487, %f136, 0f40800000;
	mul.f32 	%f488, %f136, %f487;
	cvt.f64.f32 	%fd730, %f488;
	cvt.f64.f32 	%fd731, %f139;
	div.rn.f64 	%fd732, %fd731, %fd730;
	add.f64 	%fd733, %fd732, %fd729;
	cvt.rn.f32.f64 	%f140, %fd733;
	@%p132 bra 	$L__BB0_145;
	mov.f64 	%fd739, 0d0000000000000000;
	mul.rn.f64 	%fd935, %fd89, %fd739;
	mov.b32 	%r584, 0;
	bra.uni 	$L__BB0_147;
$L__BB0_145:
	mul.f64 	%fd734, %fd89, 0d3FE45F306DC9C883;
	cvt.rni.s32.f64 	%r584, %fd734;
	cvt.rn.f64.s32 	%fd735, %r584;
	fma.rn.f64 	%fd736, %fd735, 0dBFF921FB54442D18, %fd89;
	fma.rn.f64 	%fd737, %fd735, 0dBC91A62633145C00, %fd736;
	fma.rn.f64 	%fd935, %fd735, 0dB97B839A252049C0, %fd737;
	setp.ltu.f64 	%p135, %fd90, 0d41E0000000000000;
	@%p135 bra 	$L__BB0_147;
	{ // callseq 16, 0
	.param .b64 param0;
	st.param.f64 	[param0], %fd89;
	.param .align 16 .b8 retval0[16];
	call.uni (retval0), 
	__internal_trig_reduction_slowpathd, 
	(
	param0
	);
	ld.param.f64 	%fd935, [retval0];
	ld.param.b32 	%r584, [retval0+8];
	} // callseq 16
$L__BB0_147:
	setp.neu.f64 	%p136, %fd90, 0d7FF0000000000000;
	shl.b32 	%r477, %r584, 6;
	cvt.u64.u32 	%rd118, %r477;
	and.b64  	%rd119, %rd118, 64;
	add.s64 	%rd121, %rd96, %rd119;
	mul.rn.f64 	%fd740, %fd935, %fd935;
	and.b32  	%r478, %r584, 1;
	setp.eq.b32 	%p137, %r478, 1;
	selp.f64 	%fd741, 0dBDA8FF8320FD8164, 0d3DE5DB65F9785EBA, %p137;
	ld.global.nc.v2.f64 	{%fd742, %fd743}, [%rd121];
	fma.rn.f64 	%fd744, %fd741, %fd740, %fd742;
	fma.rn.f64 	%fd745, %fd744, %fd740, %fd743;
	ld.global.nc.v2.f64 	{%fd746, %fd747}, [%rd121+16];
	fma.rn.f64 	%fd748, %fd745, %fd740, %fd746;
	fma.rn.f64 	%fd749, %fd748, %fd740, %fd747;
	ld.global.nc.v2.f64 	{%fd750, %fd751}, [%rd121+32];
	fma.rn.f64 	%fd752, %fd749, %fd740, %fd750;
	fma.rn.f64 	%fd753, %fd752, %fd740, %fd751;
	fma.rn.f64 	%fd754, %fd753, %fd935, %fd935;
	fma.rn.f64 	%fd755, %fd753, %fd740, 0d3FF0000000000000;
	selp.f64 	%fd756, %fd755, %fd754, %p137;
	and.b32  	%r479, %r584, 2;
	setp.eq.s32 	%p138, %r479, 0;
	mov.f64 	%fd757, 0d0000000000000000;
	sub.f64 	%fd758, %fd757, %fd756;
	selp.f64 	%fd128, %fd756, %fd758, %p138;
	@%p136 bra 	$L__BB0_149;
	mov.f64 	%fd764, 0d0000000000000000;
	mul.rn.f64 	%fd936, %fd89, %fd764;
	mov.b32 	%r585, 0;
	bra.uni 	$L__BB0_151;
$L__BB0_149:
	mul.f64 	%fd759, %fd89, 0d3FE45F306DC9C883;
	cvt.rni.s32.f64 	%r585, %fd759;
	cvt.rn.f64.s32 	%fd760, %r585;
	fma.rn.f64 	%fd761, %fd760, 0dBFF921FB54442D18, %fd89;
	fma.rn.f64 	%fd762, %fd760, 0dBC91A62633145C00, %fd761;
	fma.rn.f64 	%fd936, %fd760, 0dB97B839A252049C0, %fd762;
	setp.ltu.f64 	%p139, %fd90, 0d41E0000000000000;
	@%p139 bra 	$L__BB0_151;
	{ // callseq 17, 0
	.param .b64 param0;
	st.param.f64 	[param0], %fd89;
	.param .align 16 .b8 retval0[16];
	call.uni (retval0), 
	__internal_trig_reduction_slowpathd, 
	(
	param0
	);
	ld.param.f64 	%fd936, [retval0];
	ld.param.b32 	%r585, [retval0+8];
	} // callseq 17
$L__BB0_151:
	setp.neu.f64 	%p140, %fd90, 0d7FF0000000000000;
	shl.b32 	%r482, %r585, 6;
	cvt.u64.u32 	%rd122, %r482;
	and.b64  	%rd123, %rd122, 64;
	add.s64 	%rd125, %rd96, %rd123;
	mul.rn.f64 	%fd765, %fd936, %fd936;
	and.b32  	%r483, %r585, 1;
	setp.eq.b32 	%p141, %r483, 1;
	selp.f64 	%fd766, 0dBDA8FF8320FD8164, 0d3DE5DB65F9785EBA, %p141;
	ld.global.nc.v2.f64 	{%fd767, %fd768}, [%rd125];
	fma.rn.f64 	%fd769, %fd766, %fd765, %fd767;
	fma.rn.f64 	%fd770, %fd769, %fd765, %fd768;
	ld.global.nc.v2.f64 	{%fd771, %fd772}, [%rd125+16];
	fma.rn.f64 	%fd773, %fd770, %fd765, %fd771;
	fma.rn.f64 	%fd774, %fd773, %fd765, %fd772;
	ld.global.nc.v2.f64 	{%fd775, %fd776}, [%rd125+32];
	fma.rn.f64 	%fd777, %fd774, %fd765, %fd775;
	fma.rn.f64 	%fd778, %fd777, %fd765, %fd776;
	fma.rn.f64 	%fd779, %fd778, %fd936, %fd936;
	fma.rn.f64 	%fd780, %fd778, %fd765, 0d3FF0000000000000;
	selp.f64 	%fd781, %fd780, %fd779, %p141;
	and.b32  	%r484, %r585, 2;
	setp.eq.s32 	%p142, %r484, 0;
	mov.f64 	%fd782, 0d0000000000000000;
	sub.f64 	%fd783, %fd782, %fd781;
	selp.f64 	%fd784, %fd781, %fd783, %p142;
	mul.f64 	%fd785, %fd128, %fd784;
	div.rn.f64 	%fd133, %fd785, %fd103;
	@%p140 bra 	$L__BB0_153;
	mov.f64 	%fd791, 0d0000000000000000;
	mul.rn.f64 	%fd938, %fd89, %fd791;
	mov.b32 	%r587, 1;
	bra.uni 	$L__BB0_156;
$L__BB0_153:
	mul.f64 	%fd786, %fd89, 0d3FE45F306DC9C883;
	cvt.rni.s32.f64 	%r586, %fd786;
	cvt.rn.f64.s32 	%fd787, %r586;
	fma.rn.f64 	%fd788, %fd787, 0dBFF921FB54442D18, %fd89;
	fma.rn.f64 	%fd789, %fd787, 0dBC91A62633145C00, %fd788;
	fma.rn.f64 	%fd938, %fd787, 0dB97B839A252049C0, %fd789;
	setp.ltu.f64 	%p143, %fd90, 0d41E0000000000000;
	@%p143 bra 	$L__BB0_155;
	{ // callseq 18, 0
	.param .b64 param0;
	st.param.f64 	[param0], %fd89;
	.param .align 16 .b8 retval0[16];
	call.uni (retval0), 
	__internal_trig_reduction_slowpathd, 
	(
	param0
	);
	ld.param.f64 	%fd938, [retval0];
	ld.param.b32 	%r586, [retval0+8];
	} // callseq 18
$L__BB0_155:
	add.s32 	%r587, %r586, 1;
$L__BB0_156:
	setp.neu.f64 	%p144, %fd90, 0d7FF0000000000000;
	shl.b32 	%r487, %r587, 6;
	cvt.u64.u32 	%rd126, %r487;
	and.b64  	%rd127, %rd126, 64;
	add.s64 	%rd129, %rd96, %rd127;
	mul.rn.f64 	%fd792, %fd938, %fd938;
	and.b32  	%r488, %r587, 1;
	setp.eq.b32 	%p145, %r488, 1;
	selp.f64 	%fd793, 0dBDA8FF8320FD8164, 0d3DE5DB65F9785EBA, %p145;
	ld.global.nc.v2.f64 	{%fd794, %fd795}, [%rd129];
	fma.rn.f64 	%fd796, %fd793, %fd792, %fd794;
	fma.rn.f64 	%fd797, %fd796, %fd792, %fd795;
	ld.global.nc.v2.f64 	{%fd798, %fd799}, [%rd129+16];
	fma.rn.f64 	%fd800, %fd797, %fd792, %fd798;
	fma.rn.f64 	%fd801, %fd800, %fd792, %fd799;
	ld.global.nc.v2.f64 	{%fd802, %fd803}, [%rd129+32];
	fma.rn.f64 	%fd804, %fd801, %fd792, %fd802;
	fma.rn.f64 	%fd805, %fd804, %fd792, %fd803;
	fma.rn.f64 	%fd806, %fd805, %fd938, %fd938;
	fma.rn.f64 	%fd807, %fd805, %fd792, 0d3FF0000000000000;
	selp.f64 	%fd808, %fd807, %fd806, %p145;
	and.b32  	%r489, %r587, 2;
	setp.eq.s32 	%p146, %r489, 0;
	mov.f64 	%fd809, 0d0000000000000000;
	sub.f64 	%fd810, %fd809, %fd808;
	selp.f64 	%fd139, %fd808, %fd810, %p146;
	@%p144 bra 	$L__BB0_158;
	mov.f64 	%fd816, 0d0000000000000000;
	mul.rn.f64 	%fd940, %fd89, %fd816;
	mov.b32 	%r589, 1;
	bra.uni 	$L__BB0_161;
$L__BB0_158:
	mul.f64 	%fd811, %fd89, 0d3FE45F306DC9C883;
	cvt.rni.s32.f64 	%r588, %fd811;
	cvt.rn.f64.s32 	%fd812, %r588;
	fma.rn.f64 	%fd813, %fd812, 0dBFF921FB54442D18, %fd89;
	fma.rn.f64 	%fd814, %fd812, 0dBC91A62633145C00, %fd813;
	fma.rn.f64 	%fd940, %fd812, 0dB97B839A252049C0, %fd814;
	setp.ltu.f64 	%p147, %fd90, 0d41E0000000000000;
	@%p147 bra 	$L__BB0_160;
	{ // callseq 19, 0
	.param .b64 param0;
	st.param.f64 	[param0], %fd89;
	.param .align 16 .b8 retval0[16];
	call.uni (retval0), 
	__internal_trig_reduction_slowpathd, 
	(
	param0
	);
	ld.param.f64 	%fd940, [retval0];
	ld.param.b32 	%r588, [retval0+8];
	} // callseq 19
$L__BB0_160:
	add.s32 	%r589, %r588, 1;
$L__BB0_161:
	ld.param.u64 	%rd139, [gaussFitter_param_0];
	cvta.to.global.u64 	%rd10, %rd139;
	setp.eq.s32 	%p148, %r6, 0;
	shl.b32 	%r493, %r589, 6;
	cvt.u64.u32 	%rd130, %r493;
	and.b64  	%rd131, %rd130, 64;
	add.s64 	%rd133, %rd96, %rd131;
	mul.rn.f64 	%fd817, %fd940, %fd940;
	and.b32  	%r494, %r589, 1;
	setp.eq.b32 	%p149, %r494, 1;
	selp.f64 	%fd818, 0dBDA8FF8320FD8164, 0d3DE5DB65F9785EBA, %p149;
	ld.global.nc.v2.f64 	{%fd819, %fd820}, [%rd133];
	fma.rn.f64 	%fd821, %fd818, %fd817, %fd819;
	fma.rn.f64 	%fd822, %fd821, %fd817, %fd820;
	ld.global.nc.v2.f64 	{%fd823, %fd824}, [%rd133+16];
	fma.rn.f64 	%fd825, %fd822, %fd817, %fd823;
	fma.rn.f64 	%fd826, %fd825, %fd817, %fd824;
	ld.global.nc.v2.f64 	{%fd827, %fd828}, [%rd133+32];
	fma.rn.f64 	%fd829, %fd826, %fd817, %fd827;
	fma.rn.f64 	%fd830, %fd829, %fd817, %fd828;
	fma.rn.f64 	%fd831, %fd830, %fd940, %fd940;
	fma.rn.f64 	%fd832, %fd830, %fd817, 0d3FF0000000000000;
	selp.f64 	%fd833, %fd832, %fd831, %p149;
	and.b32  	%r495, %r589, 2;
	setp.eq.s32 	%p150, %r495, 0;
	mov.f64 	%fd834, 0d0000000000000000;
	sub.f64 	%fd835, %fd834, %fd833;
	selp.f64 	%fd836, %fd833, %fd835, %p150;
	mul.f64 	%fd837, %fd139, %fd836;
	div.rn.f64 	%fd838, %fd837, %fd113;
	add.f64 	%fd839, %fd133, %fd838;
	cvt.rn.f32.f64 	%f141, %fd839;
	ld.global.f32 	%f491, [%rd3];
	cvt.f64.f32 	%fd145, %f491;
	ld.global.f32 	%f142, [%rd3+4];
	add.f32 	%f143, %f140, %f140;
	ld.global.f32 	%f144, [%rd3+8];
	ld.global.f32 	%f145, [%rd3+24];
	mov.b32 	%r592, 0;
	mov.f32 	%f602, 0f00000000;
	mov.f32 	%f603, %f602;
	@%p148 bra 	$L__BB0_170;
	mov.b32 	%r591, 0;
	mov.f32 	%f602, 0f00000000;
	mov.u32 	%r590, %r4;
$L__BB0_163:
	div.s32 	%r497, %r591, %r149;
	mul.lo.s32 	%r498, %r497, %r149;
	sub.s32 	%r499, %r591, %r498;
	cvt.rn.f32.u32 	%f493, %r499;
	sub.f32 	%f494, %f493, %f142;
	mul.f32 	%f495, %f494, %f138;
	mul.f32 	%f496, %f494, %f495;
	mul.f32 	%f497, %f143, %f494;
	cvt.rn.f32.s32 	%f498, %r497;
	sub.f32 	%f499, %f498, %f144;
	mul.f32 	%f500, %f497, %f499;
	sub.f32 	%f501, %f496, %f500;
	mul.f32 	%f502, %f499, %f141;
	fma.rn.f32 	%f148, %f499, %f502, %f501;
	cvt.f64.f32 	%fd146, %f148;
	neg.f64 	%fd840, %fd146;
	fma.rn.f64 	%fd841, %fd146, 0dBFF71547652B82FE, 0d4338000000000000;
	{
	.reg .b32 %temp; 
	mov.b64 	{%r136, %temp}, %fd841;
	}
	mov.f64 	%fd842, 0dC338000000000000;
	add.rn.f64 	%fd843, %fd841, %fd842;
	fma.rn.f64 	%fd844, %fd843, 0dBFE62E42FEFA39EF, %fd840;
	fma.rn.f64 	%fd845, %fd843, 0dBC7ABC9E3B39803F, %fd844;
	fma.rn.f64 	%fd846, %fd845, 0d3E5ADE1569CE2BDF, 0d3E928AF3FCA213EA;
	fma.rn.f64 	%fd847, %fd846, %fd845, 0d3EC71DEE62401315;
	fma.rn.f64 	%fd848, %fd847, %fd845, 0d3EFA01997C89EB71;
	fma.rn.f64 	%fd849, %fd848, %fd845, 0d3F2A01A014761F65;
	fma.rn.f64 	%fd850, %fd849, %fd845, 0d3F56C16C1852B7AF;
	fma.rn.f64 	%fd851, %fd850, %fd845, 0d3F81111111122322;
	fma.rn.f64 	%fd852, %fd851, %fd845, 0d3FA55555555502A1;
	fma.rn.f64 	%fd853, %fd852, %fd845, 0d3FC5555555555511;
	fma.rn.f64 	%fd854, %fd853, %fd845, 0d3FE000000000000B;
	fma.rn.f64 	%fd855, %fd854, %fd845, 0d3FF0000000000000;
	fma.rn.f64 	%fd856, %fd855, %fd845, 0d3FF0000000000000;
	{
	.reg .b32 %temp; 
	mov.b64 	{%r137, %temp}, %fd856;
	}
	{
	.reg .b32 %temp; 
	mov.b64 	{%temp, %r138}, %fd856;
	}
	shl.b32 	%r500, %r136, 20;
	add.s32 	%r501, %r500, %r138;
	mov.b64 	%fd941, {%r137, %r501};
	{
	.reg .b32 %temp; 
	mov.b64 	{%temp, %r502}, %fd840;
	}
	mov.b32 	%f503, %r502;
	abs.f32 	%f149, %f503;
	setp.lt.f32 	%p151, %f149, 0f4086232B;
	@%p151 bra 	$L__BB0_166;
	setp.gt.f32 	%p152, %f148, 0f00000000;
	mov.f64 	%fd857, 0d7FF0000000000000;
	sub.f64 	%fd858, %fd857, %fd146;
	selp.f64 	%fd941, 0d0000000000000000, %fd858, %p152;
	setp.geu.f32 	%p153, %f149, 0f40874800;
	@%p153 bra 	$L__BB0_166;
	shr.u32 	%r503, %r136, 31;
	add.s32 	%r504, %r136, %r503;
	shr.s32 	%r505, %r504, 1;
	shl.b32 	%r506, %r505, 20;
	add.s32 	%r507, %r138, %r506;
	mov.b64 	%fd859, {%r137, %r507};
	sub.s32 	%r508, %r136, %r505;
	shl.b32 	%r509, %r508, 20;
	add.s32 	%r510, %r509, 1072693248;
	mov.b32 	%r511, 0;
	mov.b64 	%fd860, {%r511, %r510};
	mul.f64 	%fd941, %fd860, %fd859;
$L__BB0_166:
	mul.f64 	%fd861, %fd941, %fd145;
	cvt.rn.f32.f64 	%f504, %fd861;
	add.f32 	%f505, %f145, %f504;
	add.f32 	%f150, %f602, %f505;
	mul.wide.s32 	%rd134, %r590, 4;
	add.s64 	%rd11, %rd10, %rd134;
	ld.global.u32 	%r512, [%rd11];
	cvt.rn.f32.s32 	%f506, %r512;
	sub.f32 	%f507, %f505, %f506;
	fma.rn.f32 	%f151, %f507, %f507, %f603;
	add.s32 	%r139, %r591, 1;
	div.s32 	%r513, %r139, %r149;
	mul.lo.s32 	%r514, %r513, %r149;
	sub.s32 	%r515, %r139, %r514;
	cvt.rn.f32.u32 	%f508, %r515;
	sub.f32 	%f509, %f508, %f142;
	mul.f32 	%f510, %f509, %f138;
	mul.f32 	%f511, %f509, %f510;
	mul.f32 	%f512, %f143, %f509;
	cvt.rn.f32.s32 	%f513, %r513;
	sub.f32 	%f514, %f513, %f144;
	mul.f32 	%f515, %f512, %f514;
	sub.f32 	%f516, %f511, %f515;
	mul.f32 	%f517, %f514, %f141;
	fma.rn.f32 	%f152, %f514, %f517, %f516;
	cvt.f64.f32 	%fd151, %f152;
	neg.f64 	%fd862, %fd151;
	fma.rn.f64 	%fd863, %fd151, 0dBFF71547652B82FE, 0d4338000000000000;
	{
	.reg .b32 %temp; 
	mov.b64 	{%r140, %temp}, %fd863;
	}
	mov.f64 	%fd864, 0dC338000000000000;
	add.rn.f64 	%fd865, %fd863, %fd864;
	fma.rn.f64 	%fd866, %fd865, 0dBFE62E42FEFA39EF, %fd862;
	fma.rn.f64 	%fd867, %fd865, 0dBC7ABC9E3B39803F, %fd866;
	fma.rn.f64 	%fd868, %fd867, 0d3E5ADE1569CE2BDF, 0d3E928AF3FCA213EA;
	fma.rn.f64 	%fd869, %fd868, %fd867, 0d3EC71DEE62401315;
	fma.rn.f64 	%fd870, %fd869, %fd867, 0d3EFA01997C89EB71;
	fma.rn.f64 	%fd871, %fd870, %fd867, 0d3F2A01A014761F65;
	fma.rn.f64 	%fd872, %fd871, %fd867, 0d3F56C16C1852B7AF;
	fma.rn.f64 	%fd873, %fd872, %fd867, 0d3F81111111122322;
	fma.rn.f64 	%fd874, %fd873, %fd867, 0d3FA55555555502A1;
	fma.rn.f64 	%fd875, %fd874, %fd867, 0d3FC5555555555511;
	fma.rn.f64 	%fd876, %fd875, %fd867, 0d3FE000000000000B;
	fma.rn.f64 	%fd877, %fd876, %fd867, 0d3FF0000000000000;
	fma.rn.f64 	%fd878, %fd877, %fd867, 0d3FF0000000000000;
	{
	.reg .b32 %temp; 
	mov.b64 	{%r141, %temp}, %fd878;
	}
	{
	.reg .b32 %temp; 
	mov.b64 	{%temp, %r142}, %fd878;
	}
	shl.b32 	%r516, %r140, 20;
	add.s32 	%r517, %r516, %r142;
	mov.b64 	%fd942, {%r141, %r517};
	{
	.reg .b32 %temp; 
	mov.b64 	{%temp, %r518}, %fd862;
	}
	mov.b32 	%f518, %r518;
	abs.f32 	%f153, %f518;
	setp.lt.f32 	%p154, %f153, 0f4086232B;
	@%p154 bra 	$L__BB0_169;
	setp.gt.f32 	%p155, %f152, 0f00000000;
	mov.f64 	%fd879, 0d7FF0000000000000;
	sub.f64 	%fd880, %fd879, %fd151;
	selp.f64 	%fd942, 0d0000000000000000, %fd880, %p155;
	setp.geu.f32 	%p156, %f153, 0f40874800;
	@%p156 bra 	$L__BB0_169;
	shr.u32 	%r519, %r140, 31;
	add.s32 	%r520, %r140, %r519;
	shr.s32 	%r521, %r520, 1;
	shl.b32 	%r522, %r521, 20;
	add.s32 	%r523, %r142, %r522;
	mov.b64 	%fd881, {%r141, %r523};
	sub.s32 	%r524, %r140, %r521;
	shl.b32 	%r525, %r524, 20;
	add.s32 	%r526, %r525, 1072693248;
	mov.b32 	%r527, 0;
	mov.b64 	%fd882, {%r527, %r526};
	mul.f64 	%fd942, %fd882, %fd881;
$L__BB0_169:
	mul.f64 	%fd883, %fd942, %fd145;
	cvt.rn.f32.f64 	%f519, %fd883;
	add.f32 	%f520, %f145, %f519;
	add.f32 	%f602, %f150, %f520;
	ld.global.u32 	%r528, [%rd11+4];
	cvt.rn.f32.s32 	%f521, %r528;
	sub.f32 	%f522, %f520, %f521;
	fma.rn.f32 	%f603, %f522, %f522, %f151;
	add.s32 	%r590, %r590, 2;
	add.s32 	%r591, %r139, 1;
	setp.ne.s32 	%p157, %r591, %r37;
	mov.u32 	%r592, %r37;
	@%p157 bra 	$L__BB0_163;
$L__BB0_170:
	setp.eq.s32 	%p158, %r36, 0;
	@%p158 bra 	$L__BB0_175;
	div.s32 	%r529, %r592, %r149;
	mul.lo.s32 	%r530, %r529, %r149;
	sub.s32 	%r531, %r592, %r530;
	cvt.rn.f32.u32 	%f523, %r531;
	sub.f32 	%f524, %f523, %f142;
	mul.f32 	%f525, %f524, %f138;
	mul.f32 	%f526, %f524, %f525;
	mul.f32 	%f527, %f143, %f524;
	cvt.rn.f32.s32 	%f528, %r529;
	sub.f32 	%f529, %f528, %f144;
	mul.f32 	%f530, %f527, %f529;
	sub.f32 	%f531, %f526, %f530;
	mul.f32 	%f532, %f529, %f141;
	fma.rn.f32 	%f160, %f529, %f532, %f531;
	cvt.f64.f32 	%fd156, %f160;
	neg.f64 	%fd884, %fd156;
	fma.rn.f64 	%fd885, %fd156, 0dBFF71547652B82FE, 0d4338000000000000;
	{
	.reg .b32 %temp; 
	mov.b64 	{%r146, %temp}, %fd885;
	}
	mov.f64 	%fd886, 0dC338000000000000;
	add.rn.f64 	%fd887, %fd885, %fd886;
	fma.rn.f64 	%fd888, %fd887, 0dBFE62E42FEFA39EF, %fd884;
	fma.rn.f64 	%fd889, %fd887, 0dBC7ABC9E3B39803F, %fd888;
	fma.rn.f64 	%fd890, %fd889, 0d3E5ADE1569CE2BDF, 0d3E928AF3FCA213EA;
	fma.rn.f64 	%fd891, %fd890, %fd889, 0d3EC71DEE62401315;
	fma.rn.f64 	%fd892, %fd891, %fd889, 0d3EFA01997C89EB71;
	fma.rn.f64 	%fd893, %fd892, %fd889, 0d3F2A01A014761F65;
	fma.rn.f64 	%fd894, %fd893, %fd889, 0d3F56C16C1852B7AF;
	fma.rn.f64 	%fd895, %fd894, %fd889, 0d3F81111111122322;
	fma.rn.f64 	%fd896, %fd895, %fd889, 0d3FA55555555502A1;
	fma.rn.f64 	%fd897, %fd896, %fd889, 0d3FC5555555555511;
	fma.rn.f64 	%fd898, %fd897, %fd889, 0d3FE000000000000B;
	fma.rn.f64 	%fd899, %fd898, %fd889, 0d3FF0000000000000;
	fma.rn.f64 	%fd900, %fd899, %fd889, 0d3FF0000000000000;
	{
	.reg .b32 %temp; 
	mov.b64 	{%r147, %temp}, %fd900;
	}
	{
	.reg .b32 %temp; 
	mov.b64 	{%temp, %r148}, %fd900;
	}
	shl.b32 	%r532, %r146, 20;
	add.s32 	%r533, %r532, %r148;
	mov.b64 	%fd943, {%r147, %r533};
	{
	.reg .b32 %temp; 
	mov.b64 	{%temp, %r534}, %fd884;
	}
	mov.b32 	%f533, %r534;
	abs.f32 	%f161, %f533;
	setp.lt.f32 	%p159, %f161, 0f4086232B;
	@%p159 bra 	$L__BB0_174;
	setp.gt.f32 	%p160, %f160, 0f00000000;
	mov.f64 	%fd901, 0d7FF0000000000000;
	sub.f64 	%fd902, %fd901, %fd156;
	selp.f64 	%fd943, 0d0000000000000000, %fd902, %p160;
	setp.geu.f32 	%p161, %f161, 0f40874800;
	@%p161 bra 	$L__BB0_174;
	shr.u32 	%r535, %r146, 31;
	add.s32 	%r536, %r146, %r535;
	shr.s32 	%r537, %r536, 1;
	shl.b32 	%r538, %r537, 20;
	add.s32 	%r539, %r148, %r538;
	mov.b64 	%fd903, {%r147, %r539};
	sub.s32 	%r540, %r146, %r537;
	shl.b32 	%r541, %r540, 20;
	add.s32 	%r542, %r541, 1072693248;
	mov.b32 	%r543, 0;
	mov.b64 	%fd904, {%r543, %r542};
	mul.f64 	%fd943, %fd904, %fd903;
$L__BB0_174:
	mul.f64 	%fd905, %fd943, %fd145;
	cvt.rn.f32.f64 	%f534, %fd905;
	add.f32 	%f535, %f145, %f534;
	add.f32 	%f602, %f602, %f535;
	add.s32 	%r544, %r592, %r4;
	mul.wide.s32 	%rd135, %r544, 4;
	add.s64 	%rd136, %rd10, %rd135;
	ld.global.u32 	%r545, [%rd136];
	cvt.rn.f32.s32 	%f536, %r545;
	sub.f32 	%f537, %f535, %f536;
	fma.rn.f32 	%f603, %f537, %f537, %f603;
$L__BB0_175:
	div.rn.f32 	%f538, %f603, %f566;
	st.global.f32 	[%rd3], %f602;
	mov.f32 	%f539, 0f3F800000;
	sub.f32 	%f540, %f539, %f538;
	st.global.f32 	[%rd3+24], %f540;
$L__BB0_176:
	ret;

}
.func  (.param .align 16 .b8 func_retval0[16]) __internal_trig_reduction_slowpathd(
	.param .b64 __internal_trig_reduction_slowpathd_param_0
)
{
	.local .align 8 .b8 	__local_depot1[40];
	.reg .b64 	%SP;
	.reg .b64 	%SPL;
	.reg .pred 	%p<10>;
	.reg .b32 	%r<47>;
	.reg .b64 	%rd<74>;
	.reg .b64 	%fd<5>;

	mov.u64 	%SPL, __local_depot1;
	ld.param.f64 	%fd4, [__internal_trig_reduction_slowpathd_param_0];
	add.u64 	%rd1, %SPL, 0;
	{
	.reg .b32 %temp; 
	mov.b64 	{%temp, %r1}, %fd4;
	}
	shr.u32 	%r2, %r1, 20;
	and.b32  	%r3, %r2, 2047;
	setp.eq.s32 	%p1, %r3, 2047;
	mov.b32 	%r46, 0;
	@%p1 bra 	$L__BB1_9;
	add.s32 	%r20, %r3, -1024;
	mov.b64 	%rd20, %fd4;
	shl.b64 	%rd2, %rd20, 11;
	shr.u32 	%r4, %r20, 6;
	sub.s32 	%r45, 15, %r4;
	sub.s32 	%r21, 19, %r4;
	setp.lt.u32 	%p2, %r20, 128;
	selp.b32 	%r6, 18, %r21, %p2;
	setp.ge.s32 	%p3, %r45, %r6;
	mov.b64 	%rd70, 0;
	@%p3 bra 	$L__BB1_4;
	add.s32 	%r23, %r6, %r4;
	neg.s32 	%r43, %r23;
	or.b64  	%rd3, %rd2, -9223372036854775808;
	mov.b64 	%rd70, 0;
	mov.b32 	%r42, 0;
	mov.u64 	%rd25, __cudart_i2opi_d;
	mov.u32 	%r44, %r45;
$L__BB1_3:
	.pragma "nounroll";
	mul.wide.s32 	%rd22, %r42, 8;
	add.s64 	%rd23, %rd1, %rd22;
	mul.wide.s32 	%rd24, %r44, 8;
	add.s64 	%rd26, %rd25, %rd24;
	ld.global.nc.u64 	%rd27, [%rd26];
	{
	.reg .u32 %r0, %r1, %r2, %r3, %alo, %ahi, %blo, %bhi, %clo, %chi;
	mov.b64 	{%alo,%ahi}, %rd27;
	mov.b64 	{%blo,%bhi}, %rd3;
	mov.b64 	{%clo,%chi}, %rd70;
	mad.lo.cc.u32 	%r0, %alo, %blo, %clo;
	madc.hi.cc.u32 	%r1, %alo, %blo, %chi;
	madc.hi.u32 	%r2, %alo, %bhi, 0;
	mad.lo.cc.u32 	%r1, %alo, %bhi, %r1;
	madc.hi.cc.u32 	%r2, %ahi, %blo, %r2;
	madc.hi.u32 	%r3, %ahi, %bhi, 0;
	mad.lo.cc.u32 	%r1, %ahi, %blo, %r1;
	madc.lo.cc.u32 	%r2, %ahi, %bhi, %r2;
	addc.u32 	%r3, %r3, 0;
	mov.b64 	%rd28, {%r0,%r1};
	mov.b64 	%rd70, {%r2,%r3};
	}
	st.local.u64 	[%rd23], %rd28;
	add.s32 	%r44, %r44, 1;
	add.s32 	%r43, %r43, 1;
	add.s32 	%r42, %r42, 1;
	setp.ne.s32 	%p4, %r43, -15;
	mov.u32 	%r45, %r6;
	@%p4 bra 	$L__BB1_3;
$L__BB1_4:
	cvt.s64.s32 	%rd29, %r45;
	cvt.u64.u32 	%rd30, %r4;
	add.s64 	%rd31, %rd30, %rd29;
	shl.b64 	%rd32, %rd31, 3;
	add.s64 	%rd33, %rd1, %rd32;
	st.local.u64 	[%rd33+-120], %rd70;
	and.b32  	%r15, %r2, 63;
	ld.local.u64 	%rd72, [%rd1+16];
	ld.local.u64 	%rd71, [%rd1+24];
	setp.eq.s32 	%p5, %r15, 0;
	@%p5 bra 	$L__BB1_6;
	shl.b64 	%rd34, %rd71, %r15;
	shr.u64 	%rd35, %rd72, 1;
	xor.b32  	%r24, %r15, 63;
	shr.u64 	%rd36, %rd35, %r24;
	or.b64  	%rd71, %rd34, %rd36;
	ld.local.u64 	%rd37, [%rd1+8];
	shl.b64 	%rd38, %rd72, %r15;
	shr.u64 	%rd39, %rd37, 1;
	shr.u64 	%rd40, %rd39, %r24;
	or.b64  	%rd72, %rd38, %rd40;
$L__BB1_6:
	and.b32  	%r25, %r1, -2147483648;
	shr.u64 	%rd41, %rd71, 62;
	cvt.u32.u64 	%r26, %rd41;
	mov.b64 	{%r27, %r28}, %rd71;
	mov.b64 	{%r29, %r30}, %rd72;
	shf.l.wrap.b32 	%r31, %r30, %r27, 2;
	shf.l.wrap.b32 	%r32, %r27, %r28, 2;
	mov.b64 	%rd42, {%r31, %r32};
	shl.b64 	%rd43, %rd72, 2;
	shr.u64 	%rd44, %rd42, 63;
	cvt.u32.u64 	%r33, %rd44;
	add.s32 	%r34, %r33, %r26;
	setp.eq.s32 	%p6, %r25, 0;
	neg.s32 	%r35, %r34;
	selp.b32 	%r46, %r34, %r35, %p6;
	setp.gt.s64 	%p7, %rd42, -1;
	mov.b64 	%rd45, 0;
	{
	.reg .u32 %r0, %r1, %r2, %r3, %a0, %a1, %a2, %a3, %b0, %b1, %b2, %b3;
	mov.b64 	{%a0,%a1}, %rd45;
	mov.b64 	{%a2,%a3}, %rd45;
	mov.b64 	{%b0,%b1}, %rd43;
	mov.b64 	{%b2,%b3}, %rd42;
	sub.cc.u32 	%r0, %a0, %b0;
	subc.cc.u32 	%r1, %a1, %b1;
	subc.cc.u32 	%r2, %a2, %b2;
	subc.u32 	%r3, %a3, %b3;
	mov.b64 	%rd46, {%r0,%r1};
	mov.b64 	%rd47, {%r2,%r3};
	}
	xor.b32  	%r36, %r25, -2147483648;
	selp.b64 	%rd73, %rd42, %rd47, %p7;
	selp.b64 	%rd14, %rd43, %rd46, %p7;
	selp.b32 	%r17, %r25, %r36, %p7;
	clz.b64 	%r37, %rd73;
	cvt.u64.u32 	%rd15, %r37;
	setp.eq.s32 	%p8, %r37, 0;
	@%p8 bra 	$L__BB1_8;
	cvt.u32.u64 	%r38, %rd15;
	and.b32  	%r39, %r38, 63;
	shl.b64 	%rd48, %rd73, %r39;
	shr.u64 	%rd49, %rd14, 1;
	not.b32 	%r40, %r38;
	and.b32  	%r41, %r40, 63;
	shr.u64 	%rd50, %rd49, %r41;
	or.b64  	%rd73, %rd48, %rd50;
$L__BB1_8:
	mov.b64 	%rd51, -3958705157555305931;
	{
	.reg .u32 %r0, %r1, %r2, %r3, %alo, %ahi, %blo, %bhi;
	mov.b64 	{%alo,%ahi}, %rd73;
	mov.b64 	{%blo,%bhi}, %rd51;
	mul.lo.u32 	%r0, %alo, %blo;
	mul.hi.u32 	%r1, %alo, %blo;
	mad.lo.cc.u32 	%r1, %alo, %bhi, %r1;
	madc.hi.u32 	%r2, %alo, %bhi, 0;
	mad.lo.cc.u32 	%r1, %ahi, %blo, %r1;
	madc.hi.cc.u32 	%r2, %ahi, %blo, %r2;
	madc.hi.u32 	%r3, %ahi, %bhi, 0;
	mad.lo.cc.u32 	%r2, %ahi, %bhi, %r2;
	addc.u32 	%r3, %r3, 0;
	mov.b64 	%rd52, {%r0,%r1};
	mov.b64 	%rd53, {%r2,%r3};
	}
	setp.gt.s64 	%p9, %rd53, 0;
	{
	.reg .u32 %r0, %r1, %r2, %r3, %a0, %a1, %a2, %a3, %b0, %b1, %b2, %b3;
	mov.b64 	{%a0,%a1}, %rd52;
	mov.b64 	{%a2,%a3}, %rd53;
	mov.b64 	{%b0,%b1}, %rd52;
	mov.b64 	{%b2,%b3}, %rd53;
	add.cc.u32 	%r0, %a0, %b0;
	addc.cc.u32 	%r1, %a1, %b1;
	addc.cc.u32 	%r2, %a2, %b2;
	addc.u32 	%r3, %a3, %b3;
	mov.b64 	%rd54, {%r0,%r1};
	mov.b64 	%rd55, {%r2,%r3};
	}
	selp.b64 	%rd56, %rd55, %rd53, %p9;
	selp.s64 	%rd57, -1, 0, %p9;
	sub.s64 	%rd58, %rd57, %rd15;
	cvt.u64.u32 	%rd59, %r17;
	shl.b64 	%rd60, %rd59, 32;
	add.s64 	%rd61, %rd56, 1;
	shr.u64 	%rd62, %rd61, 10;
	add.s64 	%rd63, %rd62, 1;
	shr.u64 	%rd64, %rd63, 1;
	shl.b64 	%rd65, %rd58, 52;
	add.s64 	%rd66, %rd65, %rd64;
	add.s64 	%rd67, %rd66, 4602678819172646912;
	or.b64  	%rd68, %rd67, %rd60;
	mov.b64 	%fd4, %rd68;
$L__BB1_9:
	st.param.f64 	[func_retval0], %fd4;
	st.param.b32 	[func_retval0+8], %r46;
	ret;

}


// ===== COMPILED SASS (sm_100) =====

	.target	sm_100

	.elftype	@"ET_EXEC"


//--------------------- .note.nv.tkinfo           --------------------------
	.section	.note.nv.tkinfo,"",@"SHT_NOTE"
	.sectionflags	@"SHF_NOTE_NV_TKINFO"
	.tkinfo
        /*0018*/ 	.word	0x00000002
        /*0030*/ 	.string	""
        /*0030*/ 	.string	"ptxas"
        /*0030*/ 	.string	"Cuda compilation tools, release 13.0, V13.0.88"
        /*0030*/ 	.string	"Build cuda_13.0.r13.0/compiler.36424714_0"
        /*0030*/ 	.string	"-arch sm_100 -m 64 "



//--------------------- .note.nv.cuinfo           --------------------------
	.section	.note.nv.cuinfo,"",@"SHT_NOTE"
	.sectionflags	@"SHF_NOTE_NV_CUINFO"
        /*0018*/ 	.short	0x0002
        /*001a*/ 	.short	0x0064
        /*001c*/ 	.short	0x0082
	.zero		2


//--------------------- .nv.info                  --------------------------
	.section	.nv.info,"",@"SHT_CUDA_INFO"
	.align	4


	//----- nvinfo : EIATTR_REGCOUNT
	.align		4
        /*0000*/ 	.byte	0x04, 0x2f
        /*0002*/ 	.short	(.L_3 - .L_2)
	.align		4
.L_2:
        /*0004*/ 	.word	index@(gaussFitter)
        /*0008*/ 	.word	0x00000034


	//----- nvinfo : EIATTR_FRAME_SIZE
	.align		4
.L_3:
        /*000c*/ 	.byte	0x04, 0x11
        /*000e*/ 	.short	(.L_5 - .L_4)
	.align		4
.L_4:
        /*0010*/ 	.word	index@($gaussFitter$__internal_trig_reduction_slowpathd)
        /*0014*/ 	.word	0x00000028


	//----- nvinfo : EIATTR_FRAME_SIZE
	.align		4
.L_5:
        /*0018*/ 	.byte	0x04, 0x11
        /*001a*/ 	.short	(.L_7 - .L_6)
	.align		4
.L_6:
        /*001c*/ 	.word	index@($__internal_2_$__cuda_sm3x_div_rn_noftz_f32_slowpath)
        /*0020*/ 	.word	0x00000028


	//----- nvinfo : EIATTR_FRAME_SIZE
	.align		4
.L_7:
        /*0024*/ 	.byte	0x04, 0x11
        /*0026*/ 	.short	(.L_9 - .L_8)
	.align		4
.L_8:
        /*0028*/ 	.word	index@($__internal_1_$__cuda_sm20_rcp_rn_f32_slowpath)
        /*002c*/ 	.word	0x00000028


	//----- nvinfo : EIATTR_FRAME_SIZE
	.align		4
.L_9:
        /*0030*/ 	.byte	0x04, 0x11
        /*0032*/ 	.short	(.L_11 - .L_10)
	.align		4
.L_10:
        /*0034*/ 	.word	index@($__internal_0_$__cuda_sm20_div_rn_f64_full)
        /*0038*/ 	.word	0x00000028


	//----- nvinfo : EIATTR_FRAME_SIZE
	.align		4
.L_11:
        /*003c*/ 	.byte	0x04, 0x11
        /*003e*/ 	.short	(.L_13 - .L_12)
	.align		4
.L_12:
        /*0040*/ 	.word	index@(gaussFitter)
        /*0044*/ 	.word	0x00000028


	//----- nvinfo : EIATTR_MIN_STACK_SIZE
	.align		4
.L_13:
        /*0048*/ 	.byte	0x04, 0x12
        /*004a*/ 	.short	(.L_15 - .L_14)
	.align		4
.L_14:
        /*004c*/ 	.word	index@(gaussFitter)
        /*0050*/ 	.word	0x00000028
.L_15:


//--------------------- .nv.compat                --------------------------
	.section	.nv.compat,"",@"SHT_CUDA_COMPAT_INFO"
	.align	4
        /*0000*/ 	.byte	0x02, 0x09, 0x00, 0x00, 0x02, 0x02, 0x01, 0x00, 0x02, 0x05, 0x05, 0x00, 0x03, 0x07, 0x01, 0x01
        /*0010*/ 	.byte	0x02, 0x03, 0x00, 0x00, 0x02, 0x06, 0x01, 0x00, 0x04, 0x0b, 0x08, 0x00, 0x01, 0x00, 0x00, 0x00
        /*0020*/ 	.byte	0x00, 0x00, 0x00, 0x00


//--------------------- .nv.info.gaussFitter      --------------------------
	.section	.nv.info.gaussFitter,"",@"SHT_CUDA_INFO"
	.sectionflags	@""
	.align	4


	//----- nvinfo : EIATTR_CUDA_API_VERSION
	.align		4
        /*0000*/ 	.byte	0x04, 0x37
        /*0002*/ 	.short	(.L_17 - .L_16)
.L_16:
        /*0004*/ 	.word	0x00000082


	//----- nvinfo : EIATTR_KPARAM_INFO
	.align		4
.L_17:
        /*0008*/ 	.byte	0x04, 0x17
        /*000a*/ 	.short	(.L_19 - .L_18)
.L_18:
        /*000c*/ 	.word	0x00000000
        /*0010*/ 	.short	0x000a
        /*0012*/ 	.short	0x0048
        /*0014*/ 	.byte	0x00, 0xf0, 0x11, 0x00


	//----- nvinfo : EIATTR_KPARAM_INFO
	.align		4
.L_19:
        /*0018*/ 	.byte	0x04, 0x17
        /*001a*/ 	.short	(.L_21 - .L_20)
.L_20:
        /*001c*/ 	.word	0x00000000
        /*0020*/ 	.short	0x0009
        /*0022*/ 	.short	0x0040
        /*0024*/ 	.byte	0x00, 0xf0, 0x21, 0x00


	//----- nvinfo : EIATTR_KPARAM_INFO
	.align		4
.L_21:
        /*0028*/ 	.byte	0x04, 0x17
        /*002a*/ 	.short	(.L_23 - .L_22)
.L_22:
        /*002c*/ 	.word	0x00000000
        /*0030*/ 	.short	0x0008
        /*0032*/ 	.short	0x0038
        /*0034*/ 	.byte	0x00, 0xf0, 0x11, 0x00


	//----- nvinfo : EIATTR_KPARAM_INFO
	.align		4
.L_23:
        /*0038*/ 	.byte	0x04, 0x17
        /*003a*/ 	.short	(.L_25 - .L_24)
.L_24:
        /*003c*/ 	.word	0x00000000
        /*0040*/ 	.short	0x0007
        /*0042*/ 	.short	0x0030
        /*0044*/ 	.byte	0x00, 0xf5, 0x21, 0x00


	//----- nvinfo : EIATTR_KPARAM_INFO
	.align		4
.L_25:
        /*0048*/ 	.byte	0x04, 0x17
        /*004a*/ 	.short	(.L_27 - .L_26)
.L_26:
        /*004c*/ 	.word	0x00000000
        /*0050*/ 	.short	0x0006
        /*0052*/ 	.short	0x0028
        /*0054*/ 	.byte	0x00, 0xf0, 0x11, 0x00


	//----- nvinfo : EIATTR_KPARAM_INFO
	.align		4
.L_27:
        /*0058*/ 	.byte	0x04, 0x17
        /*005a*/ 	.short	(.L_29 - .L_28)
.L_28:
        /*005c*/ 	.word	0x00000000
        /*0060*/ 	.short	0x0005
        /*0062*/ 	.short	0x0020
        /*0064*/ 	.byte	0x00, 0xf5, 0x21, 0x00


	//----- nvinfo : EIATTR_KPARAM_INFO
	.align		4
.L_29:
        /*0068*/ 	.byte	0x04, 0x17
        /*006a*/ 	.short	(.L_31 - .L_30)
.L_30:
        /*006c*/ 	.word	0x00000000
        /*0070*/ 	.short	0x0004
        /*0072*/ 	.short	0x001c
        /*0074*/ 	.byte	0x00, 0xf0, 0x11, 0x00


	//----- nvinfo : EIATTR_KPARAM_INFO
	.align		4
.L_31:
        /*0078*/ 	.byte	0x04, 0x17
        /*007a*/ 	.short	(.L_33 - .L_32)
.L_32:
        /*007c*/ 	.word	0x00000000
        /*0080*/ 	.short	0x0003
        /*0082*/ 	.short	0x0018
        /*0084*/ 	.byte	0x00, 0xf0, 0x11, 0x00


	//----- nvinfo : EIATTR_KPARAM_INFO
	.align		4
.L_33:
        /*0088*/ 	.byte	0x04, 0x17
        /*008a*/ 	.short	(.L_35 - .L_34)
.L_34:
        /*008c*/ 	.word	0x00000000
        /*0090*/ 	.short	0x0002
        /*0092*/ 	.short	0x0010
        /*0094*/ 	.byte	0x00, 0xf5, 0x21, 0x00


	//----- nvinfo : EIATTR_KPARAM_INFO
	.align		4
.L_35:
        /*0098*/ 	.byte	0x04, 0x17
        /*009a*/ 	.short	(.L_37 - .L_36)
.L_36:
        /*009c*/ 	.word	0x00000000
        /*00a0*/ 	.short	0x0001
        /*00a2*/ 	.short	0x0008
        /*00a4*/ 	.byte	0x00, 0xf0, 0x11, 0x00


	//----- nvinfo : EIATTR_KPARAM_INFO
	.align		4
.L_37:
        /*00a8*/ 	.byte	0x04, 0x17
        /*00aa*/ 	.short	(.L_39 - .L_38)
.L_38:
        /*00ac*/ 	.word	0x00000000
        /*00b0*/ 	.short	0x0000
        /*00b2*/ 	.short	0x0000
        /*00b4*/ 	.byte	0x00, 0xf5, 0x21, 0x00


	//----- nvinfo : EIATTR_SPARSE_MMA_MASK
	.align		4
.L_39:
        /*00b8*/ 	.byte	0x03, 0x50
        /*00ba*/ 	.short	0x0000


	//----- nvinfo : EIATTR_MAXREG_COUNT
	.align		4
        /*00bc*/ 	.byte	0x03, 0x1b
        /*00be*/ 	.short	0x00ff


	//----- nvinfo : EIATTR_MERCURY_ISA_VERSION
	.align		4
        /*00c0*/ 	.byte	0x03, 0x5f
        /*00c2*/ 	.short	0x0101


	//----- nvinfo : EIATTR_VRC_CTA_INIT_COUNT
	.align		4
        /*00c4*/ 	.byte	0x02, 0x4a
	.zero		1
	.zero		1


	//----- nvinfo : EIATTR_EXIT_INSTR_OFFSETS
	.align		4
        /*00c8*/ 	.byte	0x04, 0x1c
        /*00ca*/ 	.short	(.L_41 - .L_40)


	//   ....[0]....
.L_40:
        /*00cc*/ 	.word	0x00000240


	//   ....[1]....
        /*00d0*/ 	.word	0x0000cc20


	//----- nvinfo : EIATTR_CRS_STACK_SIZE
	.align		4
.L_41:
        /*00d4*/ 	.byte	0x04, 0x1e
        /*00d6*/ 	.short	(.L_43 - .L_42)
.L_42:
        /*00d8*/ 	.word	0x00000000


	//----- nvinfo : EIATTR_CBANK_PARAM_SIZE
	.align		4
.L_43:
        /*00dc*/ 	.byte	0x03, 0x19
        /*00de*/ 	.short	0x004c


	//----- nvinfo : EIATTR_PARAM_CBANK
	.align		4
        /*00e0*/ 	.byte	0x04, 0x0a
        /*00e2*/ 	.short	(.L_45 - .L_44)
	.align		4
.L_44:
        /*00e4*/ 	.word	index@(.nv.constant0.gaussFitter)
        /*00e8*/ 	.short	0x0380
        /*00ea*/ 	.short	0x004c


	//----- nvinfo : EIATTR_SW_WAR
	.align		4
.L_45:
        /*00ec*/ 	.byte	0x04, 0x36
        /*00ee*/ 	.short	(.L_47 - .L_46)
.L_46:
        /*00f0*/ 	.word	0x00000008
.L_47:


//--------------------- .nv.callgraph             --------------------------
	.section	.nv.callgraph,"",@"SHT_CUDA_CALLGRAPH"
	.align	4
	.sectionentsize	8
	.align		4
        /*0000*/ 	.word	0x00000000
	.align		4
        /*0004*/ 	.word	0xffffffff
	.align		4
        /*0008*/ 	.word	0x00000000
	.align		4
        /*000c*/ 	.word	0xfffffffe
	.align		4
        /*0010*/ 	.word	0x00000000
	.align		4
        /*0014*/ 	.word	0xfffffffd
	.align		4
        /*0018*/ 	.word	0x00000000
	.align		4
        /*001c*/ 	.word	0xfffffffc


//--------------------- .nv.constant4             --------------------------
	.section	.nv.constant4,"a",@progbits
	.align	8
	.align		8
.nv.constant4:
        /*0000*/ 	.dword	__cudart_i2opi_d
	.align		8
        /*0008*/ 	.dword	__cudart_sin_cos_coeffs


//--------------------- .text.gaussFitter         --------------------------
	.section	.text.gaussFitter,"ax",@progbits
	.align	128
        .global         gaussFitter
        .type           gaussFitter,@function
        .size           gaussFitter,(.L_x_119 - gaussFitter)
        .other          gaussFitter,@"STO_CUDA_ENTRY STV_DEFAULT"
gaussFitter:
.text.gaussFitter:
[----:B------:R-:W0:Y:S01]  /*0000*/  LDC R1, c[0x0][0x37c] ;  /* 0x0000df00ff017b82 */ /* 0x000e220000000800 */
[----:B------:R-:W1:Y:S07]  /*0010*/  LDCU UR4, c[0x0][0x39c] ;  /* 0x00007380ff0477ac */ /* 0x000e6e0008000800 */
[----:B------:R-:W2:Y:S01]  /*0020*/  LDC R9, c[0x0][0x388] ;  /* 0x0000e200ff097b82 */ /* 0x000ea20000000800 */
[----:B0-----:R-:W-:-:S07]  /*0030*/  VIADD R1, R1, 0xffffffd8 ;  /* 0xffffffd801017836 */ /* 0x001fce0000000000 */
[----:B------:R-:W0:Y:S01]  /*0040*/  LDC R13, c[0x0][0x370] ;  /* 0x0000dc00ff0d7b82 */ /* 0x000e220000000800 */
[----:B-1----:R-:W-:-:S07]  /*0050*/  IMAD.U32 R11, RZ, RZ, UR4 ;  /* 0x00000004ff0b7e24 */ /* 0x002fce000f8e00ff */
[----:B------:R-:W0:Y:S01]  /*0060*/  S2UR UR4, SR_CTAID.X ;  /* 0x00000000000479c3 */ /* 0x000e220000002500 */
[----:B------:R-:W-:Y:S01]  /*0070*/  IMAD R4, R11, R11, RZ ;  /* 0x0000000b0b047224 */ /* 0x000fe200078e02ff */
[----:B--2---:R-:W-:-:S04]  /*0080*/  IABS R8, R9 ;  /* 0x0000000900087213 */ /* 0x004fc80000000000 */
[-C--:B------:R-:W-:Y:S02]  /*0090*/  IABS R5, R4.reuse ;  /* 0x0000000400057213 */ /* 0x080fe40000000000 */
[----:B------:R-:W-:Y:S02]  /*00a0*/  IABS R10, R4 ;  /* 0x00000004000a7213 */ /* 0x000fe40000000000 */
[----:B------:R-:W1:Y:S08]  /*00b0*/  I2F.RP R0, R5 ;  /* 0x0000000500007306 */ /* 0x000e700000209400 */
[----:B-1----:R-:W1:Y:S02]  /*00c0*/  MUFU.RCP R0, R0 ;  /* 0x0000000000007308 */ /* 0x002e640000001000 */
[----:B-1----:R-:W-:-:S02]  /*00d0*/  VIADD R2, R0, 0xffffffe ;  /* 0x0ffffffe00027836 */ /* 0x002fc40000000000 */
[----:B------:R-:W-:-:S04]  /*00e0*/  IMAD.MOV R0, RZ, RZ, -R10 ;  /* 0x000000ffff007224 */ /* 0x000fc800078e0a0a */
[----:B------:R1:W2:Y:S02]  /*00f0*/  F2I.FTZ.U32.TRUNC.NTZ R3, R2 ;  /* 0x0000000200037305 */ /* 0x0002a4000021f000 */
[----:B-1----:R-:W-:Y:S02]  /*0100*/  IMAD.MOV.U32 R2, RZ, RZ, RZ ;  /* 0x000000ffff027224 */ /* 0x002fe400078e00ff */
[----:B--2---:R-:W-:-:S04]  /*0110*/  IMAD.MOV R6, RZ, RZ, -R3 ;  /* 0x000000ffff067224 */ /* 0x004fc800078e0a03 */
[----:B------:R-:W-:Y:S01]  /*0120*/  IMAD R7, R6, R5, RZ ;  /* 0x0000000506077224 */ /* 0x000fe200078e02ff */
[----:B------:R-:W-:-:S03]  /*0130*/  MOV R6, R8 ;  /* 0x0000000800067202 */ /* 0x000fc60000000f00 */
[----:B------:R-:W-:Y:S02]  /*0140*/  IMAD.HI.U32 R3, R3, R7, R2 ;  /* 0x0000000703037227 */ /* 0x000fe400078e0002 */
[----:B------:R-:W0:Y:S04]  /*0150*/  S2R R2, SR_CTAID.Y ;  /* 0x0000000000027919 */ /* 0x000e280000002600 */
[----:B------:R-:W-:-:S04]  /*0160*/  IMAD.HI.U32 R3, R3, R6, RZ ;  /* 0x0000000603037227 */ /* 0x000fc800078e00ff */
[----:B------:R-:W-:-:S05]  /*0170*/  IMAD R0, R3, R0, R6 ;  /* 0x0000000003007224 */ /* 0x000fca00078e0206 */
[----:B------:R-:W-:-:S13]  /*0180*/  ISETP.GT.U32.AND P1, PT, R5, R0, PT ;  /* 0x000000000500720c */ /* 0x000fda0003f24070 */
[----:B------:R-:W-:Y:S02]  /*0190*/  @!P1 IMAD.IADD R0, R0, 0x1, -R5 ;  /* 0x0000000100009824 */ /* 0x000fe400078e0a05 */
[----:B------:R-:W-:Y:S01]  /*01a0*/  @!P1 VIADD R3, R3, 0x1 ;  /* 0x0000000103039836 */ /* 0x000fe20000000000 */
[----:B------:R-:W-:Y:S02]  /*01b0*/  ISETP.NE.AND P1, PT, R4, RZ, PT ;  /* 0x000000ff0400720c */ /* 0x000fe40003f25270 */
[----:B------:R-:W-:Y:S01]  /*01c0*/  ISETP.GE.U32.AND P0, PT, R0, R5, PT ;  /* 0x000000050000720c */ /* 0x000fe20003f06070 */
[----:B0-----:R-:W-:Y:S01]  /*01d0*/  IMAD R13, R13, R2, UR4 ;  /* 0x000000040d0d7e24 */ /* 0x001fe2000f8e0202 */
[----:B------:R-:W-:-:S04]  /*01e0*/  LOP3.LUT R0, R4, R9, RZ, 0x3c, !PT ;  /* 0x0000000904007212 */ /* 0x000fc800078e3cff */
[----:B------:R-:W-:-:S07]  /*01f0*/  ISETP.GE.AND P2, PT, R0, RZ, PT ;  /* 0x000000ff0000720c */ /* 0x000fce0003f46270 */
[----:B------:R-:W-:-:S06]  /*0200*/  @P0 IADD3 R3, PT, PT, R3, 0x1, RZ ;  /* 0x0000000103030810 */ /* 0x000fcc0007ffe0ff */
[----:B------:R-:W-:Y:S01]  /*0210*/  @!P2 IMAD.MOV R3, RZ, RZ, -R3 ;  /* 0x000000ffff03a224 */ /* 0x000fe200078e0a03 */
[----:B------:R-:W-:-:S04]  /*0220*/  @!P1 LOP3.LUT R3, RZ, R4, RZ, 0x33, !PT ;  /* 0x00000004ff039212 */ /* 0x000fc800078e33ff */
[----:B------:R-:W-:-:S13]  /*0230*/  ISETP.GE.AND P0, PT, R13, R3, PT ;  /* 0x000000030d00720c */ /* 0x000fda0003f06270 */
[----:B------:R-:W-:Y:S05]  /*0240*/  @P0 EXIT ;  /* 0x000000000000094d */ /* 0x000fea0003800000 */
[C---:B------:R-:W-:Y:S01]  /*0250*/  ISETP.GE.U32.AND P1, PT, R4.reuse, 0x8, PT ;  /* 0x000000080400780c */ /* 0x040fe20003f26070 */
[----:B------:R-:W0:Y:S01]  /*0260*/  LDCU.64 UR6, c[0x0][0x358] ;  /* 0x00006b00ff0677ac */ /* 0x000e220008000a00 */
[----:B------:R-:W-:Y:S01]  /*0270*/  VIMNMX.U32 R0, PT, PT, R4, 0x1, !PT ;  /* 0x0000000104007848 */ /* 0x000fe20007fe0000 */
[----:B------:R-:W-:Y:S01]  /*0280*/  IMAD R23, R13, R4, RZ ;  /* 0x000000040d177224 */ /* 0x000fe200078e02ff */
[----:B------:R-:W-:Y:S01]  /*0290*/  CS2R R6, SRZ ;  /* 0x0000000000067805 */ /* 0x000fe2000001ff00 */
[----:B------:R-:W-:Y:S01]  /*02a0*/  IMAD.MOV.U32 R10, RZ, RZ, RZ ;  /* 0x000000ffff0a7224 */ /* 0x000fe200078e00ff */
[----:B------:R-:W-:Y:S01]  /*02b0*/  LOP3.LUT R2, R0, 0x5, RZ, 0xc0, !PT ;  /* 0x0000000500027812 */ /* 0x000fe200078ec0ff */
[----:B------:R-:W-:-:S03]  /*02c0*/  IMAD.MOV.U32 R3, RZ, RZ, RZ ;  /* 0x000000ffff037224 */ /* 0x000fc600078e00ff */
[----:B------:R-:W-:-:S03]  /*02d0*/  ISETP.NE.AND P0, PT, R2, RZ, PT ;  /* 0x000000ff0200720c */ /* 0x000fc60003f05270 */
[----:B------:R-:W-:Y:S10]  /*02e0*/  @!P1 BRA `(.L_x_0) ;  /* 0x0000000c00a49947 */ /* 0x000ff40003800000 */
[----:B------:R-:W-:Y:S01]  /*02f0*/  IABS R5, R11 ;  /* 0x0000000b00057213 */ /* 0x000fe20000000000 */
[----:B------:R-:W-:Y:S01]  /*0300*/  IMAD.MOV.U32 R14, RZ, RZ, RZ ;  /* 0x000000ffff0e7224 */ /* 0x000fe200078e00ff */
[----:B------:R-:W1:Y:S01]  /*0310*/  LDC R11, c[0x0][0x39c] ;  /* 0x0000e700ff0b7b82 */ /* 0x000e620000000800 */
[----:B------:R-:W-:Y:S01]  /*0320*/  LOP3.LUT R10, R0, 0x7ffffff8, RZ, 0xc0, !PT ;  /* 0x7ffffff8000a7812 */ /* 0x000fe200078ec0ff */
[----:B------:R-:W2:Y:S08]  /*0330*/  I2F.RP R12, R5 ;  /* 0x00000005000c7306 */ /* 0x000eb00000209400 */
[----:B--2---:R-:W2:Y:S02]  /*0340*/  MUFU.RCP R12, R12 ;  /* 0x0000000c000c7308 */ /* 0x004ea40000001000 */
[----:B--2---:R-:W-:-:S06]  /*0350*/  VIADD R9, R12, 0xffffffe ;  /* 0x0ffffffe0c097836 */ /* 0x004fcc0000000000 */
[----:B------:R-:W2:Y:S02]  /*0360*/  F2I.FTZ.U32.TRUNC.NTZ R9, R9 ;  /* 0x0000000900097305 */ /* 0x000ea4000021f000 */
[----:B--2---:R-:W-:-:S05]  /*0370*/  IADD3 R8, PT, PT, RZ, -R9, RZ ;  /* 0x80000009ff087210 */ /* 0x004fca0007ffe0ff */
[----:B------:R-:W-:Y:S02]  /*0380*/  IMAD R7, R8, R5, RZ ;  /* 0x0000000508077224 */ /* 0x000fe400078e02ff */
[----:B------:R-:W-:-:S04]  /*0390*/  IMAD.MOV.U32 R8, RZ, RZ, RZ ;  /* 0x000000ffff087224 */ /* 0x000fc800078e00ff */
[----:B------:R-:W-:-:S04]  /*03a0*/  IMAD.HI.U32 R8, R9, R7, R8 ;  /* 0x0000000709087227 */ /* 0x000fc800078e0008 */
[----:B-1----:R-:W-:-:S07]  /*03b0*/  IMAD.MOV.U32 R7, RZ, RZ, RZ ;  /* 0x000000ffff077224 */ /* 0x002fce00078e00ff */
.L_x_1:
[----:B------:R-:W1:Y:S01]  /*03c0*/  LDC.64 R24, c[0x0][0x380] ;  /* 0x0000e000ff187b82 */ /* 0x000e620000000a00 */
[----:B------:R-:W-:-:S04]  /*03d0*/  IMAD.IADD R9, R23, 0x1, R14 ;  /* 0x0000000117097824 */ /* 0x000fc800078e020e */
[----:B-1----:R-:W-:-:S05]  /*03e0*/  IMAD.WIDE R24, R9, 0x4, R24 ;  /* 0x0000000409187825 */ /* 0x002fca00078e0218 */
[----:B0-----:R-:W2:Y:S04]  /*03f0*/  LDG.E R15, desc[UR6][R24.64] ;  /* 0x00000006180f7981 */ /* 0x001ea8000c1e1900 */
[----:B------:R-:W3:Y:S04]  /*0400*/  LDG.E R12, desc[UR6][R24.64+0x4] ;  /* 0x00000406180c7981 */ /* 0x000ee8000c1e1900 */
[----:B------:R-:W4:Y:S04]  /*0410*/  LDG.E R20, desc[UR6][R24.64+0x8] ;  /* 0x0000080618147981 */ /* 0x000f28000c1e1900 */
[----:B------:R-:W5:Y:S04]  /*0420*/  LDG.E R19, desc[UR6][R24.64+0xc] ;  /* 0x00000c0618137981 */ /* 0x000f68000c1e1900 */
[----:B------:R-:W5:Y:S01]  /*0430*/  LDG.E R18, desc[UR6][R24.64+0x10] ;  /* 0x0000100618127981 */ /* 0x000f62000c1e1900 */
[----:B------:R-:W-:-:S03]  /*0440*/  IABS R27, R11 ;  /* 0x0000000b001b7213 */ /* 0x000fc60000000000 */
[----:B------:R-:W5:Y:S04]  /*0450*/  LDG.E R17, desc[UR6][R24.64+0x14] ;  /* 0x0000140618117981 */ /* 0x000f68000c1e1900 */
[----:B------:R-:W5:Y:S01]  /*0460*/  LDG.E R16, desc[UR6][R24.64+0x18] ;  /* 0x0000180618107981 */ /* 0x000f62000c1e1900 */
[----:B------:R-:W0:Y:S03]  /*0470*/  I2F.RP R28, R27 ;  /* 0x0000001b001c7306 */ /* 0x000e260000209400 */
[----:B------:R1:W5:Y:S01]  /*0480*/  LDG.E R21, desc[UR6][R24.64+0x1c] ;  /* 0x00001c0618157981 */ /* 0x000362000c1e1900 */
[----:B------:R-:W-:Y:S01]  /*0490*/  IABS R26, R14 ;  /* 0x0000000e001a7213 */ /* 0x000fe20000000000 */
[C---:B------:R-:W-:Y:S01]  /*04a0*/  VIADD R38, R14.reuse, 0x1 ;  /* 0x000000010e267836 */ /* 0x040fe20000000000 */
[C---:B------:R-:W-:Y:S01]  /*04b0*/  IADD3 R34, PT, PT, R14.reuse, 0x3, RZ ;  /* 0x000000030e227810 */ /* 0x040fe20007ffe0ff */
[----:B------:R-:W-:-:S02]  /*04c0*/  VIADD R40, R14, 0x2 ;  /* 0x000000020e287836 */ /* 0x000fc40000000000 */
[----:B------:R-:W-:Y:S01]  /*04d0*/  IMAD.HI.U32 R22, R8, R26, RZ ;  /* 0x0000001a08167227 */ /* 0x000fe200078e00ff */
[----:B------:R-:W-:-:S03]  /*04e0*/  LOP3.LUT R33, R38, R11, RZ, 0x3c, !PT ;  /* 0x0000000b26217212 */ /* 0x000fc600078e3cff */
[----:B------:R-:W-:Y:S01]  /*04f0*/  IMAD.MOV R8, RZ, RZ, -R22 ;  /* 0x000000ffff087224 */ /* 0x000fe200078e0a16 */
[----:B------:R-:W-:Y:S01]  /*0500*/  ISETP.GE.AND P5, PT, R33, RZ, PT ;  /* 0x000000ff2100720c */ /* 0x000fe20003fa6270 */
[----:B0-----:R-:W0:Y:S02]  /*0510*/  MUFU.RCP R28, R28 ;  /* 0x0000001c001c7308 */ /* 0x001e240000001000 */
[----:B-1----:R-:W-:Y:S01]  /*0520*/  IMAD R24, R27, R8, R26 ;  /* 0x000000081b187224 */ /* 0x002fe200078e021a */
[----:B------:R-:W-:Y:S01]  /*0530*/  IABS R26, R38 ;  /* 0x00000026001a7213 */ /* 0x000fe20000000000 */
[----:B------:R-:W-:-:S03]  /*0540*/  IMAD.MOV.U32 R8, RZ, RZ, RZ ;  /* 0x000000ffff087224 */ /* 0x000fc600078e00ff */
[----:B------:R-:W-:Y:S02]  /*0550*/  ISETP.GT.U32.AND P6, PT, R5, R24, PT ;  /* 0x000000180500720c */ /* 0x000fe40003fc4070 */
[----:B0-----:R-:W-:Y:S01]  /*0560*/  IADD3 R9, PT, PT, R28, 0xffffffe, RZ ;  /* 0x0ffffffe1c097810 */ /* 0x001fe20007ffe0ff */
[----:B------:R-:W-:-:S10]  /*0570*/  VIADD R28, R14, 0x4 ;  /* 0x000000040e1c7836 */ /* 0x000fd40000000000 */
[--C-:B------:R-:W-:Y:S02]  /*0580*/  @!P6 IMAD.IADD R24, R24, 0x1, -R27.reuse ;  /* 0x000000011818e824 */ /* 0x100fe400078e0a1b */
[----:B------:R-:W-:Y:S01]  /*0590*/  @!P6 VIADD R22, R22, 0x1 ;  /* 0x000000011616e836 */ /* 0x000fe20000000000 */
[----:B------:R-:W0:Y:S01]  /*05a0*/  F2I.FTZ.U32.TRUNC.NTZ R9, R9 ;  /* 0x0000000900097305 */ /* 0x000e22000021f000 */
[----:B------:R-:W-:Y:S02]  /*05b0*/  IABS R32, R28 ;  /* 0x0000001c00207213 */ /* 0x000fe40000000000 */
[----:B------:R-:W-:Y:S01]  /*05c0*/  ISETP.GE.U32.AND P2, PT, R24, R5, PT ;  /* 0x000000051800720c */ /* 0x000fe20003f46070 */
[----:B------:R-:W-:Y:S02]  /*05d0*/  IMAD.MOV.U32 R5, RZ, RZ, R27 ;  /* 0x000000ffff057224 */ /* 0x000fe400078e001b */
[----:B0-----:R-:W-:-:S10]  /*05e0*/  IMAD.MOV R30, RZ, RZ, -R9 ;  /* 0x000000ffff1e7224 */ /* 0x001fd400078e0a09 */
[----:B------:R-:W-:Y:S02]  /*05f0*/  @P2 VIADD R22, R22, 0x1 ;  /* 0x0000000116162836 */ /* 0x000fe40000000000 */
[----:B------:R-:W-:-:S04]  /*0600*/  IMAD R25, R30, R27, RZ ;  /* 0x0000001b1e197224 */ /* 0x000fc800078e02ff */
[----:B------:R-:W-:Y:S01]  /*0610*/  IMAD.HI.U32 R8, R9, R25, R8 ;  /* 0x0000001909087227 */ /* 0x000fe200078e0008 */
[----:B------:R-:W-:Y:S02]  /*0620*/  MOV R9, R26 ;  /* 0x0000001a00097202 */ /* 0x000fe40000000f00 */
[----:B------:R-:W-:-:S03]  /*0630*/  IABS R25, R40 ;  /* 0x0000002800197213 */ /* 0x000fc60000000000 */
[----:B------:R-:W-:-:S04]  /*0640*/  IMAD.HI.U32 R29, R8, R9, RZ ;  /* 0x00000009081d7227 */ /* 0x000fc800078e00ff */
[----:B------:R-:W-:Y:S02]  /*0650*/  IMAD.MOV R26, RZ, RZ, -R29 ;  /* 0x000000ffff1a7224 */ /* 0x000fe400078e0a1d */
[----:B------:R-:W-:-:S04]  /*0660*/  IMAD.HI.U32 R31, R8, R25, RZ ;  /* 0x00000019081f7227 */ /* 0x000fc800078e00ff */
[----:B------:R-:W-:Y:S01]  /*0670*/  IMAD R24, R27, R26, R9 ;  /* 0x0000001a1b187224 */ /* 0x000fe200078e0209 */
[----:B------:R-:W-:Y:S01]  /*0680*/  IABS R9, R34 ;  /* 0x0000002200097213 */ /* 0x000fe20000000000 */
[----:B------:R-:W-:Y:S02]  /*0690*/  IMAD.MOV R26, RZ, RZ, -R31 ;  /* 0x000000ffff1a7224 */ /* 0x000fe400078e0a1f */
[----:B------:R-:W-:Y:S01]  /*06a0*/  IMAD.HI.U32 R37, R8, R32, RZ ;  /* 0x0000002008257227 */ /* 0x000fe200078e00ff */
[----:B------:R-:W-:-:S03]  /*06b0*/  ISETP.GT.U32.AND P1, PT, R5, R24, PT ;  /* 0x000000180500720c */ /* 0x000fc60003f24070 */
[----:B------:R-:W-:-:S04]  /*06c0*/  IMAD.HI.U32 R35, R8, R9, RZ ;  /* 0x0000000908237227 */ /* 0x000fc800078e00ff */
[----:B------:R-:W-:Y:S02]  /*06d0*/  IMAD.MOV R30, RZ, RZ, -R35 ;  /* 0x000000ffff1e7224 */ /* 0x000fe400078e0a23 */
[----:B------:R-:W-:Y:S01]  /*06e0*/  IMAD R26, R27, R26, R25 ;  /* 0x0000001a1b1a7224 */ /* 0x000fe200078e0219 */
[----:B------:R-:W-:-:S03]  /*06f0*/  IADD3 R25, PT, PT, -R37, RZ, RZ ;  /* 0x000000ff25197210 */ /* 0x000fc60007ffe1ff */
[----:B------:R-:W-:Y:S01]  /*0700*/  @!P1 IMAD.IADD R24, R24, 0x1, -R27 ;  /* 0x0000000118189824 */ /* 0x000fe200078e0a1b */
[----:B------:R-:W-:Y:S01]  /*0710*/  ISETP.GT.U32.AND P4, PT, R5, R26, PT ;  /* 0x0000001a0500720c */ /* 0x000fe20003f84070 */
[----:B------:R-:W-:Y:S02]  /*0720*/  IMAD R32, R27, R25, R32 ;  /* 0x000000191b207224 */ /* 0x000fe400078e0220 */
[----:B------:R-:W-:Y:S01]  /*0730*/  @!P1 VIADD R29, R29, 0x1 ;  /* 0x000000011d1d9836 */ /* 0x000fe20000000000 */
[----:B------:R-:W-:Y:S01]  /*0740*/  ISETP.GE.U32.AND P3, PT, R24, R5, PT ;  /* 0x000000051800720c */ /* 0x000fe20003f66070 */
[----:B------:R-:W-:Y:S01]  /*0750*/  IMAD R24, R27, R30, R9 ;  /* 0x0000001e1b187224 */ /* 0x000fe200078e0209 */
[----:B------:R-:W-:Y:S02]  /*0760*/  IADD3 R30, PT, PT, R14, 0x5, RZ ;  /* 0x000000050e1e7810 */ /* 0x000fe40007ffe0ff */
[----:B------:R-:W-:Y:S02]  /*0770*/  LOP3.LUT R9, R40, R11, RZ, 0x3c, !PT ;  /* 0x0000000b28097212 */ /* 0x000fe400078e3cff */
[----:B------:R-:W-:-:S02]  /*0780*/  ISETP.GT.U32.AND P6, PT, R5, R24, PT ;  /* 0x000000180500720c */ /* 0x000fc40003fc4070 */
[----:B------:R-:W-:Y:S01]  /*0790*/  IABS R36, R30 ;  /* 0x0000001e00247213 */ /* 0x000fe20000000000 */
[----:B------:R-:W-:Y:S02]  /*07a0*/  @!P4 IMAD.IADD R26, R26, 0x1, -R27 ;  /* 0x000000011a1ac824 */ /* 0x000fe400078e0a1b */
[----:B------:R-:W-:Y:S02]  /*07b0*/  @!P4 VIADD R31, R31, 0x1 ;  /* 0x000000011f1fc836 */ /* 0x000fe40000000000 */
[----:B------:R-:W-:Y:S01]  /*07c0*/  @P3 VIADD R29, R29, 0x1 ;  /* 0x000000011d1d3836 */ /* 0x000fe20000000000 */
[----:B------:R-:W-:Y:S01]  /*07d0*/  ISETP.GT.U32.AND P3, PT, R5, R32, PT ;  /* 0x000000200500720c */ /* 0x000fe20003f64070 */
[----:B------:R-:W-:Y:S01]  /*07e0*/  IMAD.HI.U32 R33, R8, R36, RZ ;  /* 0x0000002408217227 */ /* 0x000fe200078e00ff */
[----:B------:R-:W-:-:S03]  /*07f0*/  ISETP.GE.U32.AND P1, PT, R26, R5, PT ;  /* 0x000000051a00720c */ /* 0x000fc60003f26070 */
[----:B------:R-:W-:Y:S02]  /*0800*/  @!P6 IMAD.IADD R24, R24, 0x1, -R27 ;  /* 0x000000011818e824 */ /* 0x000fe400078e0a1b */
[----:B------:R-:W-:Y:S01]  /*0810*/  @!P5 IMAD.MOV R29, RZ, RZ, -R29 ;  /* 0x000000ffff1dd224 */ /* 0x000fe200078e0a1d */
[----:B------:R-:W-:Y:S01]  /*0820*/  ISETP.GE.AND P5, PT, R9, RZ, PT ;  /* 0x000000ff0900720c */ /* 0x000fe20003fa6270 */
[----:B------:R-:W-:Y:S01]  /*0830*/  IMAD.MOV R9, RZ, RZ, -R33 ;  /* 0x000000ffff097224 */ /* 0x000fe200078e0a21 */
[----:B------:R-:W-:Y:S01]  /*0840*/  ISETP.GE.U32.AND P4, PT, R24, R5, PT ;  /* 0x000000051800720c */ /* 0x000fe20003f86070 */
[----:B------:R-:W-:Y:S01]  /*0850*/  @!P6 VIADD R35, R35, 0x1 ;  /* 0x000000012323e836 */ /* 0x000fe20000000000 */
[----:B------:R-:W-:Y:S01]  /*0860*/  LOP3.LUT R24, R34, R11, RZ, 0x3c, !PT ;  /* 0x0000000b22187212 */ /* 0x000fe200078e3cff */
[----:B------:R-:W-:Y:S01]  /*0870*/  IMAD R36, R27, R9, R36 ;  /* 0x000000091b247224 */ /* 0x000fe200078e0224 */
[----:B------:R-:W-:Y:S01]  /*0880*/  @!P3 IADD3 R32, PT, PT, R32, -R27, RZ ;  /* 0x8000001b2020b210 */ /* 0x000fe20007ffe0ff */
[----:B------:R-:W-:Y:S01]  /*0890*/  VIADD R26, R14, 0x6 ;  /* 0x000000060e1a7836 */ /* 0x000fe20000000000 */
[----:B------:R-:W-:Y:S01]  /*08a0*/  ISETP.GE.AND P6, PT, R24, RZ, PT ;  /* 0x000000ff1800720c */ /* 0x000fe20003fc6270 */
[----:B------:R-:W-:Y:S01]  /*08b0*/  @P1 VIADD R31, R31, 0x1 ;  /* 0x000000011f1f1836 */ /* 0x000fe20000000000 */
[----:B------:R-:W-:Y:S01]  /*08c0*/  ISETP.GE.U32.AND P1, PT, R32, R5, PT ;  /* 0x000000052000720c */ /* 0x000fe20003f26070 */
[----:B------:R-:W-:Y:S01]  /*08d0*/  VIADD R32, R14, 0x7 ;  /* 0x000000070e207836 */ /* 0x000fe20000000000 */
[----:B------:R-:W-:Y:S01]  /*08e0*/  IABS R42, R26 ;  /* 0x0000001a002a7213 */ /* 0x000fe20000000000 */
[----:B------:R-:W-:-:S02]  /*08f0*/  @!P5 IMAD.MOV R31, RZ, RZ, -R31 ;  /* 0x000000ffff1fd224 */ /* 0x000fc400078e0a1f */
[----:B------:R-:W-:Y:S01]  /*0900*/  @P4 IADD3 R35, PT, PT, R35, 0x1, RZ ;  /* 0x0000000123234810 */ /* 0x000fe20007ffe0ff */
[----:B------:R-:W-:Y:S01]  /*0910*/  @!P3 VIADD R37, R37, 0x1 ;  /* 0x000000012525b836 */ /* 0x000fe20000000000 */
[----:B------:R-:W-:Y:S01]  /*0920*/  ISETP.GT.U32.AND P4, PT, R5, R36, PT ;  /* 0x000000240500720c */ /* 0x000fe20003f84070 */
[C---:B------:R-:W-:Y:S01]  /*0930*/  IMAD.HI.U32 R9, R8.reuse, R42, RZ ;  /* 0x0000002a08097227 */ /* 0x040fe200078e00ff */
[----:B------:R-:W-:Y:S02]  /*0940*/  IABS R39, R32 ;  /* 0x0000002000277213 */ /* 0x000fe40000000000 */
[----:B------:R-:W-:Y:S01]  /*0950*/  @!P6 IADD3 R35, PT, PT, -R35, RZ, RZ ;  /* 0x000000ff2323e210 */ /* 0x000fe20007ffe1ff */
[----:B------:R-:W-:Y:S02]  /*0960*/  IMAD.MOV R24, RZ, RZ, -R9 ;  /* 0x000000ffff187224 */ /* 0x000fe400078e0a09 */
[----:B------:R-:W-:-:S04]  /*0970*/  IMAD.HI.U32 R25, R8, R39, RZ ;  /* 0x0000002708197227 */ /* 0x000fc800078e00ff */
[----:B------:R-:W-:Y:S02]  /*0980*/  IMAD R42, R27, R24, R42 ;  /* 0x000000181b2a7224 */ /* 0x000fe400078e022a */
[----:B------:R-:W-:Y:S02]  /*0990*/  @!P4 IMAD.IADD R36, R36, 0x1, -R27 ;  /* 0x000000012424c824 */ /* 0x000fe400078e0a1b */
[----:B------:R-:W-:Y:S01]  /*09a0*/  IMAD.MOV R24, RZ, RZ, -R25 ;  /* 0x000000ffff187224 */ /* 0x000fe200078e0a19 */
[----:B------:R-:W-:Y:S01]  /*09b0*/  ISETP.GT.U32.AND P6, PT, R5, R42, PT ;  /* 0x0000002a0500720c */ /* 0x000fe20003fc4070 */
[----:B------:R-:W-:Y:S01]  /*09c0*/  @P1 VIADD R37, R37, 0x1 ;  /* 0x0000000125251836 */ /* 0x000fe20000000000 */
[----:B------:R-:W-:Y:S01]  /*09d0*/  ISETP.GE.U32.AND P5, PT, R36, R5, PT ;  /* 0x000000052400720c */ /* 0x000fe20003fa6070 */
[----:B------:R-:W-:Y:S01]  /*09e0*/  IMAD R24, R27, R24, R39 ;  /* 0x000000181b187224 */ /* 0x000fe200078e0227 */
[-C--:B------:R-:W-:Y:S01]  /*09f0*/  LOP3.LUT R36, R28, R11.reuse, RZ, 0x3c, !PT ;  /* 0x0000000b1c247212 */ /* 0x080fe200078e3cff */
[----:B------:R-:W-:Y:S01]  /*0a00*/  @!P4 VIADD R33, R33, 0x1 ;  /* 0x000000012121c836 */ /* 0x000fe20000000000 */
[----:B------:R-:W-:-:S02]  /*0a10*/  LOP3.LUT R39, R14, R11, RZ, 0x3c, !PT ;  /* 0x0000000b0e277212 */ /* 0x000fc400078e3cff */
[----:B------:R-:W-:Y:S02]  /*0a20*/  ISETP.GE.AND P1, PT, R36, RZ, PT ;  /* 0x000000ff2400720c */ /* 0x000fe40003f26270 */
[----:B------:R-:W-:Y:S02]  /*0a30*/  ISETP.GT.U32.AND P3, PT, R5, R24, PT ;  /* 0x000000180500720c */ /* 0x000fe40003f64070 */
[-C--:B------:R-:W-:Y:S01]  /*0a40*/  LOP3.LUT R36, R30, R11.reuse, RZ, 0x3c, !PT ;  /* 0x0000000b1e247212 */ /* 0x080fe200078e3cff */
[----:B------:R-:W-:Y:S01]  /*0a50*/  @!P6 IMAD.IADD R42, R42, 0x1, -R27 ;  /* 0x000000012a2ae824 */ /* 0x000fe200078e0a1b */
[----:B------:R-:W-:Y:S01]  /*0a60*/  @!P6 IADD3 R9, PT, PT, R9, 0x1, RZ ;  /* 0x000000010909e810 */ /* 0x000fe20007ffe0ff */
[----:B------:R-:W-:Y:S01]  /*0a70*/  @P5 VIADD R33, R33, 0x1 ;  /* 0x0000000121215836 */ /* 0x000fe20000000000 */
[----:B------:R-:W-:Y:S02]  /*0a80*/  ISETP.GE.AND P4, PT, R36, RZ, PT ;  /* 0x000000ff2400720c */ /* 0x000fe40003f86270 */
[----:B------:R-:W-:-:S02]  /*0a90*/  LOP3.LUT R36, RZ, R11, RZ, 0x33, !PT ;  /* 0x0000000bff247212 */ /* 0x000fc400078e33ff */
[----:B------:R-:W-:Y:S01]  /*0aa0*/  ISETP.GE.U32.AND P5, PT, R42, R5, PT ;  /* 0x000000052a00720c */ /* 0x000fe20003fa6070 */
[----:B------:R-:W-:Y:S01]  /*0ab0*/  @!P1 IMAD.MOV R37, RZ, RZ, -R37 ;  /* 0x000000ffff259224 */ /* 0x000fe200078e0a25 */
[----:B------:R-:W-:Y:S01]  /*0ac0*/  ISETP.NE.AND P1, PT, R11, RZ, PT ;  /* 0x000000ff0b00720c */ /* 0x000fe20003f25270 */
[----:B------:R-:W-:Y:S01]  /*0ad0*/  @!P3 VIADD R25, R25, 0x1 ;  /* 0x000000011919b836 */ /* 0x000fe20000000000 */
[----:B------:R-:W-:Y:S01]  /*0ae0*/  @!P3 IADD3 R24, PT, PT, R24, -R27, RZ ;  /* 0x8000001b1818b210 */ /* 0x000fe20007ffe0ff */
[----:B------:R-:W-:Y:S01]  /*0af0*/  IMAD.MOV.U32 R27, RZ, RZ, R33 ;  /* 0x000000ffff1b7224 */ /* 0x000fe200078e0021 */
[----:B------:R-:W-:Y:S02]  /*0b00*/  LOP3.LUT R33, R26, R11, RZ, 0x3c, !PT ;  /* 0x0000000b1a217212 */ /* 0x000fe400078e3cff */
[----:B------:R-:W-:Y:S01]  /*0b10*/  SEL R29, R36, R29, !P1 ;  /* 0x0000001d241d7207 */ /* 0x000fe20004800000 */
[----:B------:R-:W-:Y:S01]  /*0b20*/  @!P4 IMAD.MOV R27, RZ, RZ, -R27 ;  /* 0x000000ffff1bc224 */ /* 0x000fe200078e0a1b */
[----:B------:R-:W-:-:S02]  /*0b30*/  ISETP.GE.AND P6, PT, R33, RZ, PT ;  /* 0x000000ff2100720c */ /* 0x000fc40003fc6270 */
[C---:B------:R-:W-:Y:S01]  /*0b40*/  SEL R31, R36.reuse, R31, !P1 ;  /* 0x0000001f241f7207 */ /* 0x040fe20004800000 */
[----:B------:R-:W-:Y:S01]  /*0b50*/  IMAD.MOV R33, RZ, RZ, -R29 ;  /* 0x000000ffff217224 */ /* 0x000fe200078e0a1d */
[----:B------:R-:W-:Y:S02]  /*0b60*/  ISETP.GE.AND P4, PT, R39, RZ, PT ;  /* 0x000000ff2700720c */ /* 0x000fe40003f86270 */
[C---:B------:R-:W-:Y:S01]  /*0b70*/  SEL R37, R36.reuse, R37, !P1 ;  /* 0x0000002524257207 */ /* 0x040fe20004800000 */
[----:B------:R-:W-:Y:S01]  /*0b80*/  IMAD R33, R11, R33, R38 ;  /* 0x000000210b217224 */ /* 0x000fe200078e0226 */
[----:B------:R-:W-:Y:S01]  /*0b90*/  SEL R38, R36, R35, !P1 ;  /* 0x0000002324267207 */ /* 0x000fe20004800000 */
[----:B------:R-:W-:Y:S01]  /*0ba0*/  IMAD.MOV R39, RZ, RZ, -R31 ;  /* 0x000000ffff277224 */ /* 0x000fe200078e0a1f */
[----:B------:R-:W-:Y:S02]  /*0bb0*/  @P5 IADD3 R9, PT, PT, R9, 0x1, RZ ;  /* 0x0000000109095810 */ /* 0x000fe40007ffe0ff */
[----:B------:R-:W-:Y:S01]  /*0bc0*/  ISETP.GE.U32.AND P5, PT, R24, R5, PT ;  /* 0x000000051800720c */ /* 0x000fe20003fa6070 */
[----:B------:R-:W-:Y:S01]  /*0bd0*/  IMAD R35, R11, R39, R40 ;  /* 0x000000270b237224 */ /* 0x000fe200078e0228 */
[----:B------:R-:W-:Y:S01]  /*0be0*/  SEL R24, R36, R27, !P1 ;  /* 0x0000001b24187207 */ /* 0x000fe20004800000 */
[----:B------:R-:W-:-:S02]  /*0bf0*/  IMAD.MOV R39, RZ, RZ, -R38 ;  /* 0x000000ffff277224 */ /* 0x000fc400078e0a26 */
[----:B------:R-:W-:Y:S01]  /*0c00*/  @!P6 IMAD.MOV R9, RZ, RZ, -R9 ;  /* 0x000000ffff09e224 */ /* 0x000fe200078e0a09 */
[----:B------:R-:W-:Y:S01]  /*0c10*/  @!P4 IADD3 R22, PT, PT, -R22, RZ, RZ ;  /* 0x000000ff1616c210 */ /* 0x000fe20007ffe1ff */
[C---:B------:R-:W-:Y:S02]  /*0c20*/  IMAD R34, R11.reuse, R39, R34 ;  /* 0x000000270b227224 */ /* 0x040fe400078e0222 */
[----:B------:R-:W-:Y:S01]  /*0c30*/  IMAD.MOV R39, RZ, RZ, -R37 ;  /* 0x000000ffff277224 */ /* 0x000fe200078e0a25 */
[C---:B------:R-:W-:Y:S01]  /*0c40*/  SEL R9, R36.reuse, R9, !P1 ;  /* 0x0000000924097207 */ /* 0x040fe20004800000 */
[----:B------:R-:W-:Y:S01]  /*0c50*/  IMAD.MOV R27, RZ, RZ, -R24 ;  /* 0x000000ffff1b7224 */ /* 0x000fe200078e0a18 */
[----:B------:R-:W-:Y:S01]  /*0c60*/  SEL R22, R36, R22, !P1 ;  /* 0x0000001624167207 */ /* 0x000fe20004800000 */
[----:B------:R-:W-:Y:S01]  /*0c70*/  IMAD R39, R11, R39, R28 ;  /* 0x000000270b277224 */ /* 0x000fe200078e021c */
[----:B------:R-:W-:Y:S01]  /*0c80*/  LOP3.LUT R28, R32, R11, RZ, 0x3c, !PT ;  /* 0x0000000b201c7212 */ /* 0x000fe200078e3cff */
[----:B------:R-:W-:-:S02]  /*0c90*/  @P5 VIADD R25, R25, 0x1 ;  /* 0x0000000119195836 */ /* 0x000fc40000000000 */
[C---:B------:R-:W-:Y:S01]  /*0ca0*/  IMAD R30, R11.reuse, R27, R30 ;  /* 0x0000001b0b1e7224 */ /* 0x040fe200078e021e */
[----:B------:R-:W-:Y:S01]  /*0cb0*/  ISETP.GE.AND P2, PT, R28, RZ, PT ;  /* 0x000000ff1c00720c */ /* 0x000fe20003f46270 */
[----:B------:R-:W-:Y:S02]  /*0cc0*/  IMAD.MOV R28, RZ, RZ, -R9 ;  /* 0x000000ffff1c7224 */ /* 0x000fe400078e0a09 */
[----:B------:R-:W-:Y:S02]  /*0cd0*/  IMAD.MOV.U32 R27, RZ, RZ, R25 ;  /* 0x000000ffff1b7224 */ /* 0x000fe400078e0019 */
[----:B------:R-:W-:Y:S02]  /*0ce0*/  IMAD R25, R11, R28, R26 ;  /* 0x0000001c0b197224 */ /* 0x000fe400078e021a */
[----:B------:R-:W-:-:S04]  /*0cf0*/  IMAD.MOV R26, RZ, RZ, -R22 ;  /* 0x000000ffff1a7224 */ /* 0x000fc800078e0a16 */
[----:B------:R-:W-:Y:S02]  /*0d00*/  IMAD R26, R11, R26, R14 ;  /* 0x0000001a0b1a7224 */ /* 0x000fe400078e020e */
[----:B------:R-:W-:Y:S01]  /*0d10*/  @!P2 IADD3 R27, PT, PT, -R27, RZ, RZ ;  /* 0x000000ff1b1ba210 */ /* 0x000fe20007ffe1ff */
[----:B------:R-:W-:-:S03]  /*0d20*/  VIADD R14, R14, 0x8 ;  /* 0x000000080e0e7836 */ /* 0x000fc60000000000 */
[----:B------:R-:W-:Y:S02]  /*0d30*/  SEL R36, R36, R27, !P1 ;  /* 0x0000001b24247207 */ /* 0x000fe40004800000 */
[----:B------:R-:W-:-:S03]  /*0d40*/  ISETP.NE.AND P1, PT, R14, R10, PT ;  /* 0x0000000a0e00720c */ /* 0x000fc60003f25270 */
[----:B------:R-:W-:-:S04]  /*0d50*/  IMAD.MOV R27, RZ, RZ, -R36 ;  /* 0x000000ffff1b7224 */ /* 0x000fc800078e0a24 */
[----:B------:R-:W-:Y:S02]  /*0d60*/  IMAD R32, R11, R27, R32 ;  /* 0x0000001b0b207224 */ /* 0x000fe400078e0220 */
[C---:B--2---:R-:W-:Y:S02]  /*0d70*/  IMAD R22, R15.reuse, R22, RZ ;  /* 0x000000160f167224 */ /* 0x044fe400078e02ff */
[----:B------:R-:W-:Y:S01]  /*0d80*/  IMAD R26, R15, R26, RZ ;  /* 0x0000001a0f1a7224 */ /* 0x000fe200078e02ff */
[----:B------:R-:W-:Y:S01]  /*0d90*/  I2FP.F32.S32 R15, R15 ;  /* 0x0000000f000f7245 */ /* 0x000fe20000201400 */
[C---:B---3--:R-:W-:Y:S01]  /*0da0*/  IMAD R29, R12.reuse, R29, RZ ;  /* 0x0000001d0c1d7224 */ /* 0x048fe200078e02ff */
[----:B------:R-:W-:Y:S01]  /*0db0*/  I2FP.F32.S32 R22, R22 ;  /* 0x0000001600167245 */ /* 0x000fe20000201400 */
[----:B------:R-:W-:Y:S01]  /*0dc0*/  IMAD R33, R12, R33, RZ ;  /* 0x000000210c217224 */ /* 0x000fe200078e02ff */
[----:B------:R-:W-:Y:S01]  /*0dd0*/  I2FP.F32.S32 R26, R26 ;  /* 0x0000001a001a7245 */ /* 0x000fe20000201400 */
[----:B------:R-:W-:Y:S01]  /*0de0*/  FADD R15, R15, R6 ;  /* 0x000000060f0f7221 */ /* 0x000fe20000000000 */
[----:B------:R-:W-:Y:S01]  /*0df0*/  I2FP.F32.S32 R6, R12 ;  /* 0x0000000c00067245 */ /* 0x000fe20000201400 */
[----:B----4-:R-:W-:-:S02]  /*0e00*/  IMAD R31, R20, R31, RZ ;  /* 0x0000001f141f7224 */ /* 0x010fc400078e02ff */
[----:B------:R-:W-:Y:S01]  /*0e10*/  FADD R22, R22, R3 ;  /* 0x0000000316167221 */ /* 0x000fe20000000000 */
[----:B------:R-:W-:Y:S01]  /*0e20*/  IMAD R35, R20, R35, RZ ;  /* 0x0000002314237224 */ /* 0x000fe200078e02ff */
[----:B------:R-:W-:Y:S01]  /*0e30*/  I2FP.F32.S32 R29, R29 ;  /* 0x0000001d001d7245 */ /* 0x000fe20000201400 */
[----:B------:R-:W-:Y:S01]  /*0e40*/  FADD R26, R26, R7 ;  /* 0x000000071a1a7221 */ /* 0x000fe20000000000 */
[----:B------:R-:W-:Y:S01]  /*0e50*/  I2FP.F32.S32 R33, R33 ;  /* 0x0000002100217245 */ /* 0x000fe20000201400 */
[----:B------:R-:W-:Y:S01]  /*0e60*/  FADD R6, R15, R6 ;  /* 0x000000060f067221 */ /* 0x000fe20000000000 */
[----:B------:R-:W-:Y:S01]  /*0e70*/  I2FP.F32.S32 R3, R20 ;  /* 0x0000001400037245 */ /* 0x000fe20000201400 */
[C---:B-----5:R-:W-:Y:S01]  /*0e80*/  IMAD R38, R19.reuse, R38, RZ ;  /* 0x0000002613267224 */ /* 0x060fe200078e02ff */
[----:B------:R-:W-:Y:S01]  /*0e90*/  I2FP.F32.S32 R31, R31 ;  /* 0x0000001f001f7245 */ /* 0x000fe20000201400 */
[----:B------:R-:W-:Y:S01]  /*0ea0*/  IMAD R34, R19, R34, RZ ;  /* 0x0000002213227224 */ /* 0x000fe200078e02ff */
[----:B------:R-:W-:Y:S01]  /*0eb0*/  I2FP.F32.S32 R35, R35 ;  /* 0x0000002300237245 */ /* 0x000fe20000201400 */
[----:B------:R-:W-:Y:S01]  /*0ec0*/  FADD R22, R22, R29 ;  /* 0x0000001d16167221 */ /* 0x000fe20000000000 */
[----:B------:R-:W-:Y:S01]  /*0ed0*/  FADD R26, R26, R33 ;  /* 0x000000211a1a7221 */ /* 0x000fe20000000000 */
[----:B------:R-:W-:Y:S01]  /*0ee0*/  FADD R6, R6, R3 ;  /* 0x0000000306067221 */ /* 0x000fe20000000000 */
[----:B------:R-:W-:Y:S01]  /*0ef0*/  I2FP.F32.S32 R3, R19 ;  /* 0x0000001300037245 */ /* 0x000fe20000201400 */
[C---:B------:R-:W-:Y:S01]  /*0f00*/  IMAD R37, R18.reuse, R37, RZ ;  /* 0x0000002512257224 */ /* 0x040fe200078e02ff */
[----:B------:R-:W-:Y:S01]  /*0f10*/  I2FP.F32.S32 R38, R38 ;  /* 0x0000002600267245 */ /* 0x000fe20000201400 */
[----:B------:R-:W-:Y:S01]  /*0f20*/  IMAD R39, R18, R39, RZ ;  /* 0x0000002712277224 */ /* 0x000fe200078e02ff */
[----:B------:R-:W-:Y:S01]  /*0f30*/  I2FP.F32.S32 R34, R34 ;  /* 0x0000002200227245 */ /* 0x000fe20000201400 */
[----:B------:R-:W-:Y:S01]  /*0f40*/  FADD R31, R22, R31 ;  /* 0x0000001f161f7221 */ /* 0x000fe20000000000 */
[----:B------:R-:W-:Y:S01]  /*0f50*/  FADD R35, R26, R35 ;  /* 0x000000231a237221 */ /* 0x000fe20000000000 */
[----:B------:R-:W-:Y:S01]  /*0f60*/  I2FP.F32.S32 R18, R18 ;  /* 0x0000001200127245 */ /* 0x000fe20000201400 */
[----:B------:R-:W-:-:S02]  /*0f70*/  IMAD R24, R17, R24, RZ ;  /* 0x0000001811187224 */ /* 0x000fc400078e02ff */
[----:B------:R-:W-:Y:S01]  /*0f80*/  FADD R3, R6, R3 ;  /* 0x0000000306037221 */ /* 0x000fe20000000000 */
[----:B------:R-:W-:Y:S01]  /*0f90*/  IMAD R30, R17, R30, RZ ;  /* 0x0000001e111e7224 */ /* 0x000fe200078e02ff */
[----:B------:R-:W-:Y:S01]  /*0fa0*/  I2FP.F32.S32 R37, R37 ;  /* 0x0000002500257245 */ /* 0x000fe20000201400 */
[----:B------:R-:W-:Y:S01]  /*0fb0*/  FADD R38, R31, R38 ;  /* 0x000000261f267221 */ /* 0x000fe20000000000 */
[----:B------:R-:W-:Y:S01]  /*0fc0*/  I2FP.F32.S32 R39, R39 ;  /* 0x0000002700277245 */ /* 0x000fe20000201400 */
[----:B------:R-:W-:Y:S01]  /*0fd0*/  FADD R34, R35, R34 ;  /* 0x0000002223227221 */ /* 0x000fe20000000000 */
[----:B------:R-:W-:Y:S01]  /*0fe0*/  I2FP.F32.S32 R17, R17 ;  /* 0x0000001100117245 */ /* 0x000fe20000201400 */
[C---:B------:R-:W-:Y:S02]  /*0ff0*/  IMAD R9, R16.reuse, R9, RZ ;  /* 0x0000000910097224 */ /* 0x040fe400078e02ff */
[----:B------:R-:W-:Y:S01]  /*1000*/  FADD R18, R3, R18 ;  /* 0x0000001203127221 */ /* 0x000fe20000000000 */
[----:B------:R-:W-:Y:S01]  /*1010*/  IMAD R25, R16, R25, RZ ;  /* 0x0000001910197224 */ /* 0x000fe200078e02ff */
[----:B------:R-:W-:Y:S01]  /*1020*/  I2FP.F32.S32 R24, R24 ;  /* 0x0000001800187245 */ /* 0x000fe20000201400 */
[----:B------:R-:W-:Y:S01]  /*1030*/  FADD R37, R38, R37 ;  /* 0x0000002526257221 */ /* 0x000fe20000000000 */
[----:B------:R-:W-:Y:S01]  /*1040*/  I2FP.F32.S32 R30, R30 ;  /* 0x0000001e001e7245 */ /* 0x000fe20000201400 */
        /* <DEDUP_REMOVED lines=15> */
[----:B------:R-:W-:Y:S01]  /*1140*/  FADD R6, R3, R6 ;  /* 0x0000000603067221 */ /* 0x000fe20000000000 */
[----:B------:R-:W-:-:S02]  /*1150*/  FADD R3, R9, R36 ;  /* 0x0000002409037221 */ /* 0x000fc40000000000 */
[----:B------:R-:W-:Y:S01]  /*1160*/  FADD R7, R25, R32 ;  /* 0x0000002019077221 */ /* 0x000fe20000000000 */
[----:B------:R-:W-:Y:S06]  /*1170*/  @P1 BRA `(.L_x_1) ;  /* 0xfffffff000901947 */ /* 0x000fec000383ffff */
.L_x_0:
[----:B------:R-:W-:Y:S01]  /*1180*/  IMAD R28, R13, 0x7, RZ ;  /* 0x000000070d1c7824 */ /* 0x000fe200078e02ff */
[----:B------:R-:W-:Y:S06]  /*1190*/  @!P0 BRA `(.L_x_2) ;  /* 0x0000000800708947 */ /* 0x000fec0003800000 */
[----:B------:R-:W-:Y:S02]  /*11a0*/  ISETP.GE.U32.AND P1, PT, R2, 0x4, PT ;  /* 0x000000040200780c */ /* 0x000fe40003f26070 */
[----:B------:R-:W-:-:S04]  /*11b0*/  LOP3.LUT R5, R0, 0x1, RZ, 0xc0, !PT ;  /* 0x0000000100057812 */ /* 0x000fc800078ec0ff */
[----:B------:R-:W-:-:S07]  /*11c0*/  ISETP.NE.U32.AND P0, PT, R5, 0x1, PT ;  /* 0x000000010500780c */ /* 0x000fce0003f05070 */
[----:B------:R-:W-:Y:S06]  /*11d0*/  @!P1 BRA `(.L_x_3) ;  /* 0x0000000400c89947 */ /* 0x000fec0003800000 */
[----:B------:R-:W1:Y:S01]  /*11e0*/  LDC.64 R14, c[0x0][0x380] ;  /* 0x0000e000ff0e7b82 */ /* 0x000e620000000a00 */
[----:B------:R-:W-:-:S04]  /*11f0*/  IMAD.IADD R5, R23, 0x1, R10 ;  /* 0x0000000117057824 */ /* 0x000fc800078e020a */
[----:B-1----:R-:W-:-:S05]  /*1200*/  IMAD.WIDE R14, R5, 0x4, R14 ;  /* 0x00000004050e7825 */ /* 0x002fca00078e020e */
[----:B0-----:R-:W2:Y:S04]  /*1210*/  LDG.E R12, desc[UR6][R14.64] ;  /* 0x000000060e0c7981 */ /* 0x001ea8000c1e1900 */
[----:B------:R-:W3:Y:S04]  /*1220*/  LDG.E R9, desc[UR6][R14.64+0x4] ;  /* 0x000004060e097981 */ /* 0x000ee8000c1e1900 */
[----:B------:R-:W4:Y:S04]  /*1230*/  LDG.E R5, desc[UR6][R14.64+0x8] ;  /* 0x000008060e057981 */ /* 0x000f28000c1e1900 */
[----:B------:R0:W5:Y:S01]  /*1240*/  LDG.E R8, desc[UR6][R14.64+0xc] ;  /* 0x00000c060e087981 */ /* 0x000162000c1e1900 */
[----:B------:R-:W-:Y:S01]  /*1250*/  IABS R13, R11 ;  /* 0x0000000b000d7213 */ /* 0x000fe20000000000 */
[----:B------:R-:W-:Y:S01]  /*1260*/  VIADD R18, R10, 0x1 ;  /* 0x000000010a127836 */ /* 0x000fe20000000000 */
[----:B------:R-:W-:-:S02]  /*1270*/  IABS R20, R10 ;  /* 0x0000000a00147213 */ /* 0x000fc40000000000 */
[----:B------:R-:W1:Y:S02]  /*1280*/  I2F.RP R19, R13 ;  /* 0x0000000d00137306 */ /* 0x000e640000209400 */
[----:B------:R-:W-:Y:S01]  /*1290*/  IABS R22, R18 ;  /* 0x0000001200167213 */ /* 0x000fe20000000000 */
[----:B0-----:R-:W-:-:S05]  /*12a0*/  VIADD R14, R10, 0x3 ;  /* 0x000000030a0e7836 */ /* 0x001fca0000000000 */
[----:B------:R-:W-:Y:S01]  /*12b0*/  IABS R30, R14 ;  /* 0x0000000e001e7213 */ /* 0x000fe20000000000 */
[----:B-1----:R-:W0:Y:S02]  /*12c0*/  MUFU.RCP R19, R19 ;  /* 0x0000001300137308 */ /* 0x002e240000001000 */
[----:B0-----:R-:W-:-:S06]  /*12d0*/  VIADD R17, R19, 0xffffffe ;  /* 0x0ffffffe13117836 */ /* 0x001fcc0000000000 */
[----:B------:R-:W0:Y:S02]  /*12e0*/  F2I.FTZ.U32.TRUNC.NTZ R17, R17 ;  /* 0x0000001100117305 */ /* 0x000e24000021f000 */
[----:B0-----:R-:W-:-:S05]  /*12f0*/  IADD3 R16, PT, PT, RZ, -R17, RZ ;  /* 0x80000011ff107210 */ /* 0x001fca0007ffe0ff */
[----:B------:R-:W-:Y:S02]  /*1300*/  IMAD R21, R16, R13, RZ ;  /* 0x0000000d10157224 */ /* 0x000fe400078e02ff */
[----:B------:R-:W-:-:S04]  /*1310*/  IMAD.MOV.U32 R16, RZ, RZ, RZ ;  /* 0x000000ffff107224 */ /* 0x000fc800078e00ff */
[----:B------:R-:W-:-:S04]  /*1320*/  IMAD.HI.U32 R27, R17, R21, R16 ;  /* 0x00000015111b7227 */ /* 0x000fc800078e0010 */
[----:B------:R-:W-:Y:S02]  /*1330*/  VIADD R16, R10, 0x2 ;  /* 0x000000020a107836 */ /* 0x000fe40000000000 */
[----:B------:R-:W-:-:S03]  /*1340*/  IMAD.HI.U32 R15, R27, R20, RZ ;  /* 0x000000141b0f7227 */ /* 0x000fc600078e00ff */
[----:B------:R-:W-:Y:S01]  /*1350*/  IABS R26, R16 ;  /* 0x00000010001a7213 */ /* 0x000fe20000000000 */
[----:B------:R-:W-:Y:S01]  /*1360*/  IMAD.HI.U32 R17, R27, R22, RZ ;  /* 0x000000161b117227 */ /* 0x000fe200078e00ff */
[----:B------:R-:W-:-:S03]  /*1370*/  IADD3 R21, PT, PT, -R15, RZ, RZ ;  /* 0x000000ff0f157210 */ /* 0x000fc60007ffe1ff */
[----:B------:R-:W-:Y:S02]  /*1380*/  IMAD.MOV R24, RZ, RZ, -R17 ;  /* 0x000000ffff187224 */ /* 0x000fe400078e0a11 */
[----:B------:R-:W-:-:S04]  /*1390*/  IMAD.HI.U32 R19, R27, R26, RZ ;  /* 0x0000001a1b137227 */ /* 0x000fc800078e00ff */
[C---:B------:R-:W-:Y:S02]  /*13a0*/  IMAD R20, R13.reuse, R21, R20 ;  /* 0x000000150d147224 */ /* 0x040fe400078e0214 */
[C---:B------:R-:W-:Y:S02]  /*13b0*/  IMAD R22, R13.reuse, R24, R22 ;  /* 0x000000180d167224 */ /* 0x040fe400078e0216 */
[----:B------:R-:W-:Y:S01]  /*13c0*/  IMAD.MOV R25, RZ, RZ, -R19 ;  /* 0x000000ffff197224 */ /* 0x000fe200078e0a13 */
[----:B------:R-:W-:Y:S01]  /*13d0*/  ISETP.GT.U32.AND P3, PT, R13, R20, PT ;  /* 0x000000140d00720c */ /* 0x000fe20003f64070 */
[----:B------:R-:W-:Y:S01]  /*13e0*/  IMAD.HI.U32 R21, R27, R30, RZ ;  /* 0x0000001e1b157227 */ /* 0x000fe200078e00ff */
[----:B------:R-:W-:-:S03]  /*13f0*/  ISETP.GT.U32.AND P4, PT, R13, R22, PT ;  /* 0x000000160d00720c */ /* 0x000fc60003f84070 */
[----:B------:R-:W-:Y:S02]  /*1400*/  IMAD R24, R13, R25, R26 ;  /* 0x000000190d187224 */ /* 0x000fe400078e021a */
[----:B------:R-:W-:-:S03]  /*1410*/  IMAD.MOV R26, RZ, RZ, -R21 ;  /* 0x000000ffff1a7224 */ /* 0x000fc600078e0a15 */
[C---:B------:R-:W-:Y:S01]  /*1420*/  ISETP.GT.U32.AND P1, PT, R13.reuse, R24, PT ;  /* 0x000000180d00720c */ /* 0x040fe20003f24070 */
[----:B------:R-:W-:Y:S02]  /*1430*/  IMAD R26, R13, R26, R30 ;  /* 0x0000001a0d1a7224 */ /* 0x000fe400078e021e */
[----:B------:R-:W-:Y:S02]  /*1440*/  @!P3 IMAD.IADD R20, R20, 0x1, -R13 ;  /* 0x000000011414b824 */ /* 0x000fe400078e0a0d */
[-C--:B------:R-:W-:Y:S01]  /*1450*/  @!P4 IADD3 R22, PT, PT, R22, -R13.reuse, RZ ;  /* 0x8000000d1616c210 */ /* 0x080fe20007ffe0ff */
[----:B------:R-:W-:Y:S01]  /*1460*/  @!P3 VIADD R15, R15, 0x1 ;  /* 0x000000010f0fb836 */ /* 0x000fe20000000000 */
[----:B------:R-:W-:Y:S01]  /*1470*/  ISETP.GT.U32.AND P2, PT, R13, R26, PT ;  /* 0x0000001a0d00720c */ /* 0x000fe20003f44070 */
[----:B------:R-:W-:Y:S01]  /*1480*/  @!P4 VIADD R17, R17, 0x1 ;  /* 0x000000011111c836 */ /* 0x000fe20000000000 */
[-C--:B------:R-:W-:Y:S02]  /*1490*/  ISETP.GE.U32.AND P5, PT, R20, R13.reuse, PT ;  /* 0x0000000d1400720c */ /* 0x080fe40003fa6070 */
[----:B------:R-:W-:-:S02]  /*14a0*/  ISETP.GE.U32.AND P6, PT, R22, R13, PT ;  /* 0x0000000d1600720c */ /* 0x000fc40003fc6070 */
[--C-:B------:R-:W-:Y:S01]  /*14b0*/  @!P1 IMAD.IADD R24, R24, 0x1, -R13.reuse ;  /* 0x0000000118189824 */ /* 0x100fe200078e0a0d */
[-C--:B------:R-:W-:Y:S01]  /*14c0*/  LOP3.LUT R22, R18, R11.reuse, RZ, 0x3c, !PT ;  /* 0x0000000b12167212 */ /* 0x080fe200078e3cff */
[----:B------:R-:W-:Y:S01]  /*14d0*/  @!P1 VIADD R19, R19, 0x1 ;  /* 0x0000000113139836 */ /* 0x000fe20000000000 */
[----:B------:R-:W-:Y:S02]  /*14e0*/  LOP3.LUT R20, R10, R11, RZ, 0x3c, !PT ;  /* 0x0000000b0a147212 */ /* 0x000fe400078e3cff */
[----:B------:R-:W-:Y:S02]  /*14f0*/  ISETP.GE.U32.AND P3, PT, R24, R13, PT ;  /* 0x0000000d1800720c */ /* 0x000fe40003f66070 */
[----:B------:R-:W-:Y:S01]  /*1500*/  @!P2 IMAD.IADD R26, R26, 0x1, -R13 ;  /* 0x000000011a1aa824 */ /* 0x000fe200078e0a0d */
[----:B------:R-:W-:Y:S01]  /*1510*/  ISETP.GE.AND P4, PT, R20, RZ, PT ;  /* 0x000000ff1400720c */ /* 0x000fe20003f86270 */
[----:B------:R-:W-:Y:S01]  /*1520*/  @!P2 VIADD R21, R21, 0x1 ;  /* 0x000000011515a836 */ /* 0x000fe20000000000 */
[----:B------:R-:W-:Y:S01]  /*1530*/  @P5 IADD3 R15, PT, PT, R15, 0x1, RZ ;  /* 0x000000010f0f5810 */ /* 0x000fe20007ffe0ff */
[----:B------:R-:W-:Y:S01]  /*1540*/  @P6 VIADD R17, R17, 0x1 ;  /* 0x0000000111116836 */ /* 0x000fe20000000000 */
[----:B------:R-:W-:-:S02]  /*1550*/  ISETP.GE.AND P5, PT, R22, RZ, PT ;  /* 0x000000ff1600720c */ /* 0x000fc40003fa6270 */
[----:B------:R-:W-:Y:S02]  /*1560*/  ISETP.GE.U32.AND P6, PT, R26, R13, PT ;  /* 0x0000000d1a00720c */ /* 0x000fe40003fc6070 */
[-C--:B------:R-:W-:Y:S02]  /*1570*/  LOP3.LUT R13, R16, R11.reuse, RZ, 0x3c, !PT ;  /* 0x0000000b100d7212 */ /* 0x080fe400078e3cff */
[-C--:B------:R-:W-:Y:S01]  /*1580*/  LOP3.LUT R20, R14, R11.reuse, RZ, 0x3c, !PT ;  /* 0x0000000b0e147212 */ /* 0x080fe200078e3cff */
[----:B------:R-:W-:Y:S01]  /*1590*/  @P3 VIADD R19, R19, 0x1 ;  /* 0x0000000113133836 */ /* 0x000fe20000000000 */
[----:B------:R-:W-:Y:S01]  /*15a0*/  ISETP.GE.AND P1, PT, R13, RZ, PT ;  /* 0x000000ff0d00720c */ /* 0x000fe20003f26270 */
[----:B------:R-:W-:Y:S01]  /*15b0*/  @!P4 IMAD.MOV R15, RZ, RZ, -R15 ;  /* 0x000000ffff0fc224 */ /* 0x000fe200078e0a0f */
[----:B------:R-:W-:Y:S02]  /*15c0*/  ISETP.GE.AND P3, PT, R20, RZ, PT ;  /* 0x000000ff1400720c */ /* 0x000fe40003f66270 */
[----:B------:R-:W-:Y:S01]  /*15d0*/  ISETP.NE.AND P2, PT, R11, RZ, PT ;  /* 0x000000ff0b00720c */ /* 0x000fe20003f45270 */
[----:B------:R-:W-:Y:S01]  /*15e0*/  @!P5 IMAD.MOV R17, RZ, RZ, -R17 ;  /* 0x000000ffff11d224 */ /* 0x000fe200078e0a11 */
[----:B------:R-:W-:-:S02]  /*15f0*/  LOP3.LUT R24, RZ, R11, RZ, 0x33, !PT ;  /* 0x0000000bff187212 */ /* 0x000fc400078e33ff */
[----:B------:R-:W-:Y:S02]  /*1600*/  @P6 IADD3 R21, PT, PT, R21, 0x1, RZ ;  /* 0x0000000115156810 */ /* 0x000fe40007ffe0ff */
[C---:B------:R-:W-:Y:S02]  /*1610*/  SEL R20, R24.reuse, R17, !P2 ;  /* 0x0000001118147207 */ /* 0x040fe40005000000 */
[----:B------:R-:W-:Y:S01]  /*1620*/  SEL R17, R24, R15, !P2 ;  /* 0x0000000f18117207 */ /* 0x000fe20005000000 */
[----:B------:R-:W-:Y:S01]  /*1630*/  @!P1 IMAD.MOV R19, RZ, RZ, -R19 ;  /* 0x000000ffff139224 */ /* 0x000fe200078e0a13 */
[----:B------:R-:W-:Y:S01]  /*1640*/  IADD3 R15, PT, PT, -R20, RZ, RZ ;  /* 0x000000ff140f7210 */ /* 0x000fe20007ffe1ff */
[----:B------:R-:W-:-:S03]  /*1650*/  @!P3 IMAD.MOV R21, RZ, RZ, -R21 ;  /* 0x000000ffff15b224 */ /* 0x000fc600078e0a15 */
[C---:B------:R-:W-:Y:S01]  /*1660*/  SEL R22, R24.reuse, R19, !P2 ;  /* 0x0000001318167207 */ /* 0x040fe20005000000 */
[----:B------:R-:W-:Y:S01]  /*1670*/  IMAD.MOV R19, RZ, RZ, -R17 ;  /* 0x000000ffff137224 */ /* 0x000fe200078e0a11 */
[----:B------:R-:W-:Y:S01]  /*1680*/  SEL R13, R24, R21, !P2 ;  /* 0x00000015180d7207 */ /* 0x000fe20005000000 */
[C---:B------:R-:W-:Y:S02]  /*1690*/  IMAD R18, R11.reuse, R15, R18 ;  /* 0x0000000f0b127224 */ /* 0x040fe400078e0212 */
[C---:B------:R-:W-:Y:S02]  /*16a0*/  IMAD R19, R11.reuse, R19, R10 ;  /* 0x000000130b137224 */ /* 0x040fe400078e020a */
[----:B------:R-:W-:Y:S02]  /*16b0*/  IMAD.MOV R21, RZ, RZ, -R22 ;  /* 0x000000ffff157224 */ /* 0x000fe400078e0a16 */
[----:B------:R-:W-:Y:S02]  /*16c0*/  IMAD.MOV R24, RZ, RZ, -R13 ;  /* 0x000000ffff187224 */ /* 0x000fe400078e0a0d */
[----:B------:R-:W-:-:S02]  /*16d0*/  IMAD R16, R11, R21, R16 ;  /* 0x000000150b107224 */ /* 0x000fc400078e0210 */
[----:B------:R-:W-:Y:S02]  /*16e0*/  IMAD R21, R11, R24, R14 ;  /* 0x000000180b157224 */ /* 0x000fe400078e020e */
[----:B------:R-:W-:Y:S01]  /*16f0*/  VIADD R10, R10, 0x4 ;  /* 0x000000040a0a7836 */ /* 0x000fe20000000000 */
[----:B--2---:R-:W-:Y:S01]  /*1700*/  I2FP.F32.S32 R15, R12 ;  /* 0x0000000c000f7245 */ /* 0x004fe20000201400 */
[C---:B------:R-:W-:Y:S02]  /*1710*/  IMAD R17, R12.reuse, R17, RZ ;  /* 0x000000110c117224 */ /* 0x040fe400078e02ff */
[----:B------:R-:W-:Y:S02]  /*1720*/  IMAD R19, R12, R19, RZ ;  /* 0x000000130c137224 */ /* 0x000fe400078e02ff */
[----:B------:R-:W-:Y:S01]  /*1730*/  FADD R14, R6, R15 ;  /* 0x0000000f060e7221 */ /* 0x000fe20000000000 */
[C---:B---3--:R-:W-:Y:S01]  /*1740*/  IMAD R20, R9.reuse, R20, RZ ;  /* 0x0000001409147224 */ /* 0x048fe200078e02ff */
[----:B------:R-:W-:Y:S01]  /*1750*/  I2FP.F32.S32 R12, R17 ;  /* 0x00000011000c7245 */ /* 0x000fe20000201400 */
[----:B------:R-:W-:Y:S01]  /*1760*/  IMAD R18, R9, R18, RZ ;  /* 0x0000001209127224 */ /* 0x000fe200078e02ff */
[----:B------:R-:W-:Y:S01]  /*1770*/  I2FP.F32.S32 R6, R19 ;  /* 0x0000001300067245 */ /* 0x000fe20000201400 */
[C---:B----4-:R-:W-:Y:S01]  /*1780*/  IMAD R22, R5.reuse, R22, RZ ;  /* 0x0000001605167224 */ /* 0x050fe200078e02ff */
[----:B------:R-:W-:Y:S01]  /*1790*/  I2FP.F32.S32 R9, R9 ;  /* 0x0000000900097245 */ /* 0x000fe20000201400 */
[----:B------:R-:W-:Y:S01]  /*17a0*/  IMAD R16, R5, R16, RZ ;  /* 0x0000001005107224 */ /* 0x000fe200078e02ff */
[----:B------:R-:W-:Y:S01]  /*17b0*/  I2FP.F32.S32 R20, R20 ;  /* 0x0000001400147245 */ /* 0x000fe20000201400 */
[----:B------:R-:W-:Y:S01]  /*17c0*/  FADD R15, R3, R12 ;  /* 0x0000000c030f7221 */ /* 0x000fe20000000000 */
[----:B------:R-:W-:Y:S01]  /*17d0*/  I2FP.F32.S32 R18, R18 ;  /* 0x0000001200127245 */ /* 0x000fe20000201400 */
[----:B------:R-:W-:Y:S01]  /*17e0*/  FADD R7, R7, R6 ;  /* 0x0000000607077221 */ /* 0x000fe20000000000 */
[----:B------:R-:W-:Y:S01]  /*17f0*/  I2FP.F32.S32 R3, R5 ;  /* 0x0000000500037245 */ /* 0x000fe20000201400 */
[----:B-----5:R-:W-:-:S02]  /*1800*/  IMAD R13, R8, R13, RZ ;  /* 0x0000000d080d7224 */ /* 0x020fc400078e02ff */
        /* <DEDUP_REMOVED lines=14> */
[----:B------:R-:W-:-:S07]  /*18f0*/  FADD R7, R16, R21 ;  /* 0x0000001510077221 */ /* 0x000fce0000000000 */
.L_x_3:
[----:B------:R-:W-:Y:S05]  /*1900*/  @P0 BRA `(.L_x_2) ;  /* 0x0000000000940947 */ /* 0x000fea0003800000 */
[----:B------:R-:W1:Y:S01]  /*1910*/  LDC.64 R8, c[0x0][0x380] ;  /* 0x0000e000ff087b82 */ /* 0x000e620000000a00 */
[----:B------:R-:W-:-:S05]  /*1920*/  IADD3 R5, PT, PT, R23, R10, RZ ;  /* 0x0000000a17057210 */ /* 0x000fca0007ffe0ff */
[----:B-1----:R-:W-:-:S05]  /*1930*/  IMAD.WIDE R8, R5, 0x4, R8 ;  /* 0x0000000405087825 */ /* 0x002fca00078e0208 */
[----:B0-----:R0:W2:Y:S01]  /*1940*/  LDG.E R14, desc[UR6][R8.64] ;  /* 0x00000006080e7981 */ /* 0x0010a2000c1e1900 */
[----:B------:R-:W-:-:S04]  /*1950*/  IABS R15, R11 ;  /* 0x0000000b000f7213 */ /* 0x000fc80000000000 */
[----:B------:R-:W1:Y:S01]  /*1960*/  I2F.RP R16, R15 ;  /* 0x0000000f00107306 */ /* 0x000e620000209400 */
[----:B0-----:R-:W-:-:S07]  /*1970*/  IABS R8, R10 ;  /* 0x0000000a00087213 */ /* 0x001fce0000000000 */
[----:B-1----:R-:W0:Y:S02]  /*1980*/  MUFU.RCP R16, R16 ;  /* 0x0000001000107308 */ /* 0x002e240000001000 */
[----:B0-----:R-:W-:-:S06]  /*1990*/  VIADD R12, R16, 0xffffffe ;  /* 0x0ffffffe100c7836 */ /* 0x001fcc0000000000 */
[----:B------:R0:W1:Y:S02]  /*19a0*/  F2I.FTZ.U32.TRUNC.NTZ R13, R12 ;  /* 0x0000000c000d7305 */ /* 0x000064000021f000 */
[----:B0-----:R-:W-:Y:S02]  /*19b0*/  IMAD.MOV.U32 R12, RZ, RZ, RZ ;  /* 0x000000ffff0c7224 */ /* 0x001fe400078e00ff */
[----:B-1----:R-:W-:-:S04]  /*19c0*/  IMAD.MOV R18, RZ, RZ, -R13 ;  /* 0x000000ffff127224 */ /* 0x002fc800078e0a0d */
[----:B------:R-:W-:-:S04]  /*19d0*/  IMAD R5, R18, R15, RZ ;  /* 0x0000000f12057224 */ /* 0x000fc800078e02ff */
[----:B------:R-:W-:-:S06]  /*19e0*/  IMAD.HI.U32 R5, R13, R5, R12 ;  /* 0x000000050d057227 */ /* 0x000fcc00078e000c */
[----:B------:R-:W-:-:S05]  /*19f0*/  IMAD.HI.U32 R5, R5, R8, RZ ;  /* 0x0000000805057227 */ /* 0x000fca00078e00ff */
[----:B------:R-:W-:-:S05]  /*1a00*/  IADD3 R9, PT, PT, -R5, RZ, RZ ;  /* 0x000000ff05097210 */ /* 0x000fca0007ffe1ff */
[----:B------:R-:W-:-:S05]  /*1a10*/  IMAD R8, R15, R9, R8 ;  /* 0x000000090f087224 */ /* 0x000fca00078e0208 */
[----:B------:R-:W-:-:S13]  /*1a20*/  ISETP.GT.U32.AND P1, PT, R15, R8, PT ;  /* 0x000000080f00720c */ /* 0x000fda0003f24070 */
[----:B------:R-:W-:Y:S02]  /*1a30*/  @!P1 IMAD.IADD R8, R8, 0x1, -R15 ;  /* 0x0000000108089824 */ /* 0x000fe400078e0a0f */
[----:B------:R-:W-:Y:S01]  /*1a40*/  @!P1 VIADD R5, R5, 0x1 ;  /* 0x0000000105059836 */ /* 0x000fe20000000000 */
[----:B------:R-:W-:Y:S02]  /*1a50*/  ISETP.NE.AND P1, PT, R11, RZ, PT ;  /* 0x000000ff0b00720c */ /* 0x000fe40003f25270 */
[----:B------:R-:W-:Y:S02]  /*1a60*/  ISETP.GE.U32.AND P0, PT, R8, R15, PT ;  /* 0x0000000f0800720c */ /* 0x000fe40003f06070 */
[----:B------:R-:W-:-:S04]  /*1a70*/  LOP3.LUT R8, R10, R11, RZ, 0x3c, !PT ;  /* 0x0000000b0a087212 */ /* 0x000fc800078e3cff */
[----:B------:R-:W-:-:S07]  /*1a80*/  ISETP.GE.AND P2, PT, R8, RZ, PT ;  /* 0x000000ff0800720c */ /* 0x000fce0003f46270 */
[----:B------:R-:W-:-:S06]  /*1a90*/  @P0 VIADD R5, R5, 0x1 ;  /* 0x0000000105050836 */ /* 0x000fcc0000000000 */
[----:B------:R-:W-:Y:S02]  /*1aa0*/  @!P2 IADD3 R5, PT, PT, -R5, RZ, RZ ;  /* 0x000000ff0505a210 */ /* 0x000fe40007ffe1ff */
[----:B------:R-:W-:-:S05]  /*1ab0*/  @!P1 LOP3.LUT R5, RZ, R11, RZ, 0x33, !PT ;  /* 0x0000000bff059212 */ /* 0x000fca00078e33ff */
[----:B------:R-:W-:-:S04]  /*1ac0*/  IMAD.MOV R8, RZ, RZ, -R5 ;  /* 0x000000ffff087224 */ /* 0x000fc800078e0a05 */
[----:B------:R-:W-:Y:S02]  /*1ad0*/  IMAD R10, R11, R8, R10 ;  /* 0x000000080b0a7224 */ /* 0x000fe400078e020a */
[C---:B--2---:R-:W-:Y:S01]  /*1ae0*/  IMAD R8, R14.reuse, R5, RZ ;  /* 0x000000050e087224 */ /* 0x044fe200078e02ff */
[----:B------:R-:W-:Y:S01]  /*1af0*/  I2FP.F32.S32 R5, R14 ;  /* 0x0000000e00057245 */ /* 0x000fe20000201400 */
[----:B------:R-:W-:-:S03]  /*1b00*/  IMAD R10, R14, R10, RZ ;  /* 0x0000000a0e0a7224 */ /* 0x000fc600078e02ff */
[----:B------:R-:W-:Y:S01]  /*1b10*/  I2FP.F32.S32 R8, R8 ;  /* 0x0000000800087245 */ /* 0x000fe20000201400 */
[----:B------:R-:W-:Y:S01]  /*1b20*/  FADD R6, R6, R5 ;  /* 0x0000000506067221 */ /* 0x000fe20000000000 */
[----:B------:R-:W-:-:S03]  /*1b30*/  I2FP.F32.S32 R10, R10 ;  /* 0x0000000a000a7245 */ /* 0x000fc60000201400 */
[----:B------:R-:W-:Y:S02]  /*1b40*/  FADD R3, R3, R8 ;  /* 0x0000000803037221 */ /* 0x000fe40000000000 */
[----:B------:R-:W-:-:S07]  /*1b50*/  FADD R7, R7, R10 ;  /* 0x0000000a07077221 */ /* 0x000fce0000000000 */
.L_x_2:
[----:B------:R-:W1:Y:S08]  /*1b60*/  MUFU.RCP R5, R6 ;  /* 0x0000000600057308 */ /* 0x000e700000001000 */
[----:B------:R-:W2:Y:S01]  /*1b70*/  FCHK P0, R7, R6 ;  /* 0x0000000607007302 */ /* 0x000ea20000000000 */
[----:B-1----:R-:W-:-:S04]  /*1b80*/  FFMA R8, R5, -R6, 1 ;  /* 0x3f80000005087423 */ /* 0x002fc80000000806 */
[----:B------:R-:W-:-:S04]  /*1b90*/  FFMA R5, R5, R8, R5 ;  /* 0x0000000805057223 */ /* 0x000fc80000000005 */
[----:B------:R-:W-:-:S04]  /*1ba0*/  FFMA R8, R5, R7, RZ ;  /* 0x0000000705087223 */ /* 0x000fc800000000ff */
[----:B------:R-:W-:-:S04]  /*1bb0*/  FFMA R9, R8, -R6, R7 ;  /* 0x8000000608097223 */ /* 0x000fc80000000007 */
[----:B------:R-:W-:Y:S01]  /*1bc0*/  FFMA R5, R5, R9, R8 ;  /* 0x0000000905057223 */ /* 0x000fe20000000008 */
[----:B--2---:R-:W-:Y:S06]  /*1bd0*/  @!P0 BRA `(.L_x_4) ;  /* 0x0000000000148947 */ /* 0x004fec0003800000 */
[----:B------:R-:W-:Y:S01]  /*1be0*/  IMAD.MOV.U32 R9, RZ, RZ, R7 ;  /* 0x000000ffff097224 */ /* 0x000fe200078e0007 */
[----:B------:R-:W-:Y:S01]  /*1bf0*/  MOV R10, 0x1c20 ;  /* 0x00001c20000a7802 */ /* 0x000fe20000000f00 */
[----:B------:R-:W-:-:S07]  /*1c00*/  IMAD.MOV.U32 R8, RZ, RZ, R6 ;  /* 0x000000ffff087224 */ /* 0x000fce00078e0006 */
[----:B0-----:R-:W-:Y:S05]  /*1c10*/  CALL.REL.NOINC `($__internal_2_$__cuda_sm3x_div_rn_noftz_f32_slowpath) ;  /* 0x000000b800687944 */ /* 0x001fea0003c00000 */
[----:B------:R-:W-:-:S07]  /*1c20*/  MOV R5, R8 ;  /* 0x0000000800057202 */ /* 0x000fce0000000f00 */
.L_x_4:
[----:B------:R-:W1:Y:S01]  /*1c30*/  LDC.64 R30, c[0x0][0x390] ;  /* 0x0000e400ff1e7b82 */ /* 0x000e620000000a00 */
[----:B------:R-:W2:Y:S08]  /*1c40*/  MUFU.RCP R7, R6 ;  /* 0x0000000600077308 */ /* 0x000eb00000001000 */
[----:B------:R-:W3:Y:S01]  /*1c50*/  FCHK P0, R3, R6 ;  /* 0x0000000603007302 */ /* 0x000ee20000000000 */
[----:B--2---:R-:W-:-:S04]  /*1c60*/  FFMA R8, R7, -R6, 1 ;  /* 0x3f80000007087423 */ /* 0x004fc80000000806 */
[----:B------:R-:W-:Y:S01]  /*1c70*/  FFMA R8, R7, R8, R7 ;  /* 0x0000000807087223 */ /* 0x000fe20000000007 */
[----:B-1----:R-:W-:-:S04]  /*1c80*/  IMAD.WIDE R30, R28, 0x4, R30 ;  /* 0x000000041c1e7825 */ /* 0x002fc800078e021e */
[----:B------:R-:W-:Y:S01]  /*1c90*/  FFMA R10, R8, R3, RZ ;  /* 0x00000003080a7223 */ /* 0x000fe200000000ff */
[----:B0-----:R0:W-:Y:S03]  /*1ca0*/  STG.E desc[UR6][R30.64+0x4], R5 ;  /* 0x000004051e007986 */ /* 0x0011e6000c101906 */
[----:B------:R-:W-:-:S04]  /*1cb0*/  FFMA R7, R10, -R6, R3 ;  /* 0x800000060a077223 */ /* 0x000fc80000000003 */
[----:B------:R-:W-:Y:S01]  /*1cc0*/  FFMA R7, R8, R7, R10 ;  /* 0x0000000708077223 */ /* 0x000fe2000000000a */
[----:B---3--:R-:W-:Y:S06]  /*1cd0*/  @!P0 BRA `(.L_x_5) ;  /* 0x0000000000148947 */ /* 0x008fec0003800000 */
[----:B------:R-:W-:Y:S01]  /*1ce0*/  IMAD.MOV.U32 R9, RZ, RZ, R3 ;  /* 0x000000ffff097224 */ /* 0x000fe200078e0003 */
[----:B------:R-:W-:Y:S01]  /*1cf0*/  MOV R10, 0x1d20 ;  /* 0x00001d20000a7802 */ /* 0x000fe20000000f00 */
[----:B------:R-:W-:-:S07]  /*1d00*/  IMAD.MOV.U32 R8, RZ, RZ, R6 ;  /* 0x000000ffff087224 */ /* 0x000fce00078e0006 */
[----:B0-----:R-:W-:Y:S05]  /*1d10*/  CALL.REL.NOINC `($__internal_2_$__cuda_sm3x_div_rn_noftz_f32_slowpath) ;  /* 0x000000b800287944 */ /* 0x001fea0003c00000 */
[----:B------:R-:W-:-:S07]  /*1d20*/  IMAD.MOV.U32 R7, RZ, RZ, R8 ;  /* 0x000000ffff077224 */ /* 0x000fce00078e0008 */
.L_x_5:
[----:B0-----:R-:W-:Y:S01]  /*1d30*/  I2FP.F32.U32 R5, R4 ;  /* 0x0000000400057245 */ /* 0x001fe20000201000 */
[----:B------:R0:W-:Y:S03]  /*1d40*/  STG.E desc[UR6][R30.64+0x8], R7 ;  /* 0x000008071e007986 */ /* 0x0001e6000c101906 */
[----:B------:R-:W1:Y:S08]  /*1d50*/  MUFU.RCP R8, R5 ;  /* 0x0000000500087308 */ /* 0x000e700000001000 */
[----:B------:R-:W2:Y:S01]  /*1d60*/  FCHK P0, R6, R5 ;  /* 0x0000000506007302 */ /* 0x000ea20000000000 */
[----:B-1----:R-:W-:-:S04]  /*1d70*/  FFMA R3, -R5, R8, 1 ;  /* 0x3f80000005037423 */ /* 0x002fc80000000108 */
[----:B------:R-:W-:-:S04]  /*1d80*/  FFMA R3, R8, R3, R8 ;  /* 0x0000000308037223 */ /* 0x000fc80000000008 */
[----:B------:R-:W-:-:S04]  /*1d90*/  FFMA R8, R3, R6, RZ ;  /* 0x0000000603087223 */ /* 0x000fc800000000ff */
[----:B------:R-:W-:-:S04]  /*1da0*/  FFMA R9, -R5, R8, R6 ;  /* 0x0000000805097223 */ /* 0x000fc80000000106 */
[----:B------:R-:W-:Y:S01]  /*1db0*/  FFMA R8, R3, R9, R8 ;  /* 0x0000000903087223 */ /* 0x000fe20000000008 */
[----:B0-2---:R-:W-:Y:S06]  /*1dc0*/  @!P0 BRA `(.L_x_6) ;  /* 0x0000000000108947 */ /* 0x005fec0003800000 */
[----:B------:R-:W-:Y:S01]  /*1dd0*/  MOV R9, R6 ;  /* 0x0000000600097202 */ /* 0x000fe20000000f00 */
[----:B------:R-:W-:Y:S01]  /*1de0*/  IMAD.MOV.U32 R8, RZ, RZ, R5 ;  /* 0x000000ffff087224 */ /* 0x000fe200078e0005 */
[----:B------:R-:W-:-:S07]  /*1df0*/  MOV R10, 0x1e10 ;  /* 0x00001e10000a7802 */ /* 0x000fce0000000f00 */
[----:B------:R-:W-:Y:S05]  /*1e00*/  CALL.REL.NOINC `($__internal_2_$__cuda_sm3x_div_rn_noftz_f32_slowpath) ;  /* 0x000000b400ec7944 */ /* 0x000fea0003c00000 */
.L_x_6:
[----:B------:R-:W-:Y:S01]  /*1e10*/  ISETP.GE.U32.AND P0, PT, R4, 0x10, PT ;  /* 0x000000100400780c */ /* 0x000fe20003f06070 */
[----:B------:R-:W-:Y:S01]  /*1e20*/  IMAD.MOV.U32 R22, RZ, RZ, RZ ;  /* 0x000000ffff167224 */ /* 0x000fe200078e00ff */
[----:B------:R-:W-:Y:S01]  /*1e30*/  LOP3.LUT R26, R0, 0xd, RZ, 0xc0, !PT ;  /* 0x0000000d001a7812 */ /* 0x000fe200078ec0ff */
[----:B------:R-:W-:-:S03]  /*1e40*/  IMAD.MOV.U32 R4, RZ, RZ, RZ ;  /* 0x000000ffff047224 */ /* 0x000fc600078e00ff */
[----:B------:R-:W-:-:S07]  /*1e50*/  ISETP.NE.AND P1, PT, R26, RZ, PT ;  /* 0x000000ff1a00720c */ /* 0x000fce0003f25270 */
[----:B------:R-:W-:Y:S06]  /*1e60*/  @!P0 BRA `(.L_x_7) ;  /* 0x0000000400248947 */ /* 0x000fec0003800000 */
[----:B------:R-:W-:Y:S01]  /*1e70*/  HFMA2 R22, -RZ, RZ, 0, 0 ;  /* 0x00000000ff167431 */ /* 0x000fe200000001ff */
[----:B------:R-:W-:Y:S01]  /*1e80*/  LOP3.LUT R4, R0, 0x7ffffff0, RZ, 0xc0, !PT ;  /* 0x7ffffff000047812 */ /* 0x000fe200078ec0ff */
[----:B------:R-:W-:-:S06]  /*1e90*/  UMOV UR4, URZ ;  /* 0x000000ff00047c82 */ /* 0x000fcc0008000000 */
.L_x_8:
[----:B------:R-:W0:Y:S01]  /*1ea0*/  LDC.64 R6, c[0x0][0x380] ;  /* 0x0000e000ff067b82 */ /* 0x000e220000000a00 */
[----:B------:R-:W-:-:S04]  /*1eb0*/  VIADD R3, R23, UR4 ;  /* 0x0000000417037c36 */ /* 0x000fc80008000000 */
[----:B0-----:R-:W-:-:S05]  /*1ec0*/  IMAD.WIDE R6, R3, 0x4, R6 ;  /* 0x0000000403067825 */ /* 0x001fca00078e0206 */
[----:B------:R-:W2:Y:S04]  /*1ed0*/  LDG.E R16, desc[UR6][R6.64] ;  /* 0x0000000606107981 */ /* 0x000ea8000c1e1900 */
[----:B------:R-:W3:Y:S04]  /*1ee0*/  LDG.E R18, desc[UR6][R6.64+0x4] ;  /* 0x0000040606127981 */ /* 0x000ee8000c1e1900 */
[----:B------:R-:W4:Y:S04]  /*1ef0*/  LDG.E R20, desc[UR6][R6.64+0x8] ;  /* 0x0000080606147981 */ /* 0x000f28000c1e1900 */
[----:B------:R-:W5:Y:S04]  /*1f00*/  LDG.E R24, desc[UR6][R6.64+0xc] ;  /* 0x00000c0606187981 */ /* 0x000f68000c1e1900 */
        /* <DEDUP_REMOVED lines=11> */
[----:B------:R0:W5:Y:S01]  /*1fc0*/  LDG.E R15, desc[UR6][R6.64+0x3c] ;  /* 0x00003c06060f7981 */ /* 0x000162000c1e1900 */
[----:B------:R-:W-:-:S06]  /*1fd0*/  UIADD3 UR4, UPT, UPT, UR4, 0x10, URZ ;  /* 0x0000001004047890 */ /* 0x000fcc000fffe0ff */
[----:B------:R-:W-:Y:S02]  /*1fe0*/  ISETP.NE.AND P0, PT, R4, UR4, PT ;  /* 0x0000000404007c0c */ /* 0x000fe4000bf05270 */
[----:B--2---:R-:W-:Y:S02]  /*1ff0*/  I2FP.F32.S32 R17, R16 ;  /* 0x0000001000117245 */ /* 0x004fe40000201400 */
[----:B---3--:R-:W-:-:S03]  /*2000*/  I2FP.F32.S32 R19, R18 ;  /* 0x0000001200137245 */ /* 0x008fc60000201400 */
[----:B------:R-:W-:Y:S01]  /*2010*/  FADD R17, R17, -R8 ;  /* 0x8000000811117221 */ /* 0x000fe20000000000 */
[----:B----4-:R-:W-:-:S03]  /*2020*/  I2FP.F32.S32 R21, R20 ;  /* 0x0000001400157245 */ /* 0x010fc60000201400 */
[----:B------:R-:W-:Y:S01]  /*2030*/  FFMA R17, R17, R17, R22 ;  /* 0x0000001111117223 */ /* 0x000fe20000000016 */
[----:B------:R-:W-:Y:S01]  /*2040*/  FADD R16, R19, -R8 ;  /* 0x8000000813107221 */ /* 0x000fe20000000000 */
[----:B-----5:R-:W-:-:S03]  /*2050*/  I2FP.F32.S32 R19, R24 ;  /* 0x0000001800137245 */ /* 0x020fc60000201400 */
[----:B------:R-:W-:Y:S01]  /*2060*/  FFMA R17, R16, R16, R17 ;  /* 0x0000001010117223 */ /* 0x000fe20000000011 */
[--C-:B------:R-:W-:Y:S01]  /*2070*/  FADD R16, R21, -R8.reuse ;  /* 0x8000000815107221 */ /* 0x100fe20000000000 */
[----:B------:R-:W-:Y:S01]  /*2080*/  I2FP.F32.S32 R25, R25 ;  /* 0x0000001900197245 */ /* 0x000fe20000201400 */
[----:B0-----:R-:W-:Y:S02]  /*2090*/  FADD R6, R19, -R8 ;  /* 0x8000000813067221 */ /* 0x001fe40000000000 */
[----:B------:R-:W-:Y:S01]  /*20a0*/  FFMA R17, R16, R16, R17 ;  /* 0x0000001010117223 */ /* 0x000fe20000000011 */
[----:B------:R-:W-:-:S03]  /*20b0*/  I2FP.F32.S32 R27, R27 ;  /* 0x0000001b001b7245 */ /* 0x000fc60000201400 */
[----:B------:R-:W-:Y:S01]  /*20c0*/  FFMA R17, R6, R6, R17 ;  /* 0x0000000606117223 */ /* 0x000fe20000000011 */
[----:B------:R-:W-:Y:S01]  /*20d0*/  FADD R6, R25, -R8 ;  /* 0x8000000819067221 */ /* 0x000fe20000000000 */
[----:B------:R-:W-:-:S03]  /*20e0*/  I2FP.F32.S32 R29, R29 ;  /* 0x0000001d001d7245 */ /* 0x000fc60000201400 */
[----:B------:R-:W-:Y:S01]  /*20f0*/  FFMA R17, R6, R6, R17 ;  /* 0x0000000606117223 */ /* 0x000fe20000000011 */
[--C-:B------:R-:W-:Y:S01]  /*2100*/  FADD R6, R27, -R8.reuse ;  /* 0x800000081b067221 */ /* 0x100fe20000000000 */
[----:B------:R-:W-:Y:S02]  /*2110*/  I2FP.F32.S32 R3, R3 ;  /* 0x0000000300037245 */ /* 0x000fe40000201400 */
[----:B------:R-:W-:Y:S01]  /*2120*/  I2FP.F32.S32 R5, R5 ;  /* 0x0000000500057245 */ /* 0x000fe20000201400 */
[----:B------:R-:W-:Y:S01]  /*2130*/  FFMA R17, R6, R6, R17 ;  /* 0x0000000606117223 */ /* 0x000fe20000000011 */
[----:B------:R-:W-:Y:S01]  /*2140*/  FADD R6, R29, -R8 ;  /* 0x800000081d067221 */ /* 0x000fe20000000000 */
[----:B------:R-:W-:-:S03]  /*2150*/  I2FP.F32.S32 R9, R9 ;  /* 0x0000000900097245 */ /* 0x000fc60000201400 */
        /* <DEDUP_REMOVED lines=16> */
[--C-:B------:R-:W-:Y:S01]  /*2260*/  FADD R6, R3, -R8.reuse ;  /* 0x8000000803067221 */ /* 0x100fe20000000000 */
[----:B------:R-:W-:Y:S01]  /*2270*/  I2FP.F32.S32 R3, R14 ;  /* 0x0000000e00037245 */ /* 0x000fe20000201400 */
[--C-:B------:R-:W-:Y:S02]  /*2280*/  FADD R22, R15, -R8.reuse ;  /* 0x800000080f167221 */ /* 0x100fe40000000000 */
[----:B------:R-:W-:Y:S01]  /*2290*/  FFMA R17, R6, R6, R17 ;  /* 0x0000000606117223 */ /* 0x000fe20000000011 */
[----:B------:R-:W-:-:S04]  /*22a0*/  FADD R6, R13, -R8 ;  /* 0x800000080d067221 */ /* 0x000fc80000000000 */
[----:B------:R-:W-:Y:S01]  /*22b0*/  FFMA R17, R6, R6, R17 ;  /* 0x0000000606117223 */ /* 0x000fe20000000011 */
[----:B------:R-:W-:-:S04]  /*22c0*/  FADD R6, R3, -R8 ;  /* 0x8000000803067221 */ /* 0x000fc80000000000 */
[----:B------:R-:W-:-:S04]  /*22d0*/  FFMA R17, R6, R6, R17 ;  /* 0x0000000606117223 */ /* 0x000fc80000000011 */
[----:B------:R-:W-:Y:S01]  /*22e0*/  FFMA R22, R22, R22, R17 ;  /* 0x0000001616167223 */ /* 0x000fe20000000011 */
[----:B------:R-:W-:Y:S06]  /*22f0*/  @P0 BRA `(.L_x_8) ;  /* 0xfffffff800e80947 */ /* 0x000fec000383ffff */
.L_x_7:
[----:B------:R-:W-:Y:S05]  /*2300*/  @!P1 BRA `(.L_x_9) ;  /* 0x0000000400189947 */ /* 0x000fea0003800000 */
[----:B------:R-:W-:Y:S02]  /*2310*/  ISETP.GE.U32.AND P0, PT, R26, 0x8, PT ;  /* 0x000000081a00780c */ /* 0x000fe40003f06070 */
[----:B------:R-:W-:-:S11]  /*2320*/  ISETP.NE.AND P1, PT, R2, RZ, PT ;  /* 0x000000ff0200720c */ /* 0x000fd60003f25270 */
[----:B------:R-:W-:Y:S05]  /*2330*/  @!P0 BRA `(.L_x_10) ;  /* 0x0000000000908947 */ /* 0x000fea0003800000 */
[----:B------:R-:W0:Y:S01]  /*2340*/  LDC.64 R6, c[0x0][0x380] ;  /* 0x0000e000ff067b82 */ /* 0x000e220000000a00 */
[----:B------:R-:W-:-:S04]  /*2350*/  IMAD.IADD R3, R23, 0x1, R4 ;  /* 0x0000000117037824 */ /* 0x000fc800078e0204 */
        /* <DEDUP_REMOVED lines=8> */
[----:B------:R0:W5:Y:S01]  /*23e0*/  LDG.E R15, desc[UR6][R6.64+0x1c] ;  /* 0x00001c06060f7981 */ /* 0x000162000c1e1900 */
[----:B------:R-:W-:Y:S01]  /*23f0*/  VIADD R4, R4, 0x8 ;  /* 0x0000000804047836 */ /* 0x000fe20000000000 */
[----:B--2---:R-:W-:-:S02]  /*2400*/  I2FP.F32.S32 R3, R3 ;  /* 0x0000000300037245 */ /* 0x004fc40000201400 */
        /* <DEDUP_REMOVED lines=19> */
[----:B------:R-:W-:Y:S02]  /*2540*/  FFMA R3, R6, R6, R3 ;  /* 0x0000000606037223 */ /* 0x000fe40000000003 */
[----:B------:R-:W-:Y:S02]  /*2550*/  FADD R22, R15, -R8 ;  /* 0x800000080f167221 */ /* 0x000fe40000000000 */
[----:B------:R-:W-:-:S04]  /*2560*/  FFMA R3, R10, R10, R3 ;  /* 0x0000000a0a037223 */ /* 0x000fc80000000003 */
[----:B------:R-:W-:-:S07]  /*2570*/  FFMA R22, R22, R22, R3 ;  /* 0x0000001616167223 */ /* 0x000fce0000000003 */
.L_x_10:
[----:B------:R-:W-:Y:S05]  /*2580*/  @!P1 BRA `(.L_x_9) ;  /* 0x0000000000789947 */ /* 0x000fea0003800000 */
[----:B------:R-:W-:Y:S02]  /*2590*/  ISETP.GE.U32.AND P0, PT, R2, 0x4, PT ;  /* 0x000000040200780c */ /* 0x000fe40003f06070 */
[----:B------:R-:W-:-:S04]  /*25a0*/  LOP3.LUT R0, R0, 0x1, RZ, 0xc0, !PT ;  /* 0x0000000100007812 */ /* 0x000fc800078ec0ff */
[----:B------:R-:W-:-:S07]  /*25b0*/  ISETP.NE.U32.AND P1, PT, R0, 0x1, PT ;  /* 0x000000010000780c */ /* 0x000fce0003f25070 */
[----:B------:R-:W0:Y:S01]  /*25c0*/  @P0 LDC.64 R2, c[0x0][0x380] ;  /* 0x0000e000ff020b82 */ /* 0x000e220000000a00 */
[----:B------:R-:W-:-:S07]  /*25d0*/  @P0 IADD3 R7, PT, PT, R23, R4, RZ ;  /* 0x0000000417070210 */ /* 0x000fce0007ffe0ff */
[----:B------:R-:W1:Y:S01]  /*25e0*/  @!P1 LDC.64 R10, c[0x0][0x380] ;  /* 0x0000e000ff0a9b82 */ /* 0x000e620000000a00 */
[----:B------:R-:W-:Y:S02]  /*25f0*/  @P0 VIADD R4, R4, 0x4 ;  /* 0x0000000404040836 */ /* 0x000fe40000000000 */
[----:B0-----:R-:W-:-:S05]  /*2600*/  @P0 IMAD.WIDE R6, R7, 0x4, R2 ;  /* 0x0000000407060825 */ /* 0x001fca00078e0202 */
[----:B------:R-:W2:Y:S01]  /*2610*/  @P0 LDG.E R0, desc[UR6][R6.64] ;  /* 0x0000000606000981 */ /* 0x000ea2000c1e1900 */
[----:B------:R-:W-:-:S03]  /*2620*/  @!P1 IMAD.IADD R3, R23, 0x1, R4 ;  /* 0x0000000117039824 */ /* 0x000fc600078e0204 */
[----:B------:R-:W3:Y:S01]  /*2630*/  @P0 LDG.E R9, desc[UR6][R6.64+0x4] ;  /* 0x0000040606090981 */ /* 0x000ee2000c1e1900 */
[----:B-1----:R-:W-:-:S03]  /*2640*/  @!P1 IMAD.WIDE R2, R3, 0x4, R10 ;  /* 0x0000000403029825 */ /* 0x002fc600078e020a */
[----:B------:R-:W4:Y:S04]  /*2650*/  @P0 LDG.E R4, desc[UR6][R6.64+0x8] ;  /* 0x0000080606040981 */ /* 0x000f28000c1e1900 */
[----:B------:R-:W5:Y:S04]  /*2660*/  @P0 LDG.E R10, desc[UR6][R6.64+0xc] ;  /* 0x00000c06060a0981 */ /* 0x000f68000c1e1900 */
[----:B------:R-:W5:Y:S01]  /*2670*/  @!P1 LDG.E R2, desc[UR6][R2.64] ;  /* 0x0000000602029981 */ /* 0x000f62000c1e1900 */
[----:B--2---:R-:W-:Y:S02]  /*2680*/  @P0 I2FP.F32.S32 R5, R0 ;  /* 0x0000000000050245 */ /* 0x004fe40000201400 */
[----:B---3--:R-:W-:-:S03]  /*2690*/  @P0 I2FP.F32.S32 R9, R9 ;  /* 0x0000000900090245 */ /* 0x008fc60000201400 */
[--C-:B------:R-:W-:Y:S01]  /*26a0*/  @P0 FADD R5, R5, -R8.reuse ;  /* 0x8000000805050221 */ /* 0x100fe20000000000 */
[----:B----4-:R-:W-:Y:S01]  /*26b0*/  @P0 I2FP.F32.S32 R11, R4 ;  /* 0x00000004000b0245 */ /* 0x010fe20000201400 */
[----:B------:R-:W-:Y:S02]  /*26c0*/  @P0 FADD R0, R9, -R8 ;  /* 0x8000000809000221 */ /* 0x000fe40000000000 */
[----:B------:R-:W-:Y:S01]  /*26d0*/  @P0 FFMA R5, R5, R5, R22 ;  /* 0x0000000505050223 */ /* 0x000fe20000000016 */
[----:B-----5:R-:W-:Y:S01]  /*26e0*/  @P0 I2FP.F32.S32 R9, R10 ;  /* 0x0000000a00090245 */ /* 0x020fe20000201400 */
[--C-:B------:R-:W-:Y:S02]  /*26f0*/  @P0 FADD R11, R11, -R8.reuse ;  /* 0x800000080b0b0221 */ /* 0x100fe40000000000 */
[----:B------:R-:W-:Y:S01]  /*2700*/  @P0 FFMA R0, R0, R0, R5 ;  /* 0x0000000000000223 */ /* 0x000fe20000000005 */
[----:B------:R-:W-:Y:S01]  /*2710*/  @!P1 I2FP.F32.S32 R5, R2 ;  /* 0x0000000200059245 */ /* 0x000fe20000201400 */
[----:B------:R-:W-:-:S02]  /*2720*/  @P0 FADD R9, R9, -R8 ;  /* 0x8000000809090221 */ /* 0x000fc40000000000 */
[----:B------:R-:W-:Y:S02]  /*2730*/  @P0 FFMA R0, R11, R11, R0 ;  /* 0x0000000b0b000223 */ /* 0x000fe40000000000 */
[----:B------:R-:W-:Y:S02]  /*2740*/  @!P1 FADD R5, R5, -R8 ;  /* 0x8000000805059221 */ /* 0x000fe40000000000 */
[----:B------:R-:W-:-:S04]  /*2750*/  @P0 FFMA R22, R9, R9, R0 ;  /* 0x0000000909160223 */ /* 0x000fc80000000000 */
[----:B------:R-:W-:-:S07]  /*2760*/  @!P1 FFMA R22, R5, R5, R22 ;  /* 0x0000000505169223 */ /* 0x000fce0000000016 */
.L_x_9:
[----:B------:R-:W0:Y:S01]  /*2770*/  LDC.64 R2, c[0x0][0x3b0] ;  /* 0x0000ec00ff027b82 */ /* 0x000e220000000a00 */
[----:B------:R-:W2:Y:S01]  /*2780*/  LDG.E R0, desc[UR6][R30.64] ;  /* 0x000000061e007981 */ /* 0x000ea2000c1e1900 */
[----:B------:R-:W1:Y:S01]  /*2790*/  LDCU UR4, c[0x0][0x39c] ;  /* 0x00007380ff0477ac */ /* 0x000e620008000800 */
[----:B0-----:R-:W-:-:S05]  /*27a0*/  IMAD.WIDE R28, R28, 0x4, R2 ;  /* 0x000000041c1c7825 */ /* 0x001fca00078e0202 */
[----:B------:R-:W2:Y:S01]  /*27b0*/  LDG.E R3, desc[UR6][R28.64] ;  /* 0x000000061c037981 */ /* 0x000ea2000c1e1900 */
[----:B------:R-:W0:Y:S03]  /*27c0*/  LDC.64 R6, c[0x0][0x3a0] ;  /* 0x0000e800ff067b82 */ /* 0x000e260000000a00 */
[----:B------:R-:W3:Y:S01]  /*27d0*/  LDG.E R32, desc[UR6][R28.64+0xc] ;  /* 0x00000c061c207981 */ /* 0x000ee2000c1e1900 */
[----:B--2---:R-:W-:-:S03]  /*27e0*/  FMUL R5, R0, R3 ;  /* 0x0000000300057220 */ /* 0x004fc60000400000 */
[----:B------:R-:W2:Y:S04]  /*27f0*/  LDG.E R3, desc[UR6][R28.64+0x18] ;  /* 0x000018061c037981 */ /* 0x000ea8000c1e1900 */
[----:B------:R4:W-:Y:S04]  /*2800*/  STG.E desc[UR6][R28.64], R5 ;  /* 0x000000051c007986 */ /* 0x0009e8000c101906 */
[----:B------:R-:W2:Y:S02]  /*2810*/  LDG.E R0, desc[UR6][R30.64] ;  /* 0x000000061e007981 */ /* 0x000ea4000c1e1900 */
[----:B--2---:R-:W-:-:S05]  /*2820*/  FMUL R9, R0, R3 ;  /* 0x0000000300097220 */ /* 0x004fca0000400000 */
[----:B------:R2:W-:Y:S04]  /*2830*/  STG.E desc[UR6][R28.64+0x18], R9 ;  /* 0x000018091c007986 */ /* 0x0005e8000c101906 */
[----:B------:R-:W3:Y:S04]  /*2840*/  LDG.E R11, desc[UR6][R30.64+0xc] ;  /* 0x00000c061e0b7981 */ /* 0x000ee8000c1e1900 */
[----:B------:R-:W4:Y:S04]  /*2850*/  LDG.E R3, desc[UR6][R30.64] ;  /* 0x000000061e037981 */ /* 0x000f28000c1e1900 */
[----:B0-----:R-:W4:Y:S04]  /*2860*/  LDG.E R24, desc[UR6][R6.64] ;  /* 0x0000000606187981 */ /* 0x001f28000c1e1900 */
[----:B------:R-:W2:Y:S04]  /*2870*/  LDG.E R4, desc[UR6][R6.64+0x4] ;  /* 0x0000040606047981 */ /* 0x000ea8000c1e1900 */
[----:B------:R0:W5:Y:S04]  /*2880*/  LDG.E R2, desc[UR6][R6.64+0x30] ;  /* 0x0000300606027981 */ /* 0x000168000c1e1900 */
[----:B------:R0:W5:Y:S01]  /*2890*/  LDG.E R0, desc[UR6][R6.64+0x34] ;  /* 0x0000340606007981 */ /* 0x000162000c1e1900 */
[----:B-1----:R-:W-:-:S04]  /*28a0*/  UIMAD UR4, UR4, UR4, URZ ;  /* 0x00000004040472a4 */ /* 0x002fc8000f8e02ff */
[----:B------:R-:W-:-:S04]  /*28b0*/  UISETP.LT.U32.AND UP0, UPT, UR4, 0x1, UPT ;  /* 0x000000010400788c */ /* 0x000fc8000bf01070 */
[----:B------:R-:W-:-:S04]  /*28c0*/  USEL UR4, UR4, 0x1, !UP0 ;  /* 0x0000000104047887 */ /* 0x000fc8000c000000 */
[----:B------:R-:W-:Y:S01]  /*28d0*/  UIADD3 UR5, UPT, UPT, UR4, -0x1, URZ ;  /* 0xffffffff04057890 */ /* 0x000fe2000fffe0ff */
[C-C-:B---3--:R-:W-:Y:S01]  /*28e0*/  FFMA R21, R32.reuse, -3, R11.reuse ;  /* 0xc040000020157823 */ /* 0x148fe2000000000b */
[----:B------:R-:W-:-:S05]  /*28f0*/  FFMA R26, R32, 2, R11 ;  /* 0x40000000201a7823 */ /* 0x000fca000000000b */
[----:B------:R-:W-:Y:S01]  /*2900*/  FSETP.GTU.AND P0, PT, R21, R26, PT ;  /* 0x0000001a1500720b */ /* 0x000fe20003f0c000 */
[C---:B----4-:R-:W-:Y:S01]  /*2910*/  FMUL R24, R3.reuse, R24 ;  /* 0x0000001803187220 */ /* 0x050fe20000400000 */
[----:B--2---:R-:W-:-:S11]  /*2920*/  FMUL R5, R3, R4 ;  /* 0x0000000403057220 */ /* 0x004fd60000400000 */
[----:B0-----:R-:W-:Y:S05]  /*2930*/  @P0 BRA `(.L_x_11) ;  /* 0x0000001400c00947 */ /* 0x001fea0003800000 */
[----:B------:R-:W2:Y:S04]  /*2940*/  LDG.E R4, desc[UR6][R30.64+0x10] ;  /* 0x000010061e047981 */ /* 0x000ea8000c1e1900 */
[----:B------:R-:W2:Y:S01]  /*2950*/  LDG.E R25, desc[UR6][R28.64+0x10] ;  /* 0x000010061c197981 */ /* 0x000ea2000c1e1900 */
[----:B------:R-:W-:Y:S01]  /*2960*/  IMAD.MOV.U32 R19, RZ, RZ, 0x3f800000 ;  /* 0x3f800000ff137424 */ /* 0x000fe200078e00ff */
[----:B------:R-:W-:Y:S01]  /*2970*/  ULOP3.LUT UR9, UR4, 0x1, URZ, 0xc0, !UPT ;  /* 0x0000000104097892 */ /* 0x000fe2000f8ec0ff */
[C-C-:B--2---:R-:W-:Y:S01]  /*2980*/  FFMA R20, R25.reuse, -3, R4.reuse ;  /* 0xc040000019147823 */ /* 0x144fe20000000004 */
[----:B------:R-:W-:-:S10]  /*2990*/  FFMA R15, R25, 2, R4 ;  /* 0x40000000190f7823 */ /* 0x000fd40000000004 */
.L_x_25:
[----:B------:R-:W-:Y:S01]  /*29a0*/  FADD R4, R21, R21 ;  /* 0x0000001515047221 */ /* 0x000fe20000000000 */
[----:B------:R-:W-:-:S03]  /*29b0*/  FSETP.GTU.AND P3, PT, R20, R15, PT ;  /* 0x0000000f1400720b */ /* 0x000fc60003f6c000 */
[----:B------:R-:W-:-:S05]  /*29c0*/  FMUL R8, R4, R21 ;  /* 0x0000001504087220 */ /* 0x000fca0000400000 */
[----:B------:R-:W-:-:S04]  /*29d0*/  IADD3 R4, PT, PT, R8, 0x1800000, RZ ;  /* 0x0180000008047810 */ /* 0x000fc80007ffe0ff */
[----:B------:R-:W-:-:S04]  /*29e0*/  LOP3.LUT R4, R4, 0x7f800000, RZ, 0xc0, !PT ;  /* 0x7f80000004047812 */ /* 0x000fc800078ec0ff */
[----:B------:R-:W-:-:S13]  /*29f0*/  ISETP.GT.U32.AND P0, PT, R4, 0x1ffffff, PT ;  /* 0x01ffffff0400780c */ /* 0x000fda0003f04070 */
[----:B0----5:R-:W-:Y:S05]  /*2a00*/  @P0 BRA `(.L_x_12) ;  /* 0x0000000000100947 */ /* 0x021fea0003800000 */
[----:B------:R-:W-:-:S07]  /*2a10*/  MOV R10, 0x2a30 ;  /* 0x00002a30000a7802 */ /* 0x000fce0000000f00 */
[----:B-----5:R-:W-:Y:S05]  /*2a20*/  CALL.REL.NOINC `($__internal_1_$__cuda_sm20_rcp_rn_f32_slowpath) ;  /* 0x000000a800107944 */ /* 0x020fea0003c00000 */
[----:B------:R-:W-:Y:S01]  /*2a30*/  IMAD.MOV.U32 R14, RZ, RZ, R18 ;  /* 0x000000ffff0e7224 */ /* 0x000fe200078e0012 */
[----:B------:R-:W-:Y:S06]  /*2a40*/  BRA `(.L_x_13) ;  /* 0x0000000000107947 */ /* 0x000fec0003800000 */
.L_x_12:
[----:B------:R-:W0:Y:S02]  /*2a50*/  MUFU.RCP R14, R8 ;  /* 0x00000008000e7308 */ /* 0x000e240000001000 */
[----:B0-----:R-:W-:-:S04]  /*2a60*/  FFMA R4, R8, R14, -1 ;  /* 0xbf80000008047423 */ /* 0x001fc8000000000e */
[----:B------:R-:W-:-:S04]  /*2a70*/  FADD.FTZ R7, -R4, -RZ ;  /* 0x800000ff04077221 */ /* 0x000fc80000010100 */
[----:B------:R-:W-:-:S07]  /*2a80*/  FFMA R14, R14, R7, R14 ;  /* 0x000000070e0e7223 */ /* 0x000fce000000000e */
.L_x_13:
[----:B------:R-:W-:Y:S05]  /*2a90*/  @P3 BRA `(.L_x_14) ;  /* 0x00000014005c3947 */ /* 0x000fea0003800000 */
[----:B------:R0:W5:Y:S04]  /*2aa0*/  LDG.E R7, desc[UR6][R30.64+0x4] ;  /* 0x000004061e077981 */ /* 0x000168000c1e1900 */
[----:B------:R0:W5:Y:S01]  /*2ab0*/  LDG.E R6, desc[UR6][R30.64+0x8] ;  /* 0x000008061e067981 */ /* 0x000162000c1e1900 */
[----:B------:R-:W-:-:S07]  /*2ac0*/  IMAD.MOV.U32 R4, RZ, RZ, R20 ;  /* 0x000000ffff047224 */ /* 0x000fce00078e0014 */
.L_x_24:
[----:B------:R-:W-:Y:S01]  /*2ad0*/  FADD R9, R4, R4 ;  /* 0x0000000404097221 */ /* 0x000fe20000000000 */
[----:B------:R-:W-:-:S03]  /*2ae0*/  UISETP.NE.AND UP0, UPT, UR5, URZ, UPT ;  /* 0x000000ff0500728c */ /* 0x000fc6000bf05270 */
[----:B------:R-:W-:-:S04]  /*2af0*/  FMUL R11, R9, R4 ;  /* 0x00000004090b7220 */ /* 0x000fc80000400000 */
[----:B------:R-:W-:-:S05]  /*2b00*/  VIADD R8, R11, 0x1800000 ;  /* 0x018000000b087836 */ /* 0x000fca0000000000 */
[----:B------:R-:W-:-:S04]  /*2b10*/  LOP3.LUT R8, R8, 0x7f800000, RZ, 0xc0, !PT ;  /* 0x7f80000008087812 */ /* 0x000fc800078ec0ff */
[----:B------:R-:W-:-:S13]  /*2b20*/  ISETP.GT.U32.AND P0, PT, R8, 0x1ffffff, PT ;  /* 0x01ffffff0800780c */ /* 0x000fda0003f04070 */
[----:B------:R-:W-:Y:S05]  /*2b30*/  @P0 BRA `(.L_x_15) ;  /* 0x0000000000100947 */ /* 0x000fea0003800000 */
[----:B------:R-:W-:Y:S02]  /*2b40*/  MOV R8, R11 ;  /* 0x0000000b00087202 */ /* 0x000fe40000000f00 */
[----:B------:R-:W-:-:S07]  /*2b50*/  MOV R10, 0x2b70 ;  /* 0x00002b70000a7802 */ /* 0x000fce0000000f00 */
[----:B0----5:R-:W-:Y:S05]  /*2b60*/  CALL.REL.NOINC `($__internal_1_$__cuda_sm20_rcp_rn_f32_slowpath) ;  /* 0x000000a400c07944 */ /* 0x021fea0003c00000 */
[----:B------:R-:W-:Y:S05]  /*2b70*/  BRA `(.L_x_16) ;  /* 0x0000000000107947 */ /* 0x000fea0003800000 */
.L_x_15:
[----:B------:R-:W1:Y:S02]  /*2b80*/  MUFU.RCP R18, R11 ;  /* 0x0000000b00127308 */ /* 0x000e640000001000 */
[----:B-1----:R-:W-:-:S04]  /*2b90*/  FFMA R8, R11, R18, -1 ;  /* 0xbf8000000b087423 */ /* 0x002fc80000000012 */
[----:B------:R-:W-:-:S04]  /*2ba0*/  FADD.FTZ R9, -R8, -RZ ;  /* 0x800000ff08097221 */ /* 0x000fc80000010100 */
[----:B------:R-:W-:-:S07]  /*2bb0*/  FFMA R18, R18, R9, R18 ;  /* 0x0000000912127223 */ /* 0x000fce0000000012 */
.L_x_16:
[----:B------:R-:W-:Y:S02]  /*2bc0*/  IMAD.MOV.U32 R41, RZ, RZ, RZ ;  /* 0x000000ffff297224 */ /* 0x000fe400078e00ff */
[----:B------:R-:W-:Y:S01]  /*2bd0*/  IMAD.MOV.U32 R12, RZ, RZ, RZ ;  /* 0x000000ffff0c7224 */ /* 0x000fe200078e00ff */
[----:B------:R-:W-:Y:S06]  /*2be0*/  BRA.U !UP0, `(.L_x_17) ;  /* 0x0000000d08047547 */ /* 0x000fec000b800000 */
[----:B------:R-:W1:Y:S01]  /*2bf0*/  LDC R8, c[0x0][0x39c] ;  /* 0x0000e700ff087b82 */ /* 0x000e620000000800 */
[----:B------:R-:W-:Y:S01]  /*2c00*/  IMAD.MOV.U32 R41, RZ, RZ, RZ ;  /* 0x000000ffff297224 */ /* 0x000fe200078e00ff */
[----:B------:R-:W-:Y:S01]  /*2c10*/  ULOP3.LUT UR8, UR4, 0x7ffffffc, URZ, 0xc0, !UPT ;  /* 0x7ffffffc04087892 */ /* 0x000fe2000f8ec0ff */
[----:B------:R-:W-:Y:S01]  /*2c20*/  IMAD.MOV.U32 R38, RZ, RZ, RZ ;  /* 0x000000ffff267224 */ /* 0x000fe200078e00ff */
[----:B-1----:R-:W-:-:S04]  /*2c30*/  IABS R27, R8 ;  /* 0x00000008001b7213 */ /* 0x002fc80000000000 */
[----:B------:R-:W1:Y:S08]  /*2c40*/  I2F.RP R10, R27 ;  /* 0x0000001b000a7306 */ /* 0x000e700000209400 */
[----:B-1----:R-:W1:Y:S02]  /*2c50*/  MUFU.RCP R10, R10 ;  /* 0x0000000a000a7308 */ /* 0x002e640000001000 */
[----:B-1----:R-:W-:-:S06]  /*2c60*/  VIADD R8, R10, 0xffffffe ;  /* 0x0ffffffe0a087836 */ /* 0x002fcc0000000000 */
[----:B------:R1:W2:Y:S02]  /*2c70*/  F2I.FTZ.U32.TRUNC.NTZ R9, R8 ;  /* 0x0000000800097305 */ /* 0x0002a4000021f000 */
[----:B-1----:R-:W-:Y:S01]  /*2c80*/  IMAD.MOV.U32 R8, RZ, RZ, RZ ;  /* 0x000000ffff087224 */ /* 0x002fe200078e00ff */
[----:B--2---:R-:W-:-:S05]  /*2c90*/  IADD3 R12, PT, PT, RZ, -R9, RZ ;  /* 0x80000009ff0c7210 */ /* 0x004fca0007ffe0ff */
[----:B------:R-:W-:-:S04]  /*2ca0*/  IMAD R33, R12, R27, RZ ;  /* 0x0000001b0c217224 */ /* 0x000fc800078e02ff */
[----:B------:R-:W-:-:S07]  /*2cb0*/  IMAD.HI.U32 R33, R9, R33, R8 ;  /* 0x0000002109217227 */ /* 0x000fce00078e0008 */
.L_x_20:
[----:B------:R-:W1:Y:S01]  /*2cc0*/  LDC R39, c[0x0][0x39c] ;  /* 0x0000e700ff277b82 */ /* 0x000e620000000800 */
[----:B------:R-:W-:Y:S01]  /*2cd0*/  IABS R8, R38 ;  /* 0x0000002600087213 */ /* 0x000fe20000000000 */
[----:B------:R-:W-:Y:S01]  /*2ce0*/  IMAD.MOV.U32 R12, RZ, RZ, 0x652b82fe ;  /* 0x652b82feff0c7424 */ /* 0x000fe200078e00ff */
[----:B------:R-:W-:Y:S01]  /*2cf0*/  UMOV UR10, 0xfefa39ef ;  /* 0xfefa39ef000a7882 */ /* 0x000fe20000000000 */
[----:B------:R-:W-:Y:S01]  /*2d00*/  IMAD.MOV.U32 R13, RZ, RZ, 0x3ff71547 ;  /* 0x3ff71547ff0d7424 */ /* 0x000fe200078e00ff */
[----:B------:R-:W-:Y:S01]  /*2d10*/  UMOV UR11, 0x3fe62e42 ;  /* 0x3fe62e42000b7882 */ /* 0x000fe20000000000 */
[----:B------:R-:W-:Y:S01]  /*2d20*/  IMAD.HI.U32 R33, R33, R8, RZ ;  /* 0x0000000821217227 */ /* 0x000fe200078e00ff */
[----:B------:R-:W-:Y:S01]  /*2d30*/  UMOV UR12, 0x3b39803f ;  /* 0x3b39803f000c7882 */ /* 0x000fe20000000000 */
[----:B------:R-:W-:Y:S01]  /*2d40*/  UMOV UR13, 0x3c7abc9e ;  /* 0x3c7abc9e000d7882 */ /* 0x000fe20000000000 */
[----:B------:R-:W-:Y:S01]  /*2d50*/  UMOV UR14, 0x69ce2bdf ;  /* 0x69ce2bdf000e7882 */ /* 0x000fe20000000000 */
[----:B------:R-:W-:Y:S01]  /*2d60*/  UMOV UR15, 0x3e5ade15 ;  /* 0x3e5ade15000f7882 */ /* 0x000fe20000000000 */
[----:B------:R-:W-:Y:S01]  /*2d70*/  IADD3 R9, PT, PT, -R33, RZ, RZ ;  /* 0x000000ff21097210 */ /* 0x000fe20007ffe1ff */
[----:B------:R-:W-:Y:S01]  /*2d80*/  UMOV UR16, 0x62401315 ;  /* 0x6240131500107882 */ /* 0x000fe20000000000 */
        /* <DEDUP_REMOVED lines=11> */
[-C--:B-1----:R-:W-:Y:S01]  /*2e40*/  IABS R40, R39.reuse ;  /* 0x0000002700287213 */ /* 0x082fe20000000000 */
[----:B------:R-:W-:Y:S01]  /*2e50*/  UMOV UR28, 0x55555511 ;  /* 0x55555511001c7882 */ /* 0x000fe20000000000 */
[----:B------:R-:W-:Y:S01]  /*2e60*/  LOP3.LUT R42, RZ, R39, RZ, 0x33, !PT ;  /* 0x00000027ff2a7212 */ /* 0x000fe200078e33ff */
[----:B------:R-:W-:Y:S01]  /*2e70*/  UMOV UR29, 0x3fc55555 ;  /* 0x3fc55555001d7882 */ /* 0x000fe20000000000 */
[----:B------:R-:W-:Y:S01]  /*2e80*/  UMOV UR30, 0xb ;  /* 0x0000000b001e7882 */ /* 0x000fe20000000000 */
[----:B------:R-:W-:Y:S01]  /*2e90*/  IMAD R8, R40, R9, R8 ;  /* 0x0000000928087224 */ /* 0x000fe200078e0208 */
[----:B------:R-:W-:-:S04]  /*2ea0*/  UMOV UR31, 0x3fe00000 ;  /* 0x3fe00000001f7882 */ /* 0x000fc80000000000 */
[----:B------:R-:W-:-:S13]  /*2eb0*/  ISETP.GT.U32.AND P1, PT, R27, R8, PT ;  /* 0x000000081b00720c */ /* 0x000fda0003f24070 */
[----:B------:R-:W-:Y:S02]  /*2ec0*/  @!P1 IMAD.IADD R8, R8, 0x1, -R40 ;  /* 0x0000000108089824 */ /* 0x000fe400078e0a28 */
[----:B------:R-:W-:-:S03]  /*2ed0*/  @!P1 VIADD R33, R33, 0x1 ;  /* 0x0000000121219836 */ /* 0x000fc60000000000 */
[----:B------:R-:W-:Y:S02]  /*2ee0*/  ISETP.GE.U32.AND P0, PT, R8, R27, PT ;  /* 0x0000001b0800720c */ /* 0x000fe40003f06070 */
[----:B------:R-:W-:-:S04]  /*2ef0*/  LOP3.LUT R8, R38, R39, RZ, 0x3c, !PT ;  /* 0x0000002726087212 */ /* 0x000fc800078e3cff */
[----:B------:R-:W-:-:S07]  /*2f00*/  ISETP.GE.AND P2, PT, R8, RZ, PT ;  /* 0x000000ff0800720c */ /* 0x000fce0003f46270 */
[----:B------:R-:W-:Y:S01]  /*2f10*/  @P0 VIADD R33, R33, 0x1 ;  /* 0x0000000121210836 */ /* 0x000fe20000000000 */
[----:B------:R-:W-:-:S05]  /*2f20*/  ISETP.NE.AND P0, PT, R39, RZ, PT ;  /* 0x000000ff2700720c */ /* 0x000fca0003f05270 */
[----:B------:R-:W-:-:S04]  /*2f30*/  @!P2 IADD3 R33, PT, PT, -R33, RZ, RZ ;  /* 0x000000ff2121a210 */ /* 0x000fc80007ffe1ff */
[----:B------:R-:W-:-:S05]  /*2f40*/  SEL R33, R42, R33, !P0 ;  /* 0x000000212a217207 */ /* 0x000fca0004000000 */
[----:B------:R-:W-:Y:S01]  /*2f50*/  IMAD.MOV R8, RZ, RZ, -R33 ;  /* 0x000000ffff087224 */ /* 0x000fe200078e0a21 */
[----:B------:R-:W-:-:S03]  /*2f60*/  I2FP.F32.S32 R33, R33 ;  /* 0x0000002100217245 */ /* 0x000fc60000201400 */
[----:B------:R-:W-:Y:S02]  /*2f70*/  IMAD R8, R39, R8, R38 ;  /* 0x0000000827087224 */ /* 0x000fe400078e0226 */
[----:B-----5:R-:W-:-:S03]  /*2f80*/  FADD R33, -R6, R33 ;  /* 0x0000002106217221 */ /* 0x020fc60000000100 */
[----:B------:R-:W-:Y:S01]  /*2f90*/  I2FP.F32.U32 R8, R8 ;  /* 0x0000000800087245 */ /* 0x000fe20000201000 */
[----:B------:R-:W-:-:S04]  /*2fa0*/  FMUL R27, R33, R18 ;  /* 0x00000012211b7220 */ /* 0x000fc80000400000 */
[----:B------:R-:W-:-:S04]  /*2fb0*/  FADD R9, -R7, R8 ;  /* 0x0000000807097221 */ /* 0x000fc80000000100 */
[----:B------:R-:W-:Y:S01]  /*2fc0*/  FMUL R10, RZ, -R9 ;  /* 0x80000009ff0a7220 */ /* 0x000fe20000400000 */
[----:B------:R-:W-:-:S03]  /*2fd0*/  FMUL R8, R9, R14 ;  /* 0x0000000e09087220 */ /* 0x000fc60000400000 */
[----:B------:R-:W-:-:S04]  /*2fe0*/  FMUL R10, R10, R33 ;  /* 0x000000210a0a7220 */ /* 0x000fc80000400000 */
[----:B------:R-:W-:-:S04]  /*2ff0*/  FFMA R8, R9, R8, R10 ;  /* 0x0000000809087223 */ /* 0x000fc8000000000a */
[----:B------:R-:W-:-:S04]  /*3000*/  FFMA R27, R33, R27, R8 ;  /* 0x0000001b211b7223 */ /* 0x000fc80000000008 */
[----:B------:R-:W1:Y:S02]  /*3010*/  F2F.F64.F32 R36, R27 ;  /* 0x0000001b00247310 */ /* 0x000e640000201800 */
[----:B-1----:R-:W-:-:S08]  /*3020*/  DFMA R34, R36, -R12, 6.75539944105574400000e+15 ;  /* 0x433800002422742b */ /* 0x002fd0000000080c */
[----:B------:R-:W-:-:S08]  /*3030*/  DADD R8, R34, -6.75539944105574400000e+15 ;  /* 0xc338000022087429 */ /* 0x000fd00000000000 */
[----:B------:R-:W-:-:S08]  /*3040*/  DFMA R10, R8, -UR10, -R36 ;  /* 0x8000000a080a7c2b */ /* 0x000fd00008000824 */
[----:B------:R-:W-:Y:S01]  /*3050*/  DFMA R10, R8, -UR12, R10 ;  /* 0x8000000c080a7c2b */ /* 0x000fe2000800000a */
[----:B------:R-:W-:Y:S01]  /*3060*/  MOV R8, 0xfca213ea ;  /* 0xfca213ea00087802 */ /* 0x000fe20000000f00 */
[----:B------:R-:W-:-:S06]  /*3070*/  IMAD.MOV.U32 R9, RZ, RZ, 0x3e928af3 ;  /* 0x3e928af3ff097424 */ /* 0x000fcc00078e00ff */
[----:B------:R-:W-:-:S08]  /*3080*/  DFMA R16, R10, UR14, R8 ;  /* 0x0000000e0a107c2b */ /* 0x000fd00008000008 */
[----:B------:R-:W-:-:S08]  /*3090*/  DFMA R16, R10, R16, UR16 ;  /* 0x000000100a107e2b */ /* 0x000fd00008000010 */
[----:B------:R-:W-:-:S08]  /*30a0*/  DFMA R16, R10, R16, UR18 ;  /* 0x000000120a107e2b */ /* 0x000fd00008000010 */
[----:B------:R-:W-:-:S08]  /*30b0*/  DFMA R16, R10, R16, UR20 ;  /* 0x000000140a107e2b */ /* 0x000fd00008000010 */
[----:B------:R-:W-:-:S08]  /*30c0*/  DFMA R16, R10, R16, UR22 ;  /* 0x000000160a107e2b */ /* 0x000fd00008000010 */
[----:B------:R-:W-:-:S08]  /*30d0*/  DFMA R16, R10, R16, UR24 ;  /* 0x000000180a107e2b */ /* 0x000fd00008000010 */
[----:B------:R-:W-:-:S08]  /*30e0*/  DFMA R16, R10, R16, UR26 ;  /* 0x0000001a0a107e2b */ /* 0x000fd00008000010 */
[----:B------:R-:W-:-:S08]  /*30f0*/  DFMA R16, R10, R16, UR28 ;  /* 0x0000001c0a107e2b */ /* 0x000fd00008000010 */
[----:B------:R-:W-:-:S08]  /*3100*/  DFMA R16, R10, R16, UR30 ;  /* 0x0000001e0a107e2b */ /* 0x000fd00008000010 */
[----:B------:R-:W-:-:S08]  /*3110*/  DFMA R16, R10, R16, 1 ;  /* 0x3ff000000a10742b */ /* 0x000fd00000000010 */
[----:B------:R-:W-:Y:S02]  /*3120*/  DFMA R16, R10, R16, 1 ;  /* 0x3ff000000a10742b */ /* 0x000fe40000000010 */
[----:B------:R-:W-:-:S08]  /*3130*/  DADD R10, -RZ, -R36 ;  /* 0x00000000ff0a7229 */ /* 0x000fd00000000924 */
[----:B------:R-:W-:Y:S02]  /*3140*/  MOV R10, R16 ;  /* 0x00000010000a7202 */ /* 0x000fe40000000f00 */
[----:B------:R-:W-:Y:S02]  /*3150*/  IMAD.MOV.U32 R33, RZ, RZ, R11 ;  /* 0x000000ffff217224 */ /* 0x000fe400078e000b */
[----:B------:R-:W-:-:S03]  /*3160*/  IMAD R11, R34, 0x100000, R17 ;  /* 0x00100000220b7824 */ /* 0x000fc600078e0211 */
[----:B------:R-:W-:-:S13]  /*3170*/  FSETP.GEU.AND P1, PT, |R33|, 4.1917929649353027344, PT ;  /* 0x4086232b2100780b */ /* 0x000fda0003f2e200 */
[----:B------:R-:W-:Y:S05]  /*3180*/  @!P1 BRA `(.L_x_18) ;  /* 0x0000000000349947 */ /* 0x000fea0003800000 */
[----:B------:R-:W-:Y:S01]  /*3190*/  FSETP.GEU.AND P2, PT, |R33|, 4.2275390625, PT ;  /* 0x408748002100780b */ /* 0x000fe20003f4e200 */
[----:B------:R-:W-:Y:S01]  /*31a0*/  DADD R36, -R36, +INF ;  /* 0x7ff0000024247429 */ /* 0x000fe20000000100 */
[----:B------:R-:W-:-:S09]  /*31b0*/  FSETP.GT.AND P1, PT, R27, RZ, PT ;  /* 0x000000ff1b00720b */ /* 0x000fd20003f24000 */
[----:B------:R-:W-:Y:S02]  /*31c0*/  FSEL R10, R36, RZ, !P1 ;  /* 0x000000ff240a7208 */ /* 0x000fe40004800000 */
[----:B------:R-:W-:Y:S01]  /*31d0*/  FSEL R11, R37, RZ, !P1 ;  /* 0x000000ff250b7208 */ /* 0x000fe20004800000 */
[----:B------:R-:W-:Y:S06]  /*31e0*/  @P2 BRA `(.L_x_18) ;  /* 0x00000000001c2947 */ /* 0x000fec0003800000 */
[----:B------:R-:W-:-:S04]  /*31f0*/  LEA.HI R10, R34, R34, RZ, 0x1 ;  /* 0x00000022220a7211 */ /* 0x000fc800078f08ff */
[----:B------:R-:W-:-:S05]  /*3200*/  SHF.R.S32.HI R11, RZ, 0x1, R10 ;  /* 0x00000001ff0b7819 */ /* 0x000fca000001140a */
[----:B------:R-:W-:Y:S02]  /*3210*/  IMAD.IADD R10, R34, 0x1, -R11 ;  /* 0x00000001220a7824 */ /* 0x000fe400078e0a0b */
[----:B------:R-:W-:-:S03]  /*3220*/  IMAD R17, R11, 0x100000, R17 ;  /* 0x001000000b117824 */ /* 0x000fc600078e0211 */
[----:B------:R-:W-:Y:S01]  /*3230*/  LEA R11, R10, 0x3ff00000, 0x14 ;  /* 0x3ff000000a0b7811 */ /* 0x000fe200078ea0ff */
[----:B------:R-:W-:-:S06]  /*3240*/  IMAD.MOV.U32 R10, RZ, RZ, RZ ;  /* 0x000000ffff0a7224 */ /* 0x000fcc00078e00ff */
[----:B------:R-:W-:-:S11]  /*3250*/  DMUL R10, R16, R10 ;  /* 0x0000000a100a7228 */ /* 0x000fd60000000000 */
.L_x_18:
[----:B------:R-:W1:Y:S01]  /*3260*/  I2F.RP R27, R40 ;  /* 0x00000028001b7306 */ /* 0x000e620000209400 */
[----:B------:R-:W-:Y:S02]  /*3270*/  VIADD R34, R38, 0x1 ;  /* 0x0000000126227836 */ /* 0x000fe40000000000 */
[----:B------:R-:W-:-:S03]  /*3280*/  IMAD.MOV.U32 R16, RZ, RZ, RZ ;  /* 0x000000ffff107224 */ /* 0x000fc600078e00ff */
[----:B------:R-:W-:Y:S02]  /*3290*/  IABS R36, R34 ;  /* 0x0000002200247213 */ /* 0x000fe40000000000 */
[----:B-1----:R-:W1:Y:S02]  /*32a0*/  MUFU.RCP R27, R27 ;  /* 0x0000001b001b7308 */ /* 0x002e640000001000 */
[----:B-1----:R-:W-:Y:S01]  /*32b0*/  IADD3 R35, PT, PT, R27, 0xffffffe, RZ ;  /* 0x0ffffffe1b237810 */ /* 0x002fe20007ffe0ff */
[----:B------:R-:W-:-:S05]  /*32c0*/  IMAD.MOV.U32 R27, RZ, RZ, R40 ;  /* 0x000000ffff1b7224 */ /* 0x000fca00078e0028 */
[----:B------:R-:W1:Y:S02]  /*32d0*/  F2I.FTZ.U32.TRUNC.NTZ R17, R35 ;  /* 0x0000002300117305 */ /* 0x000e64000021f000 */
[----:B-1----:R-:W-:-:S04]  /*32e0*/  IMAD.MOV R33, RZ, RZ, -R17 ;  /* 0x000000ffff217224 */ /* 0x002fc800078e0a11 */
[----:B------:R-:W-:-:S04]  /*32f0*/  IMAD R33, R33, R40, RZ ;  /* 0x0000002821217224 */ /* 0x000fc800078e02ff */
[----:B------:R-:W-:-:S06]  /*3300*/  IMAD.HI.U32 R33, R17, R33, R16 ;  /* 0x0000002111217227 */ /* 0x000fcc00078e0010 */
[----:B------:R-:W-:-:S05]  /*3310*/  IMAD.HI.U32 R16, R33, R36, RZ ;  /* 0x0000002421107227 */ /* 0x000fca00078e00ff */
[----:B------:R-:W-:-:S05]  /*3320*/  IADD3 R17, PT, PT, -R16, RZ, RZ ;  /* 0x000000ff10117210 */ /* 0x000fca0007ffe1ff */
[----:B------:R-:W-:Y:S01]  /*3330*/  IMAD R36, R40, R17, R36 ;  /* 0x0000001128247224 */ /* 0x000fe200078e0224 */
[----:B------:R-:W-:-:S04]  /*3340*/  LOP3.LUT R17, R34, R39, RZ, 0x3c, !PT ;  /* 0x0000002722117212 */ /* 0x000fc800078e3cff */
[----:B------:R-:W-:Y:S02]  /*3350*/  ISETP.GT.U32.AND P2, PT, R27, R36, PT ;  /* 0x000000241b00720c */ /* 0x000fe40003f44070 */
[----:B------:R-:W-:-:S11]  /*3360*/  ISETP.GE.AND P3, PT, R17, RZ, PT ;  /* 0x000000ff1100720c */ /* 0x000fd60003f66270 */
[----:B------:R-:W-:Y:S02]  /*3370*/  @!P2 IMAD.IADD R36, R36, 0x1, -R40 ;  /* 0x000000012424a824 */ /* 0x000fe400078e0a28 */
[----:B------:R-:W-:-:S03]  /*3380*/  @!P2 VIADD R16, R16, 0x1 ;  /* 0x000000011010a836 */ /* 0x000fc60000000000 */
[----:B------:R-:W-:-:S13]  /*3390*/  ISETP.GE.U32.AND P1, PT, R36, R27, PT ;  /* 0x0000001b2400720c */ /* 0x000fda0003f26070 */
[----:B------:R-:W-:-:S05]  /*33a0*/  @P1 IADD3 R16, PT, PT, R16, 0x1, RZ ;  /* 0x0000000110101810 */ /* 0x000fca0007ffe0ff */
[----:B------:R-:W-:-:S05]  /*33b0*/  @!P3 IMAD.MOV R16, RZ, RZ, -R16 ;  /* 0x000000ffff10b224 */ /* 0x000fca00078e0a10 */
[----:B------:R-:W-:-:S04]  /*33c0*/  SEL R16, R42, R16, !P0 ;  /* 0x000000102a107207 */ /* 0x000fc80004000000 */
[----:B------:R-:W-:Y:S01]  /*33d0*/  I2FP.F32.S32 R35, R16 ;  /* 0x0000001000237245 */ /* 0x000fe20000201400 */
[----:B------:R-:W-:-:S04]  /*33e0*/  IMAD.MOV R17, RZ, RZ, -R16 ;  /* 0x000000ffff117224 */ /* 0x000fc800078e0a10 */
[----:B------:R-:W-:Y:S02]  /*33f0*/  IMAD R34, R39, R17, R34 ;  /* 0x0000001127227224 */ /* 0x000fe400078e0222 */
[----:B------:R-:W-:-:S03]  /*3400*/  FADD R35, -R6, R35 ;  /* 0x0000002306237221 */ /* 0x000fc60000000100 */
[----:B------:R-:W-:Y:S01]  /*3410*/  I2FP.F32.U32 R34, R34 ;  /* 0x0000002200227245 */ /* 0x000fe20000201000 */
[----:B------:R-:W-:-:S04]  /*3420*/  FMUL R39, R35, R18 ;  /* 0x0000001223277220 */ /* 0x000fc80000400000 */
[----:B------:R-:W-:-:S04]  /*3430*/  FADD R17, -R7, R34 ;  /* 0x0000002207117221 */ /* 0x000fc80000000100 */
[----:B------:R-:W-:Y:S01]  /*3440*/  FMUL R34, RZ, -R17 ;  /* 0x80000011ff227220 */ /* 0x000fe20000400000 */
[----:B------:R-:W-:-:S03]  /*3450*/  FMUL R16, R17, R14 ;  /* 0x0000000e11107220 */ /* 0x000fc60000400000 */
[----:B------:R-:W-:-:S04]  /*3460*/  FMUL R34, R34, R35 ;  /* 0x0000002322227220 */ /* 0x000fc80000400000 */
[----:B------:R-:W-:-:S04]  /*3470*/  FFMA R16, R17, R16, R34 ;  /* 0x0000001011107223 */ /* 0x000fc80000000022 */
[----:B------:R-:W-:Y:S02]  /*3480*/  FFMA R39, R35, R39, R16 ;  /* 0x0000002723277223 */ /* 0x000fe40000000010 */
[----:B------:R-:W1:Y:S02]  /*3490*/  LDC.64 R34, c[0x0][0x380] ;  /* 0x0000e000ff227b82 */ /* 0x000e640000000a00 */
[----:B------:R-:W2:Y:S02]  /*34a0*/  F2F.F64.F32 R16, R39 ;  /* 0x0000002700107310 */ /* 0x000ea40000201800 */
[----:B--2---:R-:W-:-:S08]  /*34b0*/  DFMA R12, R16, -R12, 6.75539944105574400000e+15 ;  /* 0x43380000100c742b */ /* 0x004fd0000000080c */
[----:B------:R-:W-:-:S08]  /*34c0*/  DADD R42, R12, -6.75539944105574400000e+15 ;  /* 0xc33800000c2a7429 */ /* 0x000fd00000000000 */
[----:B------:R-:W-:-:S08]  /*34d0*/  DFMA R36, R42, -UR10, -R16 ;  /* 0x8000000a2a247c2b */ /* 0x000fd00008000810 */
[----:B------:R-:W-:Y:S01]  /*34e0*/  DFMA R36, R42, -UR12, R36 ;  /* 0x8000000c2a247c2b */ /* 0x000fe20008000024 */
[----:B------:R-:W-:-:S04]  /*34f0*/  IMAD.IADD R43, R23, 0x1, R38 ;  /* 0x00000001172b7824 */ /* 0x000fc800078e0226 */
[----:B-1----:R-:W-:-:S05]  /*3500*/  IMAD.WIDE R34, R43, 0x4, R34 ;  /* 0x000000042b227825 */ /* 0x002fca00078e0222 */
[----:B------:R-:W2:Y:S01]  /*3510*/  LDG.E R40, desc[UR6][R34.64] ;  /* 0x0000000622287981 */ /* 0x000ea2000c1e1900 */
        /* <DEDUP_REMOVED lines=10> */
[----:B------:R-:W-:Y:S01]  /*35c0*/  DFMA R8, R36, R8, 1 ;  /* 0x3ff000002408742b */ /* 0x000fe20000000008 */
[----:B------:R-:W1:Y:S02]  /*35d0*/  F2F.F64.F32 R36, R3 ;  /* 0x0000000300247310 */ /* 0x000e640000201800 */
[----:B-1----:R-:W-:Y:S02]  /*35e0*/  DMUL R42, R36, R10 ;  /* 0x0000000a242a7228 */ /* 0x002fe40000000000 */
[----:B------:R-:W-:-:S08]  /*35f0*/  DADD R10, -RZ, -R16 ;  /* 0x00000000ff0a7229 */ /* 0x000fd00000000910 */
[----:B------:R-:W1:Y:S01]  /*3600*/  F2F.F32.F64 R42, R42 ;  /* 0x0000002a002a7310 */ /* 0x000e620000301000 */
[----:B--2---:R-:W-:Y:S02]  /*3610*/  I2FP.F32.S32 R45, R40 ;  /* 0x00000028002d7245 */ /* 0x004fe40000201400 */
[----:B------:R-:W-:Y:S01]  /*3620*/  MOV R40, R11 ;  /* 0x0000000b00287202 */ /* 0x000fe20000000f00 */
[----:B------:R-:W-:Y:S02]  /*3630*/  IMAD R11, R12, 0x100000, R9 ;  /* 0x001000000c0b7824 */ /* 0x000fe400078e0209 */
[----:B-1----:R-:W-:Y:S01]  /*3640*/  FADD R10, R42, -R45 ;  /* 0x8000002d2a0a7221 */ /* 0x002fe20000000000 */
[----:B------:R-:W-:-:S03]  /*3650*/  FSETP.GEU.AND P0, PT, |R40|, 4.1917929649353027344, PT ;  /* 0x4086232b2800780b */ /* 0x000fc60003f0e200 */
[----:B------:R-:W-:Y:S01]  /*3660*/  FFMA R41, R10, R10, R41 ;  /* 0x0000000a0a297223 */ /* 0x000fe20000000029 */
[----:B------:R-:W-:-:S09]  /*3670*/  IMAD.MOV.U32 R10, RZ, RZ, R8 ;  /* 0x000000ffff0a7224 */ /* 0x000fd200078e0008 */
        /* <DEDUP_REMOVED lines=8> */
[----:B------:R-:W-:-:S04]  /*3700*/  SHF.R.S32.HI R11, RZ, 0x1, R10 ;  /* 0x00000001ff0b7819 */ /* 0x000fc8000001140a */
[----:B------:R-:W-:Y:S01]  /*3710*/  LEA R9, R11, R9, 0x14 ;  /* 0x000000090b097211 */ /* 0x000fe200078ea0ff */
[----:B------:R-:W-:-:S05]  /*3720*/  IMAD.IADD R10, R12, 0x1, -R11 ;  /* 0x000000010c0a7824 */ /* 0x000fca00078e0a0b */
[----:B------:R-:W-:Y:S01]  /*3730*/  LEA R11, R10, 0x3ff00000, 0x14 ;  /* 0x3ff000000a0b7811 */ /* 0x000fe200078ea0ff */
[----:B------:R-:W-:-:S06]  /*3740*/  IMAD.MOV.U32 R10, RZ, RZ, RZ ;  /* 0x000000ffff0a7224 */ /* 0x000fcc00078e00ff */
[----:B------:R-:W-:-:S11]  /*3750*/  DMUL R10, R8, R10 ;  /* 0x0000000a080a7228 */ /* 0x000fd60000000000 */
.L_x_19:
[----:B------:R-:W2:Y:S01]  /*3760*/  LDG.E R34, desc[UR6][R34.64+0x4] ;  /* 0x0000040622227981 */ /* 0x000ea2000c1e1900 */
[----:B------:R-:W-:Y:S01]  /*3770*/  DMUL R10, R36, R10 ;  /* 0x0000000a240a7228 */ /* 0x000fe20000000000 */
[----:B------:R-:W-:-:S05]  /*3780*/  VIADD R38, R38, 0x2 ;  /* 0x0000000226267836 */ /* 0x000fca0000000000 */
[----:B------:R-:W-:-:S04]  /*3790*/  ISETP.NE.AND P0, PT, R38, UR8, PT ;  /* 0x0000000826007c0c */ /* 0x000fc8000bf05270 */
[----:B------:R-:W1:Y:S01]  /*37a0*/  F2F.F32.F64 R10, R10 ;  /* 0x0000000a000a7310 */ /* 0x000e620000301000 */
[----:B--2---:R-:W-:-:S05]  /*37b0*/  I2FP.F32.S32 R9, R34 ;  /* 0x0000002200097245 */ /* 0x004fca0000201400 */
[----:B-1----:R-:W-:-:S04]  /*37c0*/  FADD R8, R10, -R9 ;  /* 0x800000090a087221 */ /* 0x002fc80000000000 */
[----:B------:R-:W-:Y:S01]  /*37d0*/  FFMA R41, R8, R8, R41 ;  /* 0x0000000808297223 */ /* 0x000fe20000000029 */
[----:B------:R-:W-:Y:S06]  /*37e0*/  @P0 BRA `(.L_x_20) ;  /* 0xfffffff400340947 */ /* 0x000fec000383ffff */
[----:B------:R-:W-:-:S07]  /*37f0*/  IMAD.U32 R12, RZ, RZ, UR8 ;  /* 0x00000008ff0c7e24 */ /* 0x000fce000f8e00ff */
.L_x_17:
[----:B------:R-:W-:-:S09]  /*3800*/  UISETP.NE.U32.AND UP0, UPT, UR9, 0x1, UPT ;  /* 0x000000010900788c */ /* 0x000fd2000bf05070 */
[----:B------:R-:W-:Y:S05]  /*3810*/  BRA.U UP0, `(.L_x_21) ;  /* 0x0000000500b07547 */ /* 0x000fea000b800000 */
[----:B------:R-:W1:Y:S01]  /*3820*/  LDC R13, c[0x0][0x39c] ;  /* 0x0000e700ff0d7b82 */ /* 0x000e620000000800 */
[----:B------:R-:W-:-:S07]  /*3830*/  IADD3 R11, PT, PT, R23, R12, RZ ;  /* 0x0000000c170b7210 */ /* 0x000fce0007ffe0ff */
[----:B------:R-:W2:Y:S01]  /*3840*/  LDC.64 R8, c[0x0][0x380] ;  /* 0x0000e000ff087b82 */ /* 0x000ea20000000a00 */
[----:B-1----:R-:W-:-:S04]  /*3850*/  IABS R16, R13 ;  /* 0x0000000d00107213 */ /* 0x002fc80000000000 */
[----:B------:R-:W1:Y:S01]  /*3860*/  I2F.RP R17, R16 ;  /* 0x0000001000117306 */ /* 0x000e620000209400 */
[----:B--2---:R-:W-:-:S07]  /*3870*/  IMAD.WIDE R10, R11, 0x4, R8 ;  /* 0x000000040b0a7825 */ /* 0x004fce00078e0208 */
[----:B-1----:R-:W1:Y:S01]  /*3880*/  MUFU.RCP R17, R17 ;  /* 0x0000001100117308 */ /* 0x002e620000001000 */
[----:B------:R-:W-:Y:S01]  /*3890*/  IMAD.MOV.U32 R8, RZ, RZ, RZ ;  /* 0x000000ffff087224 */ /* 0x000fe200078e00ff */
[----:B------:R-:W-:Y:S01]  /*38a0*/  IABS R34, R12 ;  /* 0x0000000c00227213 */ /* 0x000fe20000000000 */
[----:B------:R2:W5:Y:S01]  /*38b0*/  LDG.E R27, desc[UR6][R10.64] ;  /* 0x000000060a1b7981 */ /* 0x000562000c1e1900 */
[----:B------:R-:W-:Y:S01]  /*38c0*/  UMOV UR10, 0xfefa39ef ;  /* 0xfefa39ef000a7882 */ /* 0x000fe20000000000 */
[----:B------:R-:W-:Y:S01]  /*38d0*/  UMOV UR11, 0x3fe62e42 ;  /* 0x3fe62e42000b7882 */ /* 0x000fe20000000000 */
[----:B-1----:R-:W-:-:S04]  /*38e0*/  VIADD R33, R17, 0xffffffe ;  /* 0x0ffffffe11217836 */ /* 0x002fc80000000000 */
[----:B------:R-:W1:Y:S02]  /*38f0*/  F2I.FTZ.U32.TRUNC.NTZ R9, R33 ;  /* 0x0000002100097305 */ /* 0x000e64000021f000 */
[----:B-1----:R-:W-:-:S04]  /*3900*/  IMAD.MOV R35, RZ, RZ, -R9 ;  /* 0x000000ffff237224 */ /* 0x002fc800078e0a09 */
[----:B------:R-:W-:-:S04]  /*3910*/  IMAD R35, R35, R16, RZ ;  /* 0x0000001023237224 */ /* 0x000fc800078e02ff */
[----:B------:R-:W-:Y:S01]  /*3920*/  IMAD.HI.U32 R8, R9, R35, R8 ;  /* 0x0000002309087227 */ /* 0x000fe200078e0008 */
[----:B------:R-:W-:-:S05]  /*3930*/  MOV R9, R34 ;  /* 0x0000002200097202 */ /* 0x000fca0000000f00 */
[----:B------:R-:W-:-:S04]  /*3940*/  IMAD.HI.U32 R8, R8, R9, RZ ;  /* 0x0000000908087227 */ /* 0x000fc800078e00ff */
[----:B--2---:R-:W-:-:S04]  /*3950*/  IMAD.MOV R10, RZ, RZ, -R8 ;  /* 0x000000ffff0a7224 */ /* 0x004fc800078e0a08 */
        /* <DEDUP_REMOVED lines=8> */
[----:B------:R-:W-:-:S06]  /*39e0*/  @P0 IADD3 R8, PT, PT, R8, 0x1, RZ ;  /* 0x0000000108080810 */ /* 0x000fcc0007ffe0ff */
[----:B------:R-:W-:Y:S01]  /*39f0*/  @!P2 IMAD.MOV R8, RZ, RZ, -R8 ;  /* 0x000000ffff08a224 */ /* 0x000fe200078e0a08 */
[----:B------:R-:W-:-:S04]  /*3a00*/  @!P1 LOP3.LUT R8, RZ, R13, RZ, 0x33, !PT ;  /* 0x0000000dff089212 */ /* 0x000fc800078e33ff */
[----:B------:R-:W-:Y:S01]  /*3a10*/  I2FP.F32.S32 R11, R8 ;  /* 0x00000008000b7245 */ /* 0x000fe20000201400 */
[----:B------:R-:W-:-:S04]  /*3a20*/  IMAD.MOV R9, RZ, RZ, -R8 ;  /* 0x000000ffff097224 */ /* 0x000fc800078e0a08 */
[----:B------:R-:W-:Y:S02]  /*3a30*/  IMAD R12, R13, R9, R12 ;  /* 0x000000090d0c7224 */ /* 0x000fe400078e020c */
[----:B-----5:R-:W-:Y:S01]  /*3a40*/  FADD R11, -R6, R11 ;  /* 0x0000000b060b7221 */ /* 0x020fe20000000100 */
[----:B------:R-:W-:Y:S02]  /*3a50*/  HFMA2 R13, -RZ, RZ, 1.9912109375, 0.00128841400146484375 ;  /* 0x3ff71547ff0d7431 */ /* 0x000fe400000001ff */
[----:B------:R-:W-:Y:S01]  /*3a60*/  I2FP.F32.U32 R12, R12 ;  /* 0x0000000c000c7245 */ /* 0x000fe20000201000 */
[----:B------:R-:W-:-:S04]  /*3a70*/  FMUL R18, R11, R18 ;  /* 0x000000120b127220 */ /* 0x000fc80000400000 */
[----:B------:R-:W-:Y:S01]  /*3a80*/  FADD R9, -R7, R12 ;  /* 0x0000000c07097221 */ /* 0x000fe20000000100 */
[----:B------:R-:W-:-:S03]  /*3a90*/  IMAD.MOV.U32 R12, RZ, RZ, 0x652b82fe ;  /* 0x652b82feff0c7424 */ /* 0x000fc600078e00ff */
        /* <DEDUP_REMOVED lines=8> */
[----:B------:R-:W-:Y:S01]  /*3b20*/  DFMA R34, R8, -UR10, -R16 ;  /* 0x8000000a08227c2b */ /* 0x000fe20008000810 */
[----:B------:R-:W-:Y:S01]  /*3b30*/  UMOV UR10, 0x3b39803f ;  /* 0x3b39803f000a7882 */ /* 0x000fe20000000000 */
[----:B------:R-:W-:-:S06]  /*3b40*/  UMOV UR11, 0x3c7abc9e ;  /* 0x3c7abc9e000b7882 */ /* 0x000fcc0000000000 */
[----:B------:R-:W-:Y:S01]  /*3b50*/  DFMA R34, R8, -UR10, R34 ;  /* 0x8000000a08227c2b */ /* 0x000fe20008000022 */
[----:B------:R-:W-:Y:S01]  /*3b60*/  UMOV UR10, 0x69ce2bdf ;  /* 0x69ce2bdf000a7882 */ /* 0x000fe20000000000 */
[----:B------:R-:W-:Y:S01]  /*3b70*/  IMAD.MOV.U32 R8, RZ, RZ, -0x35dec16 ;  /* 0xfca213eaff087424 */ /* 0x000fe200078e00ff */
[----:B------:R-:W-:Y:S01]  /*3b80*/  UMOV UR11, 0x3e5ade15 ;  /* 0x3e5ade15000b7882 */ /* 0x000fe20000000000 */
[----:B------:R-:W-:-:S06]  /*3b90*/  IMAD.MOV.U32 R9, RZ, RZ, 0x3e928af3 ;  /* 0x3e928af3ff097424 */ /* 0x000fcc00078e00ff */
[----:B------:R-:W-:Y:S01]  /*3ba0*/  DFMA R8, R34, UR10, R8 ;  /* 0x0000000a22087c2b */ /* 0x000fe20008000008 */
[----:B------:R-:W-:Y:S01]  /*3bb0*/  UMOV UR10, 0x62401315 ;  /* 0x62401315000a7882 */ /* 0x000fe20000000000 */
[----:B------:R-:W-:-:S06]  /*3bc0*/  UMOV UR11, 0x3ec71dee ;  /* 0x3ec71dee000b7882 */ /* 0x000fcc0000000000 */
[----:B------:R-:W-:Y:S01]  /*3bd0*/  DFMA R10, R34, R8, UR10 ;  /* 0x0000000a220a7e2b */ /* 0x000fe20008000008 */
[----:B------:R-:W-:Y:S01]  /*3be0*/  UMOV UR10, 0x7c89eb71 ;  /* 0x7c89eb71000a7882 */ /* 0x000fe20000000000 */
[----:B------:R-:W-:Y:S01]  /*3bf0*/  UMOV UR11, 0x3efa0199 ;  /* 0x3efa0199000b7882 */ /* 0x000fe20000000000 */
[----:B------:R-:W-:-:S05]  /*3c00*/  DADD R8, -RZ, -R16 ;  /* 0x00000000ff087229 */ /* 0x000fca0000000910 */
[----:B------:R-:W-:Y:S01]  /*3c10*/  DFMA R10, R34, R10, UR10 ;  /* 0x0000000a220a7e2b */ /* 0x000fe2000800000a */
[----:B------:R-:W-:Y:S01]  /*3c20*/  UMOV UR10, 0x14761f65 ;  /* 0x14761f65000a7882 */ /* 0x000fe20000000000 */
[----:B------:R-:W-:-:S03]  /*3c30*/  UMOV UR11, 0x3f2a01a0 ;  /* 0x3f2a01a0000b7882 */ /* 0x000fc60000000000 */
[----:B------:R-:W-:Y:S02]  /*3c40*/  IMAD.MOV.U32 R33, RZ, RZ, R9 ;  /* 0x000000ffff217224 */ /* 0x000fe400078e0009 */
[----:B------:R1:W2:Y:S01]  /*3c50*/  F2F.F64.F32 R8, R3 ;  /* 0x0000000300087310 */ /* 0x0002a20000201800 */
[----:B------:R-:W-:Y:S01]  /*3c60*/  DFMA R10, R34, R10, UR10 ;  /* 0x0000000a220a7e2b */ /* 0x000fe2000800000a */
[----:B------:R-:W-:Y:S01]  /*3c70*/  UMOV UR10, 0x1852b7af ;  /* 0x1852b7af000a7882 */ /* 0x000fe20000000000 */
[----:B------:R-:W-:Y:S01]  /*3c80*/  UMOV UR11, 0x3f56c16c ;  /* 0x3f56c16c000b7882 */ /* 0x000fe20000000000 */
[----:B------:R-:W-:-:S05]  /*3c90*/  FSETP.GEU.AND P0, PT, |R33|, 4.1917929649353027344, PT ;  /* 0x4086232b2100780b */ /* 0x000fca0003f0e200 */
[----:B------:R-:W-:Y:S01]  /*3ca0*/  DFMA R10, R34, R10, UR10 ;  /* 0x0000000a220a7e2b */ /* 0x000fe2000800000a */
[----:B------:R-:W-:Y:S01]  /*3cb0*/  UMOV UR10, 0x11122322 ;  /* 0x11122322000a7882 */ /* 0x000fe20000000000 */
[----:B------:R-:W-:-:S06]  /*3cc0*/  UMOV UR11, 0x3f811111 ;  /* 0x3f811111000b7882 */ /* 0x000fcc0000000000 */
        /* <DEDUP_REMOVED lines=9> */
[----:B------:R-:W-:-:S08]  /*3d60*/  DFMA R10, R34, R10, UR10 ;  /* 0x0000000a220a7e2b */ /* 0x000fd0000800000a */
[----:B------:R-:W-:-:S08]  /*3d70*/  DFMA R10, R34, R10, 1 ;  /* 0x3ff00000220a742b */ /* 0x000fd0000000000a */
[----:B------:R-:W-:-:S10]  /*3d80*/  DFMA R10, R34, R10, 1 ;  /* 0x3ff00000220a742b */ /* 0x000fd4000000000a */
[----:B------:R-:W-:Y:S01]  /*3d90*/  LEA R35, R12, R11, 0x14 ;  /* 0x0000000b0c237211 */ /* 0x000fe200078ea0ff */
[----:B------:R-:W-:Y:S01]  /*3da0*/  IMAD.MOV.U32 R34, RZ, RZ, R10 ;  /* 0x000000ffff227224 */ /* 0x000fe200078e000a */
[----:B-12---:R-:W-:Y:S06]  /*3db0*/  @!P0 BRA `(.L_x_22) ;  /* 0x0000000000348947 */ /* 0x006fec0003800000 */
[----:B------:R-:W-:Y:S01]  /*3dc0*/  FSETP.GEU.AND P1, PT, |R33|, 4.2275390625, PT ;  /* 0x408748002100780b */ /* 0x000fe20003f2e200 */
[----:B------:R-:W-:Y:S01]  /*3dd0*/  DADD R16, -R16, +INF ;  /* 0x7ff0000010107429 */ /* 0x000fe20000000100 */
[----:B------:R-:W-:-:S09]  /*3de0*/  FSETP.GT.AND P0, PT, R18, RZ, PT ;  /* 0x000000ff1200720b */ /* 0x000fd20003f04000 */
[----:B------:R-:W-:Y:S02]  /*3df0*/  FSEL R34, R16, RZ, !P0 ;  /* 0x000000ff10227208 */ /* 0x000fe40004000000 */
[----:B------:R-:W-:Y:S01]  /*3e00*/  FSEL R35, R17, RZ, !P0 ;  /* 0x000000ff11237208 */ /* 0x000fe20004000000 */
[----:B------:R-:W-:Y:S06]  /*3e10*/  @P1 BRA `(.L_x_22) ;  /* 0x00000000001c1947 */ /* 0x000fec0003800000 */
[----:B------:R-:W-:Y:S02]  /*3e20*/  LEA.HI R13, R12, R12, RZ, 0x1 ;  /* 0x0000000c0c0d7211 */ /* 0x000fe400078f08ff */
[----:B------:R-:W-:Y:S02]  /*3e30*/  MOV R34, RZ ;  /* 0x000000ff00227202 */ /* 0x000fe40000000f00 */
[----:B------:R-:W-:-:S05]  /*3e40*/  SHF.R.S32.HI R13, RZ, 0x1, R13 ;  /* 0x00000001ff0d7819 */ /* 0x000fca000001140d */
[----:B------:R-:W-:Y:S02]  /*3e50*/  IMAD.IADD R12, R12, 0x1, -R13 ;  /* 0x000000010c0c7824 */ /* 0x000fe400078e0a0d */
[----:B------:R-:W-:-:S03]  /*3e60*/  IMAD R11, R13, 0x100000, R11 ;  /* 0x001000000d0b7824 */ /* 0x000fc600078e020b */
[----:B------:R-:W-:-:S06]  /*3e70*/  LEA R35, R12, 0x3ff00000, 0x14 ;  /* 0x3ff000000c237811 */ /* 0x000fcc00078ea0ff */
[----:B------:R-:W-:-:S11]  /*3e80*/  DMUL R34, R10, R34 ;  /* 0x000000220a227228 */ /* 0x000fd60000000000 */
.L_x_22:
[----:B------:R-:W-:Y:S01]  /*3e90*/  DMUL R8, R8, R34 ;  /* 0x0000002208087228 */ /* 0x000fe20000000000 */
[----:B------:R-:W-:-:S09]  /*3ea0*/  I2FP.F32.S32 R27, R27 ;  /* 0x0000001b001b7245 */ /* 0x000fd20000201400 */
[----:B------:R-:W1:Y:S02]  /*3eb0*/  F2F.F32.F64 R8, R8 ;  /* 0x0000000800087310 */ /* 0x000e640000301000 */
[----:B-1----:R-:W-:-:S04]  /*3ec0*/  FADD R10, R8, -R27 ;  /* 0x8000001b080a7221 */ /* 0x002fc80000000000 */
[----:B------:R-:W-:-:S07]  /*3ed0*/  FFMA R41, R10, R10, R41 ;  /* 0x0000000a0a297223 */ /* 0x000fce0000000029 */
.L_x_21:
        /* <DEDUP_REMOVED lines=11> */
[----:B0----5:R-:W-:Y:S05]  /*3f90*/  CALL.REL.NOINC `($__internal_2_$__cuda_sm3x_div_rn_noftz_f32_slowpath) ;  /* 0x0000009400887944 */ /* 0x021fea0003c00000 */
.L_x_23:
[----:B------:R-:W-:-:S04]  /*3fa0*/  FSETP.GEU.AND P0, PT, R8, R19, PT ;  /* 0x000000130800720b */ /* 0x000fc80003f0e000 */
[----:B------:R-:W-:Y:S01]  /*3fb0*/  FSEL R5, R4, R5, !P0 ;  /* 0x0000000504057208 */ /* 0x000fe20004000000 */
[----:B------:R-:W-:Y:S01]  /*3fc0*/  FADD R4, R25, R4 ;  /* 0x0000000419047221 */ /* 0x000fe20000000000 */
[----:B------:R-:W-:Y:S02]  /*3fd0*/  FSEL R19, R8, R19, !P0 ;  /* 0x0000001308137208 */ /* 0x000fe40004000000 */
[----:B------:R-:W-:Y:S02]  /*3fe0*/  FSEL R24, R21, R24, !P0 ;  /* 0x0000001815187208 */ /* 0x000fe40004000000 */
[----:B------:R-:W-:-:S13]  /*3ff0*/  FSETP.GTU.AND P1, PT, R4, R15, PT ;  /* 0x0000000f0400720b */ /* 0x000fda0003f2c000 */
[----:B------:R-:W-:Y:S05]  /*4000*/  @!P1 BRA `(.L_x_24) ;  /* 0xffffffe800b09947 */ /* 0x000fea000383ffff */
.L_x_14:
[----:B------:R-:W-:-:S05]  /*4010*/  FADD R21, R32, R21 ;  /* 0x0000001520157221 */ /* 0x000fca0000000000 */
[----:B------:R-:W-:-:S13]  /*4020*/  FSETP.GTU.AND P0, PT, R21, R26, PT ;  /* 0x0000001a1500720b */ /* 0x000fda0003f0c000 */
[----:B------:R-:W-:Y:S05]  /*4030*/  @!P0 BRA `(.L_x_25) ;  /* 0xffffffe800588947 */ /* 0x000fea000383ffff */
.L_x_11:
[----:B-----5:R-:W1:Y:S01]  /*4040*/  LDC.64 R6, c[0x0][0x3a0] ;  /* 0x0000e800ff067b82 */ /* 0x020e620000000a00 */
[----:B------:R2:W-:Y:S04]  /*4050*/  STG.E desc[UR6][R30.64+0xc], R24 ;  /* 0x00000c181e007986 */ /* 0x0005e8000c101906 */
[----:B------:R2:W-:Y:S04]  /*4060*/  STG.E desc[UR6][R30.64+0x10], R5 ;  /* 0x000010051e007986 */ /* 0x0005e8000c101906 */
[----:B-1----:R-:W3:Y:S04]  /*4070*/  LDG.E R4, desc[UR6][R6.64] ;  /* 0x0000000606047981 */ /* 0x002ee8000c1e1900 */
[----:B------:R-:W4:Y:S01]  /*4080*/  LDG.E R20, desc[UR6][R6.64+0x4] ;  /* 0x0000040606147981 */ /* 0x000f22000c1e1900 */
[----:B------:R-:W-:-:S04]  /*4090*/  FADD R9, R24, R24 ;  /* 0x0000001818097221 */ /* 0x000fc80000000000 */
[----:B------:R-:W-:-:S04]  /*40a0*/  FMUL R9, R9, R24 ;  /* 0x0000001809097220 */ /* 0x000fc80000400000 */
[----:B------:R-:W-:-:S05]  /*40b0*/  VIADD R8, R9, 0x1800000 ;  /* 0x0180000009087836 */ /* 0x000fca0000000000 */
[----:B------:R-:W-:-:S04]  /*40c0*/  LOP3.LUT R8, R8, 0x7f800000, RZ, 0xc0, !PT ;  /* 0x7f80000008087812 */ /* 0x000fc800078ec0ff */
[----:B------:R-:W-:Y:S01]  /*40d0*/  ISETP.GT.U32.AND P0, PT, R8, 0x1ffffff, PT ;  /* 0x01ffffff0800780c */ /* 0x000fe20003f04070 */
[C---:B---3--:R-:W-:Y:S01]  /*40e0*/  FMUL R21, R3.reuse, R4 ;  /* 0x0000000403157220 */ /* 0x048fe20000400000 */
[----:B----4-:R-:W-:-:S11]  /*40f0*/  FMUL R20, R3, R20 ;  /* 0x0000001403147220 */ /* 0x010fd60000400000 */
[----:B--2---:R-:W-:Y:S05]  /*4100*/  @P0 BRA `(.L_x_26) ;  /* 0x0000000000140947 */ /* 0x004fea0003800000 */
[----:B------:R-:W-:Y:S02]  /*4110*/  MOV R8, R9 ;  /* 0x0000000900087202 */ /* 0x000fe40000000f00 */
[----:B------:R-:W-:-:S07]  /*4120*/  MOV R10, 0x4140 ;  /* 0x00004140000a7802 */ /* 0x000fce0000000f00 */
[----:B0-----:R-:W-:Y:S05]  /*4130*/  CALL.REL.NOINC `($__internal_1_$__cuda_sm20_rcp_rn_f32_slowpath) ;  /* 0x00000090004c7944 */ /* 0x001fea0003c00000 */
[----:B------:R-:W-:Y:S01]  /*4140*/  IMAD.MOV.U32 R24, RZ, RZ, R18 ;  /* 0x000000ffff187224 */ /* 0x000fe200078e0012 */
[----:B------:R-:W-:Y:S06]  /*4150*/  BRA `(.L_x_27) ;  /* 0x0000000000107947 */ /* 0x000fec0003800000 */
.L_x_26:
[----:B------:R-:W1:Y:S02]  /*4160*/  MUFU.RCP R24, R9 ;  /* 0x0000000900187308 */ /* 0x000e640000001000 */
[----:B-1----:R-:W-:-:S04]  /*4170*/  FFMA R4, R9, R24, -1 ;  /* 0xbf80000009047423 */ /* 0x002fc80000000018 */
[----:B------:R-:W-:-:S04]  /*4180*/  FADD.FTZ R7, -R4, -RZ ;  /* 0x800000ff04077221 */ /* 0x000fc80000010100 */
[----:B------:R-:W-:-:S07]  /*4190*/  FFMA R24, R24, R7, R24 ;  /* 0x0000000718187223 */ /* 0x000fce0000000018 */
.L_x_27:
[----:B------:R-:W-:-:S04]  /*41a0*/  FADD R4, R5, R5 ;  /* 0x0000000505047221 */ /* 0x000fc80000000000 */
[----:B------:R-:W-:-:S04]  /*41b0*/  FMUL R8, R4, R5 ;  /* 0x0000000504087220 */ /* 0x000fc80000400000 */
[----:B------:R-:W-:-:S05]  /*41c0*/  VIADD R4, R8, 0x1800000 ;  /* 0x0180000008047836 */ /* 0x000fca0000000000 */
[----:B------:R-:W-:-:S04]  /*41d0*/  LOP3.LUT R4, R4, 0x7f800000, RZ, 0xc0, !PT ;  /* 0x7f80000004047812 */ /* 0x000fc800078ec0ff */
[----:B------:R-:W-:-:S13]  /*41e0*/  ISETP.GT.U32.AND P0, PT, R4, 0x1ffffff, PT ;  /* 0x01ffffff0400780c */ /* 0x000fda0003f04070 */
[----:B------:R-:W-:Y:S05]  /*41f0*/  @P0 BRA `(.L_x_28) ;  /* 0x0000000000100947 */ /* 0x000fea0003800000 */
[----:B------:R-:W-:-:S07]  /*4200*/  MOV R10, 0x4220 ;  /* 0x00004220000a7802 */ /* 0x000fce0000000f00 */
[----:B0-----:R-:W-:Y:S05]  /*4210*/  CALL.REL.NOINC `($__internal_1_$__cuda_sm20_rcp_rn_f32_slowpath) ;  /* 0x0000009000147944 */ /* 0x001fea0003c00000 */
[----:B------:R-:W-:Y:S01]  /*4220*/  IMAD.MOV.U32 R19, RZ, RZ, R18 ;  /* 0x000000ffff137224 */ /* 0x000fe200078e0012 */
[----:B------:R-:W-:Y:S06]  /*4230*/  BRA `(.L_x_29) ;  /* 0x0000000000107947 */ /* 0x000fec0003800000 */
.L_x_28:
[----:B------:R-:W1:Y:S02]  /*4240*/  MUFU.RCP R19, R8 ;  /* 0x0000000800137308 */ /* 0x000e640000001000 */
[----:B-1----:R-:W-:-:S04]  /*4250*/  FFMA R4, R8, R19, -1 ;  /* 0xbf80000008047423 */ /* 0x002fc80000000013 */
[----:B------:R-:W-:-:S04]  /*4260*/  FADD.FTZ R4, -R4, -RZ ;  /* 0x800000ff04047221 */ /* 0x000fc80000010100 */
[----:B------:R-:W-:-:S07]  /*4270*/  FFMA R19, R19, R4, R19 ;  /* 0x0000000413137223 */ /* 0x000fce0000000013 */
.L_x_29:
[C---:B------:R-:W-:Y:S01]  /*4280*/  FMUL R0, R3.reuse, R0 ;  /* 0x0000000003007220 */ /* 0x040fe20000400000 */
[----:B------:R-:W-:Y:S01]  /*4290*/  FMUL R2, R3, R2 ;  /* 0x0000000203027220 */ /* 0x000fe20000400000 */
[----:B------:R-:W-:Y:S02]  /*42a0*/  HFMA2 R3, -RZ, RZ, 0, 0 ;  /* 0x00000000ff037431 */ /* 0x000fe400000001ff */
[----:B------:R-:W-:Y:S01]  /*42b0*/  IMAD.MOV.U32 R4, RZ, RZ, 0x3f800000 ;  /* 0x3f800000ff047424 */ /* 0x000fe200078e00ff */
[----:B------:R-:W-:Y:S01]  /*42c0*/  MOV R6, RZ ;  /* 0x000000ff00067202 */ /* 0x000fe20000000f00 */
[----:B------:R-:W-:Y:S01]  /*42d0*/  IMAD.MOV.U32 R25, RZ, RZ, RZ ;  /* 0x000000ffff197224 */ /* 0x000fe200078e00ff */
[----:B------:R-:W-:Y:S01]  /*42e0*/  ULOP3.LUT UR8, UR4, 0x1, URZ, 0xc0, !UPT ;  /* 0x0000000104087892 */ /* 0x000fe2000f8ec0ff */
[----:B------:R-:W-:Y:S01]  /*42f0*/  IMAD.MOV.U32 R5, RZ, RZ, 0x3f800000 ;  /* 0x3f800000ff057424 */ /* 0x000fe200078e00ff */
[----:B------:R-:W-:-:S12]  /*4300*/  ULOP3.LUT UR4, UR4, 0x7ffffffc, URZ, 0xc0, !UPT ;  /* 0x7ffffffc04047892 */ /* 0x000fd8000f8ec0ff */
.L_x_67:
[----:B------:R-:W-:-:S13]  /*4310*/  ISETP.NE.AND P0, PT, R3, 0x6, PT ;  /* 0x000000060300780c */ /* 0x000fda0003f05270 */
[----:B-----5:R-:W-:Y:S05]  /*4320*/  @!P0 BRA `(.L_x_30) ;  /* 0x0000000000608947 */ /* 0x020fea0003800000 */
[----:B------:R-:W-:-:S13]  /*4330*/  ISETP.NE.AND P0, PT, R3, RZ, PT ;  /* 0x000000ff0300720c */ /* 0x000fda0003f05270 */
[----:B------:R-:W-:Y:S05]  /*4340*/  @P0 BRA `(.L_x_31) ;  /* 0x00000000001c0947 */ /* 0x000fea0003800000 */
[----:B------:R-:W2:Y:S04]  /*4350*/  LDG.E R7, desc[UR6][R30.64] ;  /* 0x000000061e077981 */ /* 0x000ea8000c1e1900 */
[----:B------:R-:W2:Y:S02]  /*4360*/  LDG.E R8, desc[UR6][R28.64] ;  /* 0x000000061c087981 */ /* 0x000ea4000c1e1900 */
[----:B--2---:R-:W-:-:S05]  /*4370*/  FADD R7, R7, R8 ;  /* 0x0000000807077221 */ /* 0x004fca0000000000 */
[C---:B------:R-:W-:Y:S02]  /*4380*/  FSETP.GEU.AND P0, PT, R7.reuse, R20, PT ;  /* 0x000000140700720b */ /* 0x040fe40003f0e000 */
[----:B------:R-:W-:-:S13]  /*4390*/  FSETP.GT.AND P1, PT, R7, R21, PT ;  /* 0x000000150700720b */ /* 0x000fda0003f24000 */
[----:B------:R-:W-:Y:S05]  /*43a0*/  @!P0 BRA P1, `(.L_x_32) ;  /* 0x0000000000b48947 */ /* 0x000fea0000800000 */
[----:B------:R-:W-:Y:S05]  /*43b0*/  BRA `(.L_x_33) ;  /* 0x0000000000547947 */ /* 0x000fea0003800000 */
.L_x_31:
[----:B------:R-:W1:Y:S01]  /*43c0*/  LDC.64 R12, c[0x0][0x3a0] ;  /* 0x0000e800ff0c7b82 */ /* 0x000e620000000a00 */
[----:B------:R-:W-:-:S04]  /*43d0*/  IMAD.WIDE R8, R3, 0x4, R30 ;  /* 0x0000000403087825 */ /* 0x000fc800078e021e */
[C---:B------:R-:W-:Y:S02]  /*43e0*/  IMAD.WIDE R10, R3.reuse, 0x4, R28 ;  /* 0x00000004030a7825 */ /* 0x040fe400078e021c */
[----:B------:R-:W2:Y:S02]  /*43f0*/  LDG.E R8, desc[UR6][R8.64] ;  /* 0x0000000608087981 */ /* 0x000ea4000c1e1900 */
[----:B------:R-:W-:Y:S02]  /*4400*/  IMAD.SHL.U32 R7, R3, 0x2, RZ ;  /* 0x0000000203077824 */ /* 0x000fe400078e00ff */
[----:B------:R-:W2:Y:S02]  /*4410*/  LDG.E R11, desc[UR6][R10.64] ;  /* 0x000000060a0b7981 */ /* 0x000ea4000c1e1900 */
[----:B-1----:R-:W-:-:S05]  /*4420*/  IMAD.WIDE R12, R7, 0x4, R12 ;  /* 0x00000004070c7825 */ /* 0x002fca00078e020c */
[----:B------:R-:W3:Y:S01]  /*4430*/  LDG.E R7, desc[UR6][R12.64] ;  /* 0x000000060c077981 */ /* 0x000ee2000c1e1900 */
[----:B--2---:R-:W-:-:S05]  /*4440*/  FADD R14, R8, R11 ;  /* 0x0000000b080e7221 */ /* 0x004fca0000000000 */
[----:B---3--:R-:W-:-:S13]  /*4450*/  FSETP.GT.AND P0, PT, R14, R7, PT ;  /* 0x000000070e00720b */ /* 0x008fda0003f04000 */
[----:B------:R-:W-:Y:S05]  /*4460*/  @!P0 BRA `(.L_x_33) ;  /* 0x0000000000288947 */ /* 0x000fea0003800000 */
[----:B------:R-:W2:Y:S02]  /*4470*/  LDG.E R12, desc[UR6][R12.64+0x4] ;  /* 0x000004060c0c7981 */ /* 0x000ea4000c1e1900 */
[----:B--2---:R-:W-:-:S13]  /*4480*/  FSETP.GEU.AND P0, PT, R14, R12, PT ;  /* 0x0000000c0e00720b */ /* 0x004fda0003f0e000 */
[----:B------:R-:W-:Y:S05]  /*4490*/  @P0 BRA `(.L_x_33) ;  /* 0x00000000001c0947 */ /* 0x000fea0003800000 */
[----:B------:R-:W-:Y:S05]  /*44a0*/  BRA `(.L_x_32) ;  /* 0x0000000000747947 */ /* 0x000fea0003800000 */
.L_x_30:
[----:B------:R-:W2:Y:S04]  /*44b0*/  LDG.E R7, desc[UR6][R30.64+0x18] ;  /* 0x000018061e077981 */ /* 0x000ea8000c1e1900 */
[----:B------:R-:W2:Y:S02]  /*44c0*/  LDG.E R8, desc[UR6][R28.64+0x18] ;  /* 0x000018061c087981 */ /* 0x000ea4000c1e1900 */
[----:B--2---:R-:W-:-:S05]  /*44d0*/  FADD R7, R7, R8 ;  /* 0x0000000807077221 */ /* 0x004fca0000000000 */
[C---:B------:R-:W-:Y:S02]  /*44e0*/  FSETP.GEU.AND P0, PT, R7.reuse, R0, PT ;  /* 0x000000000700720b */ /* 0x040fe40003f0e000 */
[----:B------:R-:W-:-:S13]  /*44f0*/  FSETP.GT.AND P1, PT, R7, R2, PT ;  /* 0x000000020700720b */ /* 0x000fda0003f24000 */
[----:B------:R-:W-:Y:S05]  /*4500*/  @!P0 BRA P1, `(.L_x_32) ;  /* 0x00000000005c8947 */ /* 0x000fea0000800000 */
.L_x_33:
[----:B------:R-:W-:-:S05]  /*4510*/  IMAD.WIDE R14, R3, 0x4, R28 ;  /* 0x00000004030e7825 */ /* 0x000fca00078e021c */
[----:B------:R-:W2:Y:S02]  /*4520*/  LDG.E R9, desc[UR6][R14.64] ;  /* 0x000000060e097981 */ /* 0x000ea4000c1e1900 */
[----:B--2---:R-:W-:-:S13]  /*4530*/  FSETP.GEU.AND P0, PT, R9, RZ, PT ;  /* 0x000000ff0900720b */ /* 0x004fda0003f0e000 */
[----:B------:R-:W-:Y:S05]  /*4540*/  @P0 BRA `(.L_x_34) ;  /* 0x00000000003c0947 */ /* 0x000fea0003800000 */
[----:B------:R-:W-:Y:S01]  /*4550*/  IMAD.MOV.U32 R8, RZ, RZ, 0x3f2aaaab ;  /* 0x3f2aaaabff087424 */ /* 0x000fe200078e00ff */
[----:B------:R-:W1:Y:S01]  /*4560*/  FCHK P0, R9, -1.5 ;  /* 0xbfc0000009007902 */ /* 0x000e620000000000 */
[----:B------:R-:W-:-:S04]  /*4570*/  IMAD.MOV.U32 R7, RZ, RZ, 0x3f800000 ;  /* 0x3f800000ff077424 */ /* 0x000fc800078e00ff */
[----:B------:R-:W-:-:S04]  /*4580*/  FFMA R7, -R8, 1.5, R7 ;  /* 0x3fc0000008077823 */ /* 0x000fc80000000107 */
[----:B------:R-:W-:-:S04]  /*4590*/  FFMA R8, R7, -R8, -0.6666666865348815918 ;  /* 0xbf2aaaab07087423 */ /* 0x000fc80000000808 */
[----:B------:R-:W-:-:S04]  /*45a0*/  FFMA R7, R9, R8, RZ ;  /* 0x0000000809077223 */ /* 0x000fc800000000ff */
[----:B------:R-:W-:-:S04]  /*45b0*/  FFMA R10, R7, 1.5, R9 ;  /* 0x3fc00000070a7823 */ /* 0x000fc80000000009 */
[----:B------:R-:W-:Y:S01]  /*45c0*/  FFMA R8, R8, R10, R7 ;  /* 0x0000000a08087223 */ /* 0x000fe20000000007 */
[----:B-1----:R-:W-:Y:S06]  /*45d0*/  @!P0 BRA `(.L_x_35) ;  /* 0x00000000000c8947 */ /* 0x002fec0003800000 */
[----:B------:R-:W-:Y:S01]  /*45e0*/  HFMA2 R8, -RZ, RZ, -1.9375, 0 ;  /* 0xbfc00000ff087431 */ /* 0x000fe200000001ff */
[----:B------:R-:W-:-:S07]  /*45f0*/  MOV R10, 0x4610 ;  /* 0x00004610000a7802 */ /* 0x000fce0000000f00 */
[----:B0-----:R-:W-:Y:S05]  /*4600*/  CALL.REL.NOINC `($__internal_2_$__cuda_sm3x_div_rn_noftz_f32_slowpath) ;  /* 0x0000008c00ec7944 */ /* 0x001fea0003c00000 */
.L_x_35:
[----:B------:R1:W-:Y:S01]  /*4610*/  STG.E desc[UR6][R14.64], R8 ;  /* 0x000000080e007986 */ /* 0x0003e2000c101906 */
[----:B------:R-:W-:Y:S01]  /*4620*/  IMAD.MOV.U32 R13, RZ, RZ, R5 ;  /* 0x000000ffff0d7224 */ /* 0x000fe200078e0005 */
[----:B------:R-:W-:Y:S06]  /*4630*/  BRA `(.L_x_36) ;  /* 0x0000004000e47947 */ /* 0x000fec0003800000 */
.L_x_34:
[----:B------:R-:W-:Y:S01]  /*4640*/  FADD R9, -R9, -RZ ;  /* 0x800000ff09097221 */ /* 0x000fe20000000100 */
[----:B------:R-:W-:-:S04]  /*4650*/  IMAD.MOV.U32 R13, RZ, RZ, R5 ;  /* 0x000000ffff0d7224 */ /* 0x000fc800078e0005 */
[----:B------:R2:W-:Y:S01]  /*4660*/  STG.E desc[UR6][R14.64], R9 ;  /* 0x000000090e007986 */ /* 0x0005e2000c101906 */
[----:B------:R-:W-:Y:S05]  /*4670*/  BRA `(.L_x_36) ;  /* 0x0000004000d47947 */ /* 0x000fea0003800000 */
.L_x_32:
[----:B------:R-:W-:-:S04]  /*4680*/  IMAD.WIDE R8, R3, 0x4, R28 ;  /* 0x0000000403087825 */ /* 0x000fc800078e021c */
[----:B------:R-:W-:Y:S01]  /*4690*/  IMAD.WIDE R10, R3, 0x4, R30 ;  /* 0x00000004030a7825 */ /* 0x000fe200078e021e */
[----:B------:R-:W2:Y:S04]  /*46a0*/  LDG.E R7, desc[UR6][R8.64] ;  /* 0x0000000608077981 */ /* 0x000ea8000c1e1900 */
[----:B------:R-:W2:Y:S02]  /*46b0*/  LDG.E R12, desc[UR6][R10.64] ;  /* 0x000000060a0c7981 */ /* 0x000ea4000c1e1900 */
[----:B--2---:R-:W-:Y:S01]  /*46c0*/  FADD R7, R7, R12 ;  /* 0x0000000c07077221 */ /* 0x004fe20000000000 */
[----:B------:R-:W-:-:S04]  /*46d0*/  VIADD R12, R3, 0xfffffffd ;  /* 0xfffffffd030c7836 */ /* 0x000fc80000000000 */
[----:B------:R1:W-:Y:S01]  /*46e0*/  STG.E desc[UR6][R10.64], R7 ;  /* 0x000000070a007986 */ /* 0x0003e2000c101906 */
[----:B------:R-:W-:-:S13]  /*46f0*/  ISETP.GT.U32.AND P0, PT, R12, 0x2, PT ;  /* 0x000000020c00780c */ /* 0x000fda0003f04070 */
[----:B-1----:R-:W-:Y:S05]  /*4700*/  @P0 BRA `(.L_x_37) ;  /* 0x0000002c00200947 */ /* 0x002fea0003800000 */
[----:B------:R-:W2:Y:S02]  /*4710*/  LDG.E R26, desc[UR6][R30.64+0x14] ;  /* 0x000014061e1a7981 */ /* 0x000ea4000c1e1900 */
[----:B--2---:R-:W1:Y:S02]  /*4720*/  F2F.F64.F32 R32, R26 ;  /* 0x0000001a00207310 */ /* 0x004e640000201800 */
[----:B-1----:R-:W-:-:S14]  /*4730*/  DSETP.NEU.AND P0, PT, |R32|, +INF , PT ;  /* 0x7ff000002000742a */ /* 0x002fdc0003f0d200 */
[----:B------:R-:W-:Y:S01]  /*4740*/  @!P0 DMUL R36, RZ, R32 ;  /* 0x00000020ff248228 */ /* 0x000fe20000000000 */
[----:B------:R-:W-:Y:S01]  /*4750*/  @!P0 MOV R27, 0x1 ;  /* 0x00000001001b8802 */ /* 0x000fe20000000f00 */
[----:B------:R-:W-:Y:S09]  /*4760*/  @!P0 BRA `(.L_x_38) ;  /* 0x0000000000608947 */ /* 0x000ff20003800000 */
[----:B------:R-:W-:Y:S01]  /*4770*/  UMOV UR10, 0x6dc9c883 ;  /* 0x6dc9c883000a7882 */ /* 0x000fe20000000000 */
[----:B------:R-:W-:Y:S01]  /*4780*/  UMOV UR11, 0x3fe45f30 ;  /* 0x3fe45f30000b7882 */ /* 0x000fe20000000000 */
[C---:B------:R-:W-:Y:S02]  /*4790*/  DSETP.GE.AND P0, PT, |R32|.reuse, 2.14748364800000000000e+09, PT ;  /* 0x41e000002000742a */ /* 0x040fe40003f06200 */
[----:B------:R-:W-:Y:S01]  /*47a0*/  DMUL R8, R32, UR10 ;  /* 0x0000000a20087c28 */ /* 0x000fe20008000000 */
[----:B------:R-:W-:Y:S01]  /*47b0*/  UMOV UR10, 0x54442d18 ;  /* 0x54442d18000a7882 */ /* 0x000fe20000000000 */
[----:B------:R-:W-:-:S08]  /*47c0*/  UMOV UR11, 0x3ff921fb ;  /* 0x3ff921fb000b7882 */ /* 0x000fd00000000000 */
[----:B------:R-:W1:Y:S08]  /*47d0*/  F2I.F64 R8, R8 ;  /* 0x0000000800087311 */ /* 0x000e700000301100 */
[----:B-1----:R-:W1:Y:S02]  /*47e0*/  I2F.F64 R36, R8 ;  /* 0x0000000800247312 */ /* 0x002e640000201c00 */
[----:B-1----:R-:W-:Y:S01]  /*47f0*/  DFMA R10, R36, -UR10, R32 ;  /* 0x8000000a240a7c2b */ /* 0x002fe20008000020 */
[----:B------:R-:W-:Y:S01]  /*4800*/  UMOV UR10, 0x33145c00 ;  /* 0x33145c00000a7882 */ /* 0x000fe20000000000 */
[----:B------:R-:W-:-:S06]  /*4810*/  UMOV UR11, 0x3c91a626 ;  /* 0x3c91a626000b7882 */ /* 0x000fcc0000000000 */
[----:B------:R-:W-:Y:S01]  /*4820*/  DFMA R10, R36, -UR10, R10 ;  /* 0x8000000a240a7c2b */ /* 0x000fe2000800000a */
[----:B------:R-:W-:Y:S01]  /*4830*/  UMOV UR10, 0x252049c0 ;  /* 0x252049c0000a7882 */ /* 0x000fe20000000000 */
[----:B------:R-:W-:-:S06]  /*4840*/  UMOV UR11, 0x397b839a ;  /* 0x397b839a000b7882 */ /* 0x000fcc0000000000 */
[----:B------:R-:W-:Y:S01]  /*4850*/  DFMA R36, R36, -UR10, R10 ;  /* 0x8000000a24247c2b */ /* 0x000fe2000800000a */
[----:B------:R-:W-:Y:S10]  /*4860*/  @!P0 BRA `(.L_x_39) ;  /* 0x00000000001c8947 */ /* 0x000ff40003800000 */
[----:B------:R-:W-:Y:S01]  /*4870*/  IMAD.MOV.U32 R14, RZ, RZ, R32 ;  /* 0x000000ffff0e7224 */ /* 0x000fe200078e0020 */
[----:B------:R-:W-:Y:S01]  /*4880*/  MOV R38, 0x48b0 ;  /* 0x000048b000267802 */ /* 0x000fe20000000f00 */
[----:B------:R-:W-:-:S07]  /*4890*/  IMAD.MOV.U32 R39, RZ, RZ, R33 ;  /* 0x000000ffff277224 */ /* 0x000fce00078e0021 */
[----:B0-----:R-:W-:Y:S05]  /*48a0*/  CALL.REL.NOINC `($gaussFitter$__internal_trig_reduction_slowpathd) ;  /* 0x0000009000cc7944 */ /* 0x001fea0003c00000 */
[----:B------:R-:W-:Y:S01]  /*48b0*/  IMAD.MOV.U32 R8, RZ, RZ, R11 ;  /* 0x000000ffff087224 */ /* 0x000fe200078e000b */
[----:B------:R-:W-:Y:S01]  /*48c0*/  MOV R36, R14 ;  /* 0x0000000e00247202 */ /* 0x000fe20000000f00 */
[----:B------:R-:W-:-:S07]  /*48d0*/  IMAD.MOV.U32 R37, RZ, RZ, R15 ;  /* 0x000000ffff257224 */ /* 0x000fce00078e000f */
.L_x_39:
[----:B------:R-:W-:-:S07]  /*48e0*/  VIADD R27, R8, 0x1 ;  /* 0x00000001081b7836 */ /* 0x000fce0000000000 */
.L_x_38:
[----:B------:R-:W1:Y:S01]  /*48f0*/  LDCU.64 UR10, c[0x4][0x8] ;  /* 0x01000100ff0a77ac */ /* 0x000e620008000a00 */
[----:B------:R-:W-:-:S05]  /*4900*/  IMAD.SHL.U32 R8, R27, 0x40, RZ ;  /* 0x000000401b087824 */ /* 0x000fca00078e00ff */
[----:B------:R-:W-:-:S04]  /*4910*/  LOP3.LUT R8, R8, 0x40, RZ, 0xc0, !PT ;  /* 0x0000004008087812 */ /* 0x000fc800078ec0ff */
[----:B-1----:R-:W-:-:S04]  /*4920*/  IADD3 R38, P0, PT, R8, UR10, RZ ;  /* 0x0000000a08267c10 */ /* 0x002fc8000ff1e0ff */
[----:B------:R-:W-:-:S05]  /*4930*/  IADD3.X R39, PT, PT, RZ, UR11, RZ, P0, !PT ;  /* 0x0000000bff277c10 */ /* 0x000fca00087fe4ff */
[----:B------:R-:W2:Y:S04]  /*4940*/  LDG.E.128.CONSTANT R8, desc[UR6][R38.64] ;  /* 0x0000000626087981 */ /* 0x000ea8000c1e9d00 */
[----:B------:R-:W3:Y:S04]  /*4950*/  LDG.E.128.CONSTANT R12, desc[UR6][R38.64+0x10] ;  /* 0x00001006260c7981 */ /* 0x000ee8000c1e9d00 */
[----:B------:R1:W4:Y:S01]  /*4960*/  LDG.E.128.CONSTANT R16, desc[UR6][R38.64+0x20] ;  /* 0x0000200626107981 */ /* 0x000322000c1e9d00 */
[----:B------:R-:W-:Y:S01]  /*4970*/  LOP3.LUT R24, R27, 0x1, RZ, 0xc0, !PT ;  /* 0x000000011b187812 */ /* 0x000fe200078ec0ff */
[----:B------:R-:W-:Y:S01]  /*4980*/  IMAD.MOV.U32 R25, RZ, RZ, 0x3da8ff83 ;  /* 0x3da8ff83ff197424 */ /* 0x000fe200078e00ff */
[----:B------:R-:W-:-:S02]  /*4990*/  DMUL R34, R36, R36 ;  /* 0x0000002424227228 */ /* 0x000fc40000000000 */
[----:B------:R-:W-:Y:S01]  /*49a0*/  ISETP.NE.U32.AND P0, PT, R24, 0x1, PT ;  /* 0x000000011800780c */ /* 0x000fe20003f05070 */
[----:B------:R-:W-:Y:S01]  /*49b0*/  IMAD.MOV.U32 R24, RZ, RZ, 0x20fd8164 ;  /* 0x20fd8164ff187424 */ /* 0x000fe200078e00ff */
[----:B------:R-:W-:Y:S02]  /*49c0*/  DSETP.NEU.AND P1, PT, |R32|, +INF , PT ;  /* 0x7ff000002000742a */ /* 0x000fe40003f2d200 */
[----:B------:R-:W-:Y:S02]  /*49d0*/  FSEL R25, -R25, 0.11223486810922622681, !P0 ;  /* 0x3de5db6519197808 */ /* 0x000fe40004000100 */
[----:B------:R-:W-:-:S10]  /*49e0*/  FSEL R24, R24, -8.06006814911005101289e+34, !P0 ;  /* 0xf9785eba18187808 */ /* 0x000fd40004000000 */
[----:B-1----:R-:W-:Y:S02]  /*49f0*/  @!P1 DMUL R38, RZ, R32 ;  /* 0x00000020ff269228 */ /* 0x002fe40000000000 */
[----:B--2---:R-:W-:Y:S01]  /*4a00*/  DFMA R8, R34, R24, R8 ;  /* 0x000000182208722b */ /* 0x004fe20000000008 */
[----:B------:R-:W-:-:S07]  /*4a10*/  @!P1 IMAD.MOV.U32 R24, RZ, RZ, 0x1 ;  /* 0x00000001ff189424 */ /* 0x000fce00078e00ff */
[----:B------:R-:W-:-:S08]  /*4a20*/  DFMA R8, R34, R8, R10 ;  /* 0x000000082208722b */ /* 0x000fd0000000000a */
[----:B---3--:R-:W-:-:S08]  /*4a30*/  DFMA R8, R34, R8, R12 ;  /* 0x000000082208722b */ /* 0x008fd0000000000c */
[----:B------:R-:W-:-:S08]  /*4a40*/  DFMA R8, R34, R8, R14 ;  /* 0x000000082208722b */ /* 0x000fd0000000000e */
[----:B----4-:R-:W-:-:S08]  /*4a50*/  DFMA R8, R34, R8, R16 ;  /* 0x000000082208722b */ /* 0x010fd00000000010 */
[----:B------:R-:W-:-:S08]  /*4a60*/  DFMA R8, R34, R8, R18 ;  /* 0x000000082208722b */ /* 0x000fd00000000012 */
[----:B------:R-:W-:Y:S02]  /*4a70*/  DFMA R36, R8, R36, R36 ;  /* 0x000000240824722b */ /* 0x000fe40000000024 */
[----:B------:R-:W-:-:S10]  /*4a80*/  DFMA R8, R34, R8, 1 ;  /* 0x3ff000002208742b */ /* 0x000fd40000000008 */
[----:B------:R-:W-:Y:S02]  /*4a90*/  FSEL R10, R8, R36, !P0 ;  /* 0x00000024080a7208 */ /* 0x000fe40004000000 */
[----:B------:R-:W-:Y:S02]  /*4aa0*/  FSEL R11, R9, R37, !P0 ;  /* 0x00000025090b7208 */ /* 0x000fe40004000000 */
[----:B------:R-:W-:-:S04]  /*4ab0*/  LOP3.LUT P0, RZ, R27, 0x2, RZ, 0xc0, !PT ;  /* 0x000000021bff7812 */ /* 0x000fc8000780c0ff */
[----:B------:R-:W-:-:S10]  /*4ac0*/  DADD R8, RZ, -R10 ;  /* 0x00000000ff087229 */ /* 0x000fd4000000080a */
[----:B------:R-:W-:Y:S02]  /*4ad0*/  FSEL R42, R10, R8, !P0 ;  /* 0x000000080a2a7208 */ /* 0x000fe40004000000 */
[----:B------:R-:W-:Y:S01]  /*4ae0*/  FSEL R43, R11, R9, !P0 ;  /* 0x000000090b2b7208 */ /* 0x000fe20004000000 */
[----:B------:R-:W-:Y:S06]  /*4af0*/  @!P1 BRA `(.L_x_40) ;  /* 0x0000000000609947 */ /* 0x000fec0003800000 */
        /* <DEDUP_REMOVED lines=16> */
[----:B------:R-:W-:Y:S01]  /*4c00*/  MOV R14, R32 ;  /* 0x00000020000e7202 */ /* 0x000fe20000000f00 */
[----:B------:R-:W-:Y:S01]  /*4c10*/  IMAD.MOV.U32 R39, RZ, RZ, R33 ;  /* 0x000000ffff277224 */ /* 0x000fe200078e0021 */
[----:B------:R-:W-:-:S07]  /*4c20*/  MOV R38, 0x4c40 ;  /* 0x00004c4000267802 */ /* 0x000fce0000000f00 */
[----:B0-----:R-:W-:Y:S05]  /*4c30*/  CALL.REL.NOINC `($gaussFitter$__internal_trig_reduction_slowpathd) ;  /* 0x0000008c00e87944 */ /* 0x001fea0003c00000 */
[----:B------:R-:W-:Y:S01]  /*4c40*/  IMAD.MOV.U32 R8, RZ, RZ, R11 ;  /* 0x000000ffff087224 */ /* 0x000fe200078e000b */
[----:B------:R-:W-:Y:S01]  /*4c50*/  MOV R39, R15 ;  /* 0x0000000f00277202 */ /* 0x000fe20000000f00 */
[----:B------:R-:W-:-:S07]  /*4c60*/  IMAD.MOV.U32 R38, RZ, RZ, R14 ;  /* 0x000000ffff267224 */ /* 0x000fce00078e000e */
.L_x_41:
[----:B------:R-:W-:-:S07]  /*4c70*/  VIADD R24, R8, 0x1 ;  /* 0x0000000108187836 */ /* 0x000fce0000000000 */
.L_x_40:
[----:B------:R-:W1:Y:S01]  /*4c80*/  LDCU.64 UR10, c[0x4][0x8] ;  /* 0x01000100ff0a77ac */ /* 0x000e620008000a00 */
[----:B------:R-:W-:Y:S01]  /*4c90*/  IMAD.SHL.U32 R8, R24, 0x40, RZ ;  /* 0x0000004018087824 */ /* 0x000fe200078e00ff */
[----:B------:R-:W2:Y:S04]  /*4ca0*/  LDG.E R25, desc[UR6][R30.64+0xc] ;  /* 0x00000c061e197981 */ /* 0x000ea8000c1e1900 */
[----:B------:R-:W-:-:S04]  /*4cb0*/  LOP3.LUT R8, R8, 0x40, RZ, 0xc0, !PT ;  /* 0x0000004008087812 */ /* 0x000fc800078ec0ff */
[----:B-1----:R-:W-:-:S05]  /*4cc0*/  IADD3 R40, P0, PT, R8, UR10, RZ ;  /* 0x0000000a08287c10 */ /* 0x002fca000ff1e0ff */
[----:B------:R-:W-:-:S05]  /*4cd0*/  IMAD.X R41, RZ, RZ, UR11, P0 ;  /* 0x0000000bff297e24 */ /* 0x000fca00080e06ff */
[----:B------:R-:W3:Y:S04]  /*4ce0*/  LDG.E.128.CONSTANT R8, desc[UR6][R40.64] ;  /* 0x0000000628087981 */ /* 0x000ee8000c1e9d00 */
[----:B------:R-:W4:Y:S04]  /*4cf0*/  LDG.E.128.CONSTANT R12, desc[UR6][R40.64+0x10] ;  /* 0x00001006280c7981 */ /* 0x000f28000c1e9d00 */
[----:B------:R-:W5:Y:S01]  /*4d00*/  LDG.E.128.CONSTANT R16, desc[UR6][R40.64+0x20] ;  /* 0x0000200628107981 */ /* 0x000f62000c1e9d00 */
[----:B------:R-:W-:Y:S02]  /*4d10*/  LOP3.LUT R27, R24, 0x1, RZ, 0xc0, !PT ;  /* 0x00000001181b7812 */ /* 0x000fe400078ec0ff */
[----:B------:R-:W-:-:S02]  /*4d20*/  MOV R34, 0x20fd8164 ;  /* 0x20fd816400227802 */ /* 0x000fc40000000f00 */
[----:B------:R-:W-:Y:S01]  /*4d30*/  ISETP.NE.U32.AND P0, PT, R27, 0x1, PT ;  /* 0x000000011b00780c */ /* 0x000fe20003f05070 */
[----:B------:R-:W-:Y:S01]  /*4d40*/  IMAD.MOV.U32 R27, RZ, RZ, 0x3da8ff83 ;  /* 0x3da8ff83ff1b7424 */ /* 0x000fe200078e00ff */
[----:B------:R-:W-:Y:S02]  /*4d50*/  DMUL R36, R38, R38 ;  /* 0x0000002626247228 */ /* 0x000fe40000000000 */
[----:B------:R-:W-:Y:S02]  /*4d60*/  FSEL R34, R34, -8.06006814911005101289e+34, !P0 ;  /* 0xf9785eba22227808 */ /* 0x000fe40004000000 */
[----:B------:R-:W-:Y:S01]  /*4d70*/  FSEL R35, -R27, 0.11223486810922622681, !P0 ;  /* 0x3de5db651b237808 */ /* 0x000fe20004000100 */
[----:B------:R-:W-:-:S05]  /*4d80*/  DSETP.NEU.AND P1, PT, |R32|, +INF , PT ;  /* 0x7ff000002000742a */ /* 0x000fca0003f2d200 */
[----:B---3--:R-:W-:-:S08]  /*4d90*/  DFMA R8, R36, R34, R8 ;  /* 0x000000222408722b */ /* 0x008fd00000000008 */
[----:B------:R-:W-:-:S08]  /*4da0*/  DFMA R8, R36, R8, R10 ;  /* 0x000000082408722b */ /* 0x000fd0000000000a */
[----:B----4-:R-:W-:-:S08]  /*4db0*/  DFMA R8, R36, R8, R12 ;  /* 0x000000082408722b */ /* 0x010fd0000000000c */
[----:B------:R-:W-:-:S08]  /*4dc0*/  DFMA R8, R36, R8, R14 ;  /* 0x000000082408722b */ /* 0x000fd0000000000e */
[----:B-----5:R-:W-:-:S08]  /*4dd0*/  DFMA R8, R36, R8, R16 ;  /* 0x000000082408722b */ /* 0x020fd00000000010 */
[----:B------:R-:W-:-:S08]  /*4de0*/  DFMA R8, R36, R8, R18 ;  /* 0x000000082408722b */ /* 0x000fd00000000012 */
[----:B------:R-:W-:Y:S02]  /*4df0*/  DFMA R38, R8, R38, R38 ;  /* 0x000000260826722b */ /* 0x000fe40000000026 */
[----:B------:R-:W-:Y:S01]  /*4e00*/  DFMA R8, R36, R8, 1 ;  /* 0x3ff000002408742b */ /* 0x000fe20000000008 */
[----:B--2---:R-:W-:-:S09]  /*4e10*/  FADD R12, R25, R25 ;  /* 0x00000019190c7221 */ /* 0x004fd20000000000 */
[----:B------:R-:W-:Y:S02]  /*4e20*/  FSEL R10, R8, R38, !P0 ;  /* 0x00000026080a7208 */ /* 0x000fe40004000000 */
[----:B------:R-:W-:Y:S01]  /*4e30*/  FSEL R11, R9, R39, !P0 ;  /* 0x00000027090b7208 */ /* 0x000fe20004000000 */
[----:B------:R-:W-:-:S05]  /*4e40*/  FMUL R12, R25, R12 ;  /* 0x0000000c190c7220 */ /* 0x000fca0000400000 */
[----:B------:R-:W-:Y:S01]  /*4e50*/  DADD R8, RZ, -R10 ;  /* 0x00000000ff087229 */ /* 0x000fe2000000080a */
[----:B------:R-:W-:Y:S01]  /*4e60*/  LOP3.LUT P0, RZ, R24, 0x2, RZ, 0xc0, !PT ;  /* 0x0000000218ff7812 */ /* 0x000fe2000780c0ff */
[----:B------:R1:W2:Y:S01]  /*4e70*/  F2F.F64.F32 R36, R12 ;  /* 0x0000000c00247310 */ /* 0x0002a20000201800 */
[----:B------:R-:W-:-:S07]  /*4e80*/  @!P1 DMUL R34, RZ, R32 ;  /* 0x00000020ff229228 */ /* 0x000fce0000000000 */
[----:B------:R-:W-:Y:S02]  /*4e90*/  FSEL R8, R10, R8, !P0 ;  /* 0x000000080a087208 */ /* 0x000fe40004000000 */
[----:B------:R-:W-:Y:S01]  /*4ea0*/  FSEL R9, R11, R9, !P0 ;  /* 0x000000090b097208 */ /* 0x000fe20004000000 */
[----:B------:R-:W-:-:S05]  /*4eb0*/  @!P1 IMAD.MOV.U32 R24, RZ, RZ, RZ ;  /* 0x000000ffff189224 */ /* 0x000fca00078e00ff */
[----:B------:R-:W-:Y:S01]  /*4ec0*/  DMUL R42, R42, R8 ;  /* 0x000000082a2a7228 */ /* 0x000fe20000000000 */
[----:B-12---:R-:W-:Y:S10]  /*4ed0*/  @!P1 BRA `(.L_x_42) ;  /* 0x00000000005c9947 */ /* 0x006ff40003800000 */
[----:B------:R-:W-:Y:S01]  /*4ee0*/  UMOV UR10, 0x6dc9c883 ;  /* 0x6dc9c883000a7882 */ /* 0x000fe20000000000 */
[----:B------:R-:W-:Y:S01]  /*4ef0*/  UMOV UR11, 0x3fe45f30 ;  /* 0x3fe45f30000b7882 */ /* 0x000fe20000000000 */
[C---:B------:R-:W-:Y:S02]  /*4f00*/  DSETP.GE.AND P0, PT, |R32|.reuse, 2.14748364800000000000e+09, PT ;  /* 0x41e000002000742a */ /* 0x040fe40003f06200 */
[----:B------:R-:W-:Y:S01]  /*4f10*/  DMUL R8, R32, UR10 ;  /* 0x0000000a20087c28 */ /* 0x000fe20008000000 */
[----:B------:R-:W-:Y:S01]  /*4f20*/  UMOV UR10, 0x54442d18 ;  /* 0x54442d18000a7882 */ /* 0x000fe20000000000 */
[----:B------:R-:W-:-:S04]  /*4f30*/  UMOV UR11, 0x3ff921fb ;  /* 0x3ff921fb000b7882 */ /* 0x000fc80000000000 */
        /* <DEDUP_REMOVED lines=11> */
[----:B------:R-:W-:Y:S02]  /*4ff0*/  MOV R39, R33 ;  /* 0x0000002100277202 */ /* 0x000fe40000000f00 */
[----:B------:R-:W-:-:S07]  /*5000*/  MOV R38, 0x5020 ;  /* 0x0000502000267802 */ /* 0x000fce0000000f00 */
[----:B0-----:R-:W-:Y:S05]  /*5010*/  CALL.REL.NOINC `($gaussFitter$__internal_trig_reduction_slowpathd) ;  /* 0x0000008800f07944 */ /* 0x001fea0003c00000 */
[----:B------:R-:W-:Y:S02]  /*5020*/  IMAD.MOV.U32 R24, RZ, RZ, R11 ;  /* 0x000000ffff187224 */ /* 0x000fe400078e000b */
[----:B------:R-:W-:Y:S02]  /*5030*/  IMAD.MOV.U32 R34, RZ, RZ, R14 ;  /* 0x000000ffff227224 */ /* 0x000fe400078e000e */
[----:B------:R-:W-:-:S07]  /*5040*/  IMAD.MOV.U32 R35, RZ, RZ, R15 ;  /* 0x000000ffff237224 */ /* 0x000fce00078e000f */
.L_x_42:
[----:B------:R-:W1:Y:S01]  /*5050*/  LDCU.64 UR10, c[0x4][0x8] ;  /* 0x01000100ff0a77ac */ /* 0x000e620008000a00 */
[----:B------:R-:W-:-:S04]  /*5060*/  SHF.L.U32 R8, R24, 0x6, RZ ;  /* 0x0000000618087819 */ /* 0x000fc800000006ff */
[----:B------:R-:W-:-:S04]  /*5070*/  LOP3.LUT R8, R8, 0x40, RZ, 0xc0, !PT ;  /* 0x0000004008087812 */ /* 0x000fc800078ec0ff */
[----:B-1----:R-:W-:-:S05]  /*5080*/  IADD3 R44, P0, PT, R8, UR10, RZ ;  /* 0x0000000a082c7c10 */ /* 0x002fca000ff1e0ff */
[----:B------:R-:W-:-:S05]  /*5090*/  IMAD.X R45, RZ, RZ, UR11, P0 ;  /* 0x0000000bff2d7e24 */ /* 0x000fca00080e06ff */
[----:B------:R-:W2:Y:S04]  /*50a0*/  LDG.E.128.CONSTANT R8, desc[UR6][R44.64] ;  /* 0x000000062c087981 */ /* 0x000ea8000c1e9d00 */
[----:B------:R-:W3:Y:S04]  /*50b0*/  LDG.E.128.CONSTANT R12, desc[UR6][R44.64+0x10] ;  /* 0x000010062c0c7981 */ /* 0x000ee8000c1e9d00 */
[----:B------:R-:W4:Y:S01]  /*50c0*/  LDG.E.128.CONSTANT R16, desc[UR6][R44.64+0x20] ;  /* 0x000020062c107981 */ /* 0x000f22000c1e9d00 */
[----:B------:R-:W-:Y:S01]  /*50d0*/  LOP3.LUT R27, R24, 0x1, RZ, 0xc0, !PT ;  /* 0x00000001181b7812 */ /* 0x000fe200078ec0ff */
[----:B------:R-:W-:Y:S01]  /*50e0*/  IMAD.MOV.U32 R38, RZ, RZ, 0x20fd8164 ;  /* 0x20fd8164ff267424 */ /* 0x000fe200078e00ff */
[----:B------:R-:W-:-:S02]  /*50f0*/  DMUL R40, R34, R34 ;  /* 0x0000002222287228 */ /* 0x000fc40000000000 */
[----:B------:R-:W-:Y:S01]  /*5100*/  ISETP.NE.U32.AND P0, PT, R27, 0x1, PT ;  /* 0x000000011b00780c */ /* 0x000fe20003f05070 */
[----:B------:R-:W-:Y:S01]  /*5110*/  IMAD.MOV.U32 R27, RZ, RZ, 0x3da8ff83 ;  /* 0x3da8ff83ff1b7424 */ /* 0x000fe200078e00ff */
[----:B------:R-:W-:Y:S02]  /*5120*/  DSETP.NEU.AND P1, PT, |R32|, +INF , PT ;  /* 0x7ff000002000742a */ /* 0x000fe40003f2d200 */
[----:B------:R-:W-:Y:S02]  /*5130*/  FSEL R38, R38, -8.06006814911005101289e+34, !P0 ;  /* 0xf9785eba26267808 */ /* 0x000fe40004000000 */
[----:B------:R-:W-:-:S06]  /*5140*/  FSEL R39, -R27, 0.11223486810922622681, !P0 ;  /* 0x3de5db651b277808 */ /* 0x000fcc0004000100 */
[----:B--2---:R-:W-:-:S08]  /*5150*/  DFMA R8, R40, R38, R8 ;  /* 0x000000262808722b */ /* 0x004fd00000000008 */
[----:B------:R-:W-:-:S08]  /*5160*/  DFMA R8, R40, R8, R10 ;  /* 0x000000082808722b */ /* 0x000fd0000000000a */
[----:B---3--:R-:W-:-:S08]  /*5170*/  DFMA R8, R40, R8, R12 ;  /* 0x000000082808722b */ /* 0x008fd0000000000c */
[----:B------:R-:W-:-:S08]  /*5180*/  DFMA R8, R40, R8, R14 ;  /* 0x000000082808722b */ /* 0x000fd0000000000e */
[----:B----4-:R-:W-:-:S08]  /*5190*/  DFMA R8, R40, R8, R16 ;  /* 0x000000082808722b */ /* 0x010fd00000000010 */
[----:B------:R-:W-:-:S08]  /*51a0*/  DFMA R8, R40, R8, R18 ;  /* 0x000000082808722b */ /* 0x000fd00000000012 */
[----:B------:R-:W-:Y:S02]  /*51b0*/  DFMA R34, R8, R34, R34 ;  /* 0x000000220822722b */ /* 0x000fe40000000022 */
[----:B------:R-:W-:Y:S02]  /*51c0*/  DFMA R8, R40, R8, 1 ;  /* 0x3ff000002808742b */ /* 0x000fe40000000008 */
[----:B------:R-:W-:-:S08]  /*51d0*/  @!P1 DMUL R40, RZ, R32 ;  /* 0x00000020ff289228 */ /* 0x000fd00000000000 */
[----:B------:R-:W-:Y:S02]  /*51e0*/  FSEL R10, R8, R34, !P0 ;  /* 0x00000022080a7208 */ /* 0x000fe40004000000 */
[----:B------:R-:W-:Y:S02]  /*51f0*/  FSEL R11, R9, R35, !P0 ;  /* 0x00000023090b7208 */ /* 0x000fe40004000000 */
[----:B------:R-:W-:Y:S02]  /*5200*/  LOP3.LUT P0, RZ, R24, 0x2, RZ, 0xc0, !PT ;  /* 0x0000000218ff7812 */ /* 0x000fe4000780c0ff */
[----:B------:R-:W-:Y:S02]  /*5210*/  @!P1 MOV R24, RZ ;  /* 0x000000ff00189202 */ /* 0x000fe40000000f00 */
        /* <DEDUP_REMOVED lines=27> */
.L_x_43:
        /* <DEDUP_REMOVED lines=9> */
[----:B------:R-:W-:Y:S01]  /*5460*/  LOP3.LUT R34, R24, 0x1, RZ, 0xc0, !PT ;  /* 0x0000000118227812 */ /* 0x000fe200078ec0ff */
[----:B------:R-:W-:-:S03]  /*5470*/  IMAD.MOV.U32 R35, RZ, RZ, 0x3da8ff83 ;  /* 0x3da8ff83ff237424 */ /* 0x000fc600078e00ff */
[----:B------:R-:W-:Y:S02]  /*5480*/  ISETP.NE.U32.AND P0, PT, R34, 0x1, PT ;  /* 0x000000012200780c */ /* 0x000fe40003f05070 */
[----:B------:R-:W-:Y:S01]  /*5490*/  MOV R34, 0x20fd8164 ;  /* 0x20fd816400227802 */ /* 0x000fe20000000f00 */
[----:B------:R-:W-:Y:S01]  /*54a0*/  DMUL R38, R40, R40 ;  /* 0x0000002828267228 */ /* 0x000fe20000000000 */
[----:B------:R-:W-:Y:S02]  /*54b0*/  FSEL R35, -R35, 0.11223486810922622681, !P0 ;  /* 0x3de5db6523237808 */ /* 0x000fe40004000100 */
[----:B------:R-:W-:-:S06]  /*54c0*/  FSEL R34, R34, -8.06006814911005101289e+34, !P0 ;  /* 0xf9785eba22227808 */ /* 0x000fcc0004000000 */
[----:B---3--:R-:W-:-:S08]  /*54d0*/  DFMA R8, R38, R34, R8 ;  /* 0x000000222608722b */ /* 0x008fd00000000008 */
[----:B------:R-:W-:-:S08]  /*54e0*/  DFMA R8, R38, R8, R10 ;  /* 0x000000082608722b */ /* 0x000fd0000000000a */
[----:B----4-:R-:W-:Y:S01]  /*54f0*/  DFMA R12, R38, R8, R12 ;  /* 0x00000008260c722b */ /* 0x010fe2000000000c */
[----:B--2---:R-:W-:-:S04]  /*5500*/  FADD R8, R27, R27 ;  /* 0x0000001b1b087221 */ /* 0x004fc80000000000 */
[----:B------:R-:W-:-:S06]  /*5510*/  FMUL R34, R27, R8 ;  /* 0x000000081b227220 */ /* 0x000fcc0000400000 */
[----:B------:R-:W1:Y:S01]  /*5520*/  F2F.F64.F32 R34, R34 ;  /* 0x0000002200227310 */ /* 0x000e620000201800 */
[----:B------:R-:W-:-:S08]  /*5530*/  DFMA R14, R38, R12, R14 ;  /* 0x0000000c260e722b */ /* 0x000fd0000000000e */
[C---:B-----5:R-:W-:Y:S01]  /*5540*/  DFMA R14, R38.reuse, R14, R16 ;  /* 0x0000000e260e722b */ /* 0x060fe20000000010 */
[----:B-1----:R-:W1:Y:S07]  /*5550*/  MUFU.RCP64H R9, R35 ;  /* 0x0000002300097308 */ /* 0x002e6e0000001800 */
[----:B------:R-:W-:Y:S01]  /*5560*/  DFMA R18, R38, R14, R18 ;  /* 0x0000000e2612722b */ /* 0x000fe20000000012 */
[----:B------:R-:W-:-:S07]  /*5570*/  IMAD.MOV.U32 R8, RZ, RZ, 0x1 ;  /* 0x00000001ff087424 */ /* 0x000fce00078e00ff */
[----:B------:R-:W-:Y:S02]  /*5580*/  DFMA R40, R18, R40, R40 ;  /* 0x000000281228722b */ /* 0x000fe40000000028 */
[----:B------:R-:W-:Y:S02]  /*5590*/  DFMA R18, R38, R18, 1 ;  /* 0x3ff000002612742b */ /* 0x000fe40000000012 */
[----:B-1----:R-:W-:-:S08]  /*55a0*/  DFMA R10, -R34, R8, 1 ;  /* 0x3ff00000220a742b */ /* 0x002fd00000000108 */
[----:B------:R-:W-:Y:S01]  /*55b0*/  FSEL R12, R18, R40, !P0 ;  /* 0x00000028120c7208 */ /* 0x000fe20004000000 */
[----:B------:R-:W-:Y:S01]  /*55c0*/  DFMA R10, R10, R10, R10 ;  /* 0x0000000a0a0a722b */ /* 0x000fe2000000000a */
[----:B------:R-:W-:-:S07]  /*55d0*/  FSEL R13, R19, R41, !P0 ;  /* 0x00000029130d7208 */ /* 0x000fce0004000000 */
[----:B------:R-:W-:Y:S02]  /*55e0*/  DFMA R10, R8, R10, R8 ;  /* 0x0000000a080a722b */ /* 0x000fe40000000008 */
[----:B------:R-:W-:Y:S01]  /*55f0*/  DADD R8, RZ, -R12 ;  /* 0x00000000ff087229 */ /* 0x000fe2000000080c */
[----:B------:R-:W-:-:S05]  /*5600*/  LOP3.LUT P0, RZ, R24, 0x2, RZ, 0xc0, !PT ;  /* 0x0000000218ff7812 */ /* 0x000fca000780c0ff */
[----:B------:R-:W-:-:S04]  /*5610*/  DFMA R14, -R34, R10, 1 ;  /* 0x3ff00000220e742b */ /* 0x000fc8000000010a */
[----:B------:R-:W-:Y:S02]  /*5620*/  FSEL R8, R12, R8, !P0 ;  /* 0x000000080c087208 */ /* 0x000fe40004000000 */
[----:B------:R-:W-:Y:S02]  /*5630*/  FSEL R9, R13, R9, !P0 ;  /* 0x000000090d097208 */ /* 0x000fe40004000000 */
[----:B------:R-:W-:-:S04]  /*5640*/  DFMA R14, R10, R14, R10 ;  /* 0x0000000e0a0e722b */ /* 0x000fc8000000000a */
[----:B------:R-:W-:-:S08]  /*5650*/  DMUL R10, R44, R8 ;  /* 0x000000082c0a7228 */ /* 0x000fd00000000000 */
[----:B------:R-:W-:-:S08]  /*5660*/  DMUL R8, R10, R14 ;  /* 0x0000000e0a087228 */ /* 0x000fd00000000000 */
[----:B------:R-:W-:-:S08]  /*5670*/  DFMA R44, -R34, R8, R10 ;  /* 0x00000008222c722b */ /* 0x000fd0000000010a */
[----:B------:R-:W-:Y:S01]  /*5680*/  DFMA R44, R14, R44, R8 ;  /* 0x0000002c0e2c722b */ /* 0x000fe20000000008 */
[----:B------:R-:W-:-:S09]  /*5690*/  FSETP.GEU.AND P1, PT, |R11|, 6.5827683646048100446e-37, PT ;  /* 0x036000000b00780b */ /* 0x000fd20003f2e200 */
[----:B------:R-:W-:-:S05]  /*56a0*/  FFMA R8, RZ, R35, R45 ;  /* 0x00000023ff087223 */ /* 0x000fca000000002d */
[----:B------:R-:W-:-:S13]  /*56b0*/  FSETP.GT.AND P0, PT, |R8|, 1.469367938527859385e-39, PT ;  /* 0x001000000800780b */ /* 0x000fda0003f04200 */
[----:B------:R-:W-:Y:S05]  /*56c0*/  @P0 BRA P1, `(.L_x_44) ;  /* 0x00000000001c0947 */ /* 0x000fea0000800000 */
[----:B------:R-:W-:Y:S01]  /*56d0*/  IMAD.MOV.U32 R12, RZ, RZ, R10 ;  /* 0x000000ffff0c7224 */ /* 0x000fe200078e000a */
[----:B------:R-:W-:Y:S01]  /*56e0*/  MOV R8, R34 ;  /* 0x0000002200087202 */ /* 0x000fe20000000f00 */
[----:B------:R-:W-:Y:S01]  /*56f0*/  IMAD.MOV.U32 R9, RZ, RZ, R35 ;  /* 0x000000ffff097224 */ /* 0x000fe200078e0023 */
[----:B------:R-:W-:-:S07]  /*5700*/  MOV R10, 0x5720 ;  /* 0x00005720000a7802 */ /* 0x000fce0000000f00 */
[----:B0-----:R-:W-:Y:S05]  /*5710*/  CALL.REL.NOINC `($__internal_0_$__cuda_sm20_div_rn_f64_full) ;  /* 0x0000007400447944 */ /* 0x001fea0003c00000 */
[----:B------:R-:W-:Y:S02]  /*5720*/  IMAD.MOV.U32 R44, RZ, RZ, R8 ;  /* 0x000000ffff2c7224 */ /* 0x000fe400078e0008 */
[----:B------:R-:W-:-:S07]  /*5730*/  IMAD.MOV.U32 R45, RZ, RZ, R9 ;  /* 0x000000ffff2d7224 */ /* 0x000fce00078e0009 */
.L_x_44:
[----:B------:R-:W1:Y:S01]  /*5740*/  MUFU.RCP64H R11, R37 ;  /* 0x00000025000b7308 */ /* 0x000e620000001800 */
[----:B------:R-:W-:Y:S02]  /*5750*/  MOV R10, 0x1 ;  /* 0x00000001000a7802 */ /* 0x000fe40000000f00 */
[----:B------:R-:W-:-:S04]  /*5760*/  FSETP.GEU.AND P1, PT, |R43|, 6.5827683646048100446e-37, PT ;  /* 0x036000002b00780b */ /* 0x000fc80003f2e200 */
[----:B-1----:R-:W-:-:S08]  /*5770*/  DFMA R8, -R36, R10, 1 ;  /* 0x3ff000002408742b */ /* 0x002fd0000000010a */
[----:B------:R-:W-:-:S08]  /*5780*/  DFMA R8, R8, R8, R8 ;  /* 0x000000080808722b */ /* 0x000fd00000000008 */
[----:B------:R-:W-:-:S08]  /*5790*/  DFMA R8, R10, R8, R10 ;  /* 0x000000080a08722b */ /* 0x000fd0000000000a */
[----:B------:R-:W-:-:S08]  /*57a0*/  DFMA R12, -R36, R8, 1 ;  /* 0x3ff00000240c742b */ /* 0x000fd00000000108 */
[----:B------:R-:W-:-:S08]  /*57b0*/  DFMA R12, R8, R12, R8 ;  /* 0x0000000c080c722b */ /* 0x000fd00000000008 */
[----:B------:R-:W-:-:S08]  /*57c0*/  DMUL R10, R42, R12 ;  /* 0x0000000c2a0a7228 */ /* 0x000fd00000000000 */
[----:B------:R-:W-:-:S08]  /*57d0*/  DFMA R8, -R36, R10, R42 ;  /* 0x0000000a2408722b */ /* 0x000fd0000000012a */
[----:B------:R-:W-:-:S10]  /*57e0*/  DFMA R8, R12, R8, R10 ;  /* 0x000000080c08722b */ /* 0x000fd4000000000a */
[----:B------:R-:W-:-:S05]  /*57f0*/  FFMA R10, RZ, R37, R9 ;  /* 0x00000025ff0a7223 */ /* 0x000fca0000000009 */
[----:B------:R-:W-:-:S13]  /*5800*/  FSETP.GT.AND P0, PT, |R10|, 1.469367938527859385e-39, PT ;  /* 0x001000000a00780b */ /* 0x000fda0003f04200 */
[----:B------:R-:W-:Y:S05]  /*5810*/  @P0 BRA P1, `(.L_x_45) ;  /* 0x0000000000180947 */ /* 0x000fea0000800000 */
[----:B------:R-:W-:Y:S01]  /*5820*/  IMAD.MOV.U32 R12, RZ, RZ, R42 ;  /* 0x000000ffff0c7224 */ /* 0x000fe200078e002a */
[----:B------:R-:W-:Y:S01]  /*5830*/  MOV R9, R37 ;  /* 0x0000002500097202 */ /* 0x000fe20000000f00 */
[----:B------:R-:W-:Y:S01]  /*5840*/  IMAD.MOV.U32 R11, RZ, RZ, R43 ;  /* 0x000000ffff0b7224 */ /* 0x000fe200078e002b */
[----:B------:R-:W-:Y:S01]  /*5850*/  MOV R10, 0x5880 ;  /* 0x00005880000a7802 */ /* 0x000fe20000000f00 */
[----:B------:R-:W-:-:S07]  /*5860*/  IMAD.MOV.U32 R8, RZ, RZ, R36 ;  /* 0x000000ffff087224 */ /* 0x000fce00078e0024 */
[----:B0-----:R-:W-:Y:S05]  /*5870*/  CALL.REL.NOINC `($__internal_0_$__cuda_sm20_div_rn_f64_full) ;  /* 0x0000007000ec7944 */ /* 0x001fea0003c00000 */
.L_x_45:
[----:B------:R-:W-:Y:S01]  /*5880*/  FADD R14, R26, R26 ;  /* 0x0000001a1a0e7221 */ /* 0x000fe20000000000 */
[----:B------:R-:W-:-:S05]  /*5890*/  DADD R8, R8, R44 ;  /* 0x0000000008087229 */ /* 0x000fca000000002c */
[----:B------:R-:W1:Y:S08]  /*58a0*/  F2F.F64.F32 R14, R14 ;  /* 0x0000000e000e7310 */ /* 0x000e700000201800 */
[----:B------:R2:W3:Y:S01]  /*58b0*/  F2F.F32.F64 R24, R8 ;  /* 0x0000000800187310 */ /* 0x0004e20000301000 */
[----:B-1----:R-:W-:-:S14]  /*58c0*/  DSETP.NEU.AND P2, PT, |R14|, +INF , PT ;  /* 0x7ff000000e00742a */ /* 0x002fdc0003f4d200 */
[----:B------:R-:W-:Y:S01]  /*58d0*/  @!P2 DMUL R44, RZ, R14 ;  /* 0x0000000eff2ca228 */ /* 0x000fe20000000000 */
[----:B------:R-:W-:Y:S01]  /*58e0*/  @!P2 IMAD.MOV.U32 R42, RZ, RZ, RZ ;  /* 0x000000ffff2aa224 */ /* 0x000fe200078e00ff */
[----:B--23--:R-:W-:Y:S09]  /*58f0*/  @!P2 BRA `(.L_x_46) ;  /* 0x000000000058a947 */ /* 0x00cff20003800000 */
        /* <DEDUP_REMOVED lines=17> */
[----:B------:R-:W-:-:S07]  /*5a10*/  MOV R38, 0x5a30 ;  /* 0x00005a3000267802 */ /* 0x000fce0000000f00 */
[----:B0-----:R-:W-:Y:S05]  /*5a20*/  CALL.REL.NOINC `($gaussFitter$__internal_trig_reduction_slowpathd) ;  /* 0x00000080006c7944 */ /* 0x001fea0003c00000 */
[----:B------:R-:W-:Y:S01]  /*5a30*/  IMAD.MOV.U32 R42, RZ, RZ, R11 ;  /* 0x000000ffff2a7224 */ /* 0x000fe200078e000b */
[----:B------:R-:W-:Y:S01]  /*5a40*/  MOV R44, R14 ;  /* 0x0000000e002c7202 */ /* 0x000fe20000000f00 */
[----:B------:R-:W-:-:S07]  /*5a50*/  IMAD.MOV.U32 R45, RZ, RZ, R15 ;  /* 0x000000ffff2d7224 */ /* 0x000fce00078e000f */
.L_x_46:
[----:B------:R-:W1:Y:S01]  /*5a60*/  LDCU.64 UR10, c[0x4][0x8] ;  /* 0x01000100ff0a77ac */ /* 0x000e620008000a00 */
[----:B------:R-:W-:-:S05]  /*5a70*/  IMAD.SHL.U32 R8, R42, 0x40, RZ ;  /* 0x000000402a087824 */ /* 0x000fca00078e00ff */
        /* <DEDUP_REMOVED lines=9> */
[----:B------:R-:W-:Y:S02]  /*5b10*/  ISETP.NE.U32.AND P0, PT, R38, 0x1, PT ;  /* 0x000000012600780c */ /* 0x000fe40003f05070 */
[----:B------:R-:W-:Y:S02]  /*5b20*/  MOV R38, 0x20fd8164 ;  /* 0x20fd816400267802 */ /* 0x000fe40000000f00 */
[----:B------:R-:W-:Y:S02]  /*5b30*/  FSEL R39, -R39, 0.11223486810922622681, !P0 ;  /* 0x3de5db6527277808 */ /* 0x000fe40004000100 */
[----:B------:R-:W-:-:S06]  /*5b40*/  FSEL R38, R38, -8.06006814911005101289e+34, !P0 ;  /* 0xf9785eba26267808 */ /* 0x000fcc0004000000 */
[----:B--2---:R-:W-:-:S08]  /*5b50*/  DFMA R8, R40, R38, R8 ;  /* 0x000000262808722b */ /* 0x004fd00000000008 */
[----:B------:R-:W-:-:S08]  /*5b60*/  DFMA R8, R40, R8, R10 ;  /* 0x000000082808722b */ /* 0x000fd0000000000a */
[----:B---3--:R-:W-:-:S08]  /*5b70*/  DFMA R8, R40, R8, R12 ;  /* 0x000000082808722b */ /* 0x008fd0000000000c */
[----:B------:R-:W-:Y:S01]  /*5b80*/  DFMA R8, R40, R8, R14 ;  /* 0x000000082808722b */ /* 0x000fe2000000000e */
[----:B------:R-:W-:-:S07]  /*5b90*/  FADD R14, R26, R26 ;  /* 0x0000001a1a0e7221 */ /* 0x000fce0000000000 */
[C---:B----4-:R-:W-:Y:S01]  /*5ba0*/  DFMA R8, R40.reuse, R8, R16 ;  /* 0x000000082808722b */ /* 0x050fe20000000010 */
[----:B------:R-:W1:Y:S07]  /*5bb0*/  F2F.F64.F32 R14, R14 ;  /* 0x0000000e000e7310 */ /* 0x000e6e0000201800 */
[----:B------:R-:W-:-:S08]  /*5bc0*/  DFMA R8, R40, R8, R18 ;  /* 0x000000082808722b */ /* 0x000fd00000000012 */
[----:B------:R-:W-:Y:S02]  /*5bd0*/  DFMA R44, R8, R44, R44 ;  /* 0x0000002c082c722b */ /* 0x000fe4000000002c */
[----:B------:R-:W-:-:S10]  /*5be0*/  DFMA R8, R40, R8, 1 ;  /* 0x3ff000002808742b */ /* 0x000fd40000000008 */
[----:B------:R-:W-:Y:S02]  /*5bf0*/  FSEL R8, R8, R44, !P0 ;  /* 0x0000002c08087208 */ /* 0x000fe40004000000 */
[----:B------:R-:W-:Y:S01]  /*5c00*/  FSEL R9, R9, R45, !P0 ;  /* 0x0000002d09097208 */ /* 0x000fe20004000000 */
[----:B-1----:R-:W-:Y:S01]  /*5c10*/  @!P2 DMUL R44, RZ, R14 ;  /* 0x0000000eff2ca228 */ /* 0x002fe20000000000 */
[----:B------:R-:W-:Y:S01]  /*5c20*/  LOP3.LUT P0, RZ, R42, 0x2, RZ, 0xc0, !PT ;  /* 0x000000022aff7812 */ /* 0x000fe2000780c0ff */
[----:B------:R-:W-:-:S03]  /*5c30*/  @!P2 IMAD.MOV.U32 R42, RZ, RZ, RZ ;  /* 0x000000ffff2aa224 */ /* 0x000fc600078e00ff */
[----:B------:R-:W-:-:S10]  /*5c40*/  DADD R10, RZ, -R8 ;  /* 0x00000000ff0a7229 */ /* 0x000fd40000000808 */
[----:B------:R-:W-:Y:S02]  /*5c50*/  FSEL R8, R8, R10, !P0 ;  /* 0x0000000a08087208 */ /* 0x000fe40004000000 */
[----:B------:R-:W-:-:S04]  /*5c60*/  FSEL R9, R9, R11, !P0 ;  /* 0x0000000b09097208 */ /* 0x000fc80004000000 */
[----:B------:R1:W2:Y:S01]  /*5c70*/  F2F.F32.F64 R26, R8 ;  /* 0x00000008001a7310 */ /* 0x0002a20000301000 */
[----:B------:R-:W-:Y:S05]  /*5c80*/  @!P2 BRA `(.L_x_47) ;  /* 0x000000000058a947 */ /* 0x000fea0003800000 */
        /* <DEDUP_REMOVED lines=18> */
[----:B0-2---:R-:W-:Y:S05]  /*5db0*/  CALL.REL.NOINC `($gaussFitter$__internal_trig_reduction_slowpathd) ;  /* 0x0000007c00887944 */ /* 0x005fea0003c00000 */
[----:B------:R-:W-:Y:S01]  /*5dc0*/  MOV R42, R11 ;  /* 0x0000000b002a7202 */ /* 0x000fe20000000f00 */
[----:B------:R-:W-:Y:S02]  /*5dd0*/  IMAD.MOV.U32 R44, RZ, RZ, R14 ;  /* 0x000000ffff2c7224 */ /* 0x000fe400078e000e */
[----:B------:R-:W-:-:S07]  /*5de0*/  IMAD.MOV.U32 R45, RZ, RZ, R15 ;  /* 0x000000ffff2d7224 */ /* 0x000fce00078e000f */
.L_x_47:
[----:B------:R-:W3:Y:S01]  /*5df0*/  LDCU.64 UR10, c[0x4][0x8] ;  /* 0x01000100ff0a77ac */ /* 0x000ee20008000a00 */
[----:B-1----:R-:W-:-:S05]  /*5e00*/  IMAD.SHL.U32 R8, R42, 0x40, RZ ;  /* 0x000000402a087824 */ /* 0x002fca00078e00ff */
[----:B------:R-:W-:-:S04]  /*5e10*/  LOP3.LUT R8, R8, 0x40, RZ, 0xc0, !PT ;  /* 0x0000004008087812 */ /* 0x000fc800078ec0ff */
[----:B---3--:R-:W-:-:S04]  /*5e20*/  IADD3 R46, P0, PT, R8, UR10, RZ ;  /* 0x0000000a082e7c10 */ /* 0x008fc8000ff1e0ff */
[----:B------:R-:W-:-:S05]  /*5e30*/  IADD3.X R47, PT, PT, RZ, UR11, RZ, P0, !PT ;  /* 0x0000000bff2f7c10 */ /* 0x000fca00087fe4ff */
[----:B------:R-:W3:Y:S04]  /*5e40*/  LDG.E.128.CONSTANT R8, desc[UR6][R46.64] ;  /* 0x000000062e087981 */ /* 0x000ee8000c1e9d00 */
[----:B------:R-:W4:Y:S04]  /*5e50*/  LDG.E.128.CONSTANT R12, desc[UR6][R46.64+0x10] ;  /* 0x000010062e0c7981 */ /* 0x000f28000c1e9d00 */
[----:B------:R-:W5:Y:S01]  /*5e60*/  LDG.E.128.CONSTANT R16, desc[UR6][R46.64+0x20] ;  /* 0x000020062e107981 */ /* 0x000f62000c1e9d00 */
[----:B------:R-:W-:Y:S01]  /*5e70*/  LOP3.LUT R38, R42, 0x1, RZ, 0xc0, !PT ;  /* 0x000000012a267812 */ /* 0x000fe200078ec0ff */
[----:B------:R-:W-:Y:S01]  /*5e80*/  IMAD.MOV.U32 R39, RZ, RZ, 0x3da8ff83 ;  /* 0x3da8ff83ff277424 */ /* 0x000fe200078e00ff */
[----:B------:R-:W-:-:S02]  /*5e90*/  DMUL R40, R44, R44 ;  /* 0x0000002c2c287228 */ /* 0x000fc40000000000 */
[----:B------:R-:W-:Y:S01]  /*5ea0*/  ISETP.NE.U32.AND P0, PT, R38, 0x1, PT ;  /* 0x000000012600780c */ /* 0x000fe20003f05070 */
[----:B------:R-:W-:Y:S01]  /*5eb0*/  IMAD.MOV.U32 R38, RZ, RZ, 0x20fd8164 ;  /* 0x20fd8164ff267424 */ /* 0x000fe200078e00ff */
[----:B------:R-:W-:Y:S02]  /*5ec0*/  DSETP.NEU.AND P1, PT, |R32|, +INF , PT ;  /* 0x7ff000002000742a */ /* 0x000fe40003f2d200 */
[----:B------:R-:W-:Y:S02]  /*5ed0*/  FSEL R39, -R39, 0.11223486810922622681, !P0 ;  /* 0x3de5db6527277808 */ /* 0x000fe40004000100 */
[----:B------:R-:W-:-:S06]  /*5ee0*/  FSEL R38, R38, -8.06006814911005101289e+34, !P0 ;  /* 0xf9785eba26267808 */ /* 0x000fcc0004000000 */
[----:B---3--:R-:W-:-:S08]  /*5ef0*/  DFMA R8, R40, R38, R8 ;  /* 0x000000262808722b */ /* 0x008fd00000000008 */
[----:B------:R-:W-:Y:S01]  /*5f00*/  DFMA R10, R40, R8, R10 ;  /* 0x00000008280a722b */ /* 0x000fe2000000000a */
[----:B------:R-:W-:-:S04]  /*5f10*/  FMUL R8, R27, 4 ;  /* 0x408000001b087820 */ /* 0x000fc80000400000 */
[----:B------:R-:W-:-:S03]  /*5f20*/  FMUL R8, R27, R8 ;  /* 0x000000081b087220 */ /* 0x000fc60000400000 */
[----:B----4-:R-:W-:-:S03]  /*5f30*/  DFMA R10, R40, R10, R12 ;  /* 0x0000000a280a722b */ /* 0x010fc6000000000c */
[----:B------:R-:W1:Y:S05]  /*5f40*/  F2F.F64.F32 R8, R8 ;  /* 0x0000000800087310 */ /* 0x000e6a0000201800 */
[----:B------:R-:W-:Y:S01]  /*5f50*/  DFMA R14, R40, R10, R14 ;  /* 0x0000000a280e722b */ /* 0x000fe2000000000e */
[----:B------:R-:W-:-:S07]  /*5f60*/  IMAD.MOV.U32 R10, RZ, RZ, 0x1 ;  /* 0x00000001ff0a7424 */ /* 0x000fce00078e00ff */
[C---:B-----5:R-:W-:Y:S01]  /*5f70*/  DFMA R14, R40.reuse, R14, R16 ;  /* 0x0000000e280e722b */ /* 0x060fe20000000010 */
[----:B-1----:R-:W1:Y:S07]  /*5f80*/  MUFU.RCP64H R11, R9 ;  /* 0x00000009000b7308 */ /* 0x002e6e0000001800 */
[----:B------:R-:W-:-:S08]  /*5f90*/  DFMA R18, R40, R14, R18 ;  /* 0x0000000e2812722b */ /* 0x000fd00000000012 */
[----:B------:R-:W-:Y:S02]  /*5fa0*/  DFMA R44, R18, R44, R44 ;  /* 0x0000002c122c722b */ /* 0x000fe4000000002c */
[----:B------:R-:W-:Y:S02]  /*5fb0*/  DFMA R18, R40, R18, 1 ;  /* 0x3ff000002812742b */ /* 0x000fe40000000012 */
[----:B-1----:R-:W-:-:S08]  /*5fc0*/  DFMA R12, -R8, R10, 1 ;  /* 0x3ff00000080c742b */ /* 0x002fd0000000010a */
[----:B------:R-:W-:-:S08]  /*5fd0*/  DFMA R12, R12, R12, R12 ;  /* 0x0000000c0c0c722b */ /* 0x000fd0000000000c */
[----:B------:R-:W-:Y:S01]  /*5fe0*/  DFMA R12, R10, R12, R10 ;  /* 0x0000000c0a0c722b */ /* 0x000fe2000000000a */
[----:B------:R-:W-:Y:S02]  /*5ff0*/  FSEL R10, R18, R44, !P0 ;  /* 0x0000002c120a7208 */ /* 0x000fe40004000000 */
[----:B------:R-:W-:Y:S02]  /*6000*/  FSEL R11, R19, R45, !P0 ;  /* 0x0000002d130b7208 */ /* 0x000fe40004000000 */
[----:B------:R-:W-:-:S03]  /*6010*/  LOP3.LUT P0, RZ, R42, 0x2, RZ, 0xc0, !PT ;  /* 0x000000022aff7812 */ /* 0x000fc6000780c0ff */
[----:B------:R-:W-:Y:S02]  /*6020*/  DFMA R14, -R8, R12, 1 ;  /* 0x3ff00000080e742b */ /* 0x000fe4000000010c */
[----:B------:R-:W-:-:S06]  /*6030*/  DADD R16, RZ, -R10 ;  /* 0x00000000ff107229 */ /* 0x000fcc000000080a */
[----:B------:R-:W-:-:S04]  /*6040*/  DFMA R14, R12, R14, R12 ;  /* 0x0000000e0c0e722b */ /* 0x000fc8000000000c */
[----:B------:R-:W-:Y:S02]  /*6050*/  FSEL R10, R10, R16, !P0 ;  /* 0x000000100a0a7208 */ /* 0x000fe40004000000 */
[----:B------:R-:W-:-:S04]  /*6060*/  FSEL R11, R11, R17, !P0 ;  /* 0x000000110b0b7208 */ /* 0x000fc80004000000 */
[----:B------:R-:W-:Y:S02]  /*6070*/  FSETP.GEU.AND P2, PT, |R11|, 6.5827683646048100446e-37, PT ;  /* 0x036000000b00780b */ /* 0x000fe40003f4e200 */
[----:B------:R-:W-:-:S08]  /*6080*/  DMUL R12, R14, R10 ;  /* 0x0000000a0e0c7228 */ /* 0x000fd00000000000 */
[----:B------:R-:W-:-:S08]  /*6090*/  DFMA R42, -R8, R12, R10 ;  /* 0x0000000c082a722b */ /* 0x000fd0000000010a */
[----:B------:R-:W-:-:S10]  /*60a0*/  DFMA R42, R14, R42, R12 ;  /* 0x0000002a0e2a722b */ /* 0x000fd4000000000c */
[----:B------:R-:W-:-:S05]  /*60b0*/  FFMA R12, RZ, R9, R43 ;  /* 0x00000009ff0c7223 */ /* 0x000fca000000002b */
[----:B------:R-:W-:-:S13]  /*60c0*/  FSETP.GT.AND P0, PT, |R12|, 1.469367938527859385e-39, PT ;  /* 0x001000000c00780b */ /* 0x000fda0003f04200 */
[----:B------:R-:W-:Y:S05]  /*60d0*/  @P0 BRA P2, `(.L_x_48) ;  /* 0x0000000000140947 */ /* 0x000fea0001000000 */
[----:B------:R-:W-:Y:S02]  /*60e0*/  MOV R12, R10 ;  /* 0x0000000a000c7202 */ /* 0x000fe40000000f00 */
[----:B------:R-:W-:-:S07]  /*60f0*/  MOV R10, 0x6110 ;  /* 0x00006110000a7802 */ /* 0x000fce0000000f00 */
[----:B0-2---:R-:W-:Y:S05]  /*6100*/  CALL.REL.NOINC `($__internal_0_$__cuda_sm20_div_rn_f64_full) ;  /* 0x0000006800c87944 */ /* 0x005fea0003c00000 */
[----:B------:R-:W-:Y:S02]  /*6110*/  IMAD.MOV.U32 R42, RZ, RZ, R8 ;  /* 0x000000ffff2a7224 */ /* 0x000fe400078e0008 */
[----:B------:R-:W-:-:S07]  /*6120*/  IMAD.MOV.U32 R43, RZ, RZ, R9 ;  /* 0x000000ffff2b7224 */ /* 0x000fce00078e0009 */
.L_x_48:
[----:B------:R-:W-:Y:S01]  /*6130*/  FMUL R8, R25, 4 ;  /* 0x4080000019087820 */ /* 0x000fe20000400000 */
[----:B------:R-:W-:-:S03]  /*6140*/  IMAD.MOV.U32 R12, RZ, RZ, 0x1 ;  /* 0x00000001ff0c7424 */ /* 0x000fc600078e00ff */
[----:B------:R-:W-:-:S06]  /*6150*/  FMUL R8, R25, R8 ;  /* 0x0000000819087220 */ /* 0x000fcc0000400000 */
[----:B------:R-:W1:Y:S08]  /*6160*/  F2F.F64.F32 R8, R8 ;  /* 0x0000000800087310 */ /* 0x000e700000201800 */
[----:B-1----:R-:W1:Y:S02]  /*6170*/  MUFU.RCP64H R13, R9 ;  /* 0x00000009000d7308 */ /* 0x002e640000001800 */
[----:B-1----:R-:W-:-:S08]  /*6180*/  DFMA R10, -R8, R12, 1 ;  /* 0x3ff00000080a742b */ /* 0x002fd0000000010c */
[----:B------:R-:W-:-:S08]  /*6190*/  DFMA R10, R10, R10, R10 ;  /* 0x0000000a0a0a722b */ /* 0x000fd0000000000a */
[----:B------:R-:W-:Y:S02]  /*61a0*/  DFMA R12, R12, R10, R12 ;  /* 0x0000000a0c0c722b */ /* 0x000fe4000000000c */
[----:B--2---:R-:W1:Y:S06]  /*61b0*/  F2F.F64.F32 R10, -R26 ;  /* 0x8000001a000a7310 */ /* 0x004e6c0000201800 */
[----:B------:R-:W-:-:S08]  /*61c0*/  DFMA R16, -R8, R12, 1 ;  /* 0x3ff000000810742b */ /* 0x000fd0000000010c */
[----:B------:R-:W-:Y:S01]  /*61d0*/  DFMA R16, R12, R16, R12 ;  /* 0x000000100c10722b */ /* 0x000fe2000000000c */
[----:B-1----:R-:W-:-:S07]  /*61e0*/  FSETP.GEU.AND P2, PT, |R11|, 6.5827683646048100446e-37, PT ;  /* 0x036000000b00780b */ /* 0x002fce0003f4e200 */
        /* <DEDUP_REMOVED lines=8> */
[----:B0-----:R-:W-:Y:S05]  /*6270*/  CALL.REL.NOINC `($__internal_0_$__cuda_sm20_div_rn_f64_full) ;  /* 0x00000068006c7944 */ /* 0x001fea0003c00000 */
[----:B------:R-:W-:Y:S02]  /*6280*/  IMAD.MOV.U32 R12, RZ, RZ, R8 ;  /* 0x000000ffff0c7224 */ /* 0x000fe400078e0008 */
[----:B------:R-:W-:-:S07]  /*6290*/  IMAD.MOV.U32 R13, RZ, RZ, R9 ;  /* 0x000000ffff0d7224 */ /* 0x000fce00078e0009 */
.L_x_49:
[----:B------:R-:W-:Y:S02]  /*62a0*/  DADD R12, R12, R42 ;  /* 0x000000000c0c7229 */ /* 0x000fe4000000002a */
[----:B------:R-:W-:Y:S01]  /*62b0*/  @!P1 DMUL R40, RZ, R32 ;  /* 0x00000020ff289228 */ /* 0x000fe20000000000 */
[----:B------:R-:W-:-:S03]  /*62c0*/  @!P1 IMAD.MOV.U32 R42, RZ, RZ, RZ ;  /* 0x000000ffff2a9224 */ /* 0x000fc600078e00ff */
[----:B------:R1:W2:Y:S01]  /*62d0*/  F2F.F32.F64 R25, R12 ;  /* 0x0000000c00197310 */ /* 0x0002a20000301000 */
[----:B------:R-:W-:Y:S06]  /*62e0*/  @!P1 BRA `(.L_x_50) ;  /* 0x00000000005c9947 */ /* 0x000fec0003800000 */
[----:B------:R-:W-:Y:S01]  /*62f0*/  UMOV UR10, 0x6dc9c883 ;  /* 0x6dc9c883000a7882 */ /* 0x000fe20000000000 */
[----:B------:R-:W-:Y:S01]  /*6300*/  UMOV UR11, 0x3fe45f30 ;  /* 0x3fe45f30000b7882 */ /* 0x000fe20000000000 */
[C---:B------:R-:W-:Y:S02]  /*6310*/  DSETP.GE.AND P0, PT, |R32|.reuse, 2.14748364800000000000e+09, PT ;  /* 0x41e000002000742a */ /* 0x040fe40003f06200 */
[----:B------:R-:W-:Y:S01]  /*6320*/  DMUL R42, R32, UR10 ;  /* 0x0000000a202a7c28 */ /* 0x000fe20008000000 */
[----:B------:R-:W-:Y:S01]  /*6330*/  UMOV UR10, 0x54442d18 ;  /* 0x54442d18000a7882 */ /* 0x000fe20000000000 */
[----:B------:R-:W-:-:S08]  /*6340*/  UMOV UR11, 0x3ff921fb ;  /* 0x3ff921fb000b7882 */ /* 0x000fd00000000000 */
[----:B------:R-:W3:Y:S08]  /*6350*/  F2I.F64 R42, R42 ;  /* 0x0000002a002a7311 */ /* 0x000ef00000301100 */
[----:B---3--:R-:W3:Y:S02]  /*6360*/  I2F.F64 R40, R42 ;  /* 0x0000002a00287312 */ /* 0x008ee40000201c00 */
[----:B---3--:R-:W-:Y:S01]  /*6370*/  DFMA R8, R40, -UR10, R32 ;  /* 0x8000000a28087c2b */ /* 0x008fe20008000020 */
        /* <DEDUP_REMOVED lines=10> */
[----:B012---:R-:W-:Y:S05]  /*6420*/  CALL.REL.NOINC `($gaussFitter$__internal_trig_reduction_slowpathd) ;  /* 0x0000007400ec7944 */ /* 0x007fea0003c00000 */
[----:B------:R-:W-:Y:S01]  /*6430*/  IMAD.MOV.U32 R42, RZ, RZ, R11 ;  /* 0x000000ffff2a7224 */ /* 0x000fe200078e000b */
[----:B------:R-:W-:Y:S01]  /*6440*/  MOV R41, R15 ;  /* 0x0000000f00297202 */ /* 0x000fe20000000f00 */
[----:B------:R-:W-:-:S07]  /*6450*/  IMAD.MOV.U32 R40, RZ, RZ, R14 ;  /* 0x000000ffff287224 */ /* 0x000fce00078e000e */
.L_x_50:
[----:B------:R-:W3:Y:S01]  /*6460*/  LDCU.64 UR10, c[0x4][0x8] ;  /* 0x01000100ff0a77ac */ /* 0x000ee20008000a00 */
[----:B------:R-:W-:-:S05]  /*6470*/  IMAD.SHL.U32 R8, R42, 0x40, RZ ;  /* 0x000000402a087824 */ /* 0x000fca00078e00ff */
[----:B------:R-:W-:-:S04]  /*6480*/  LOP3.LUT R8, R8, 0x40, RZ, 0xc0, !PT ;  /* 0x0000004008087812 */ /* 0x000fc800078ec0ff */
[----:B---3--:R-:W-:-:S05]  /*6490*/  IADD3 R44, P0, PT, R8, UR10, RZ ;  /* 0x0000000a082c7c10 */ /* 0x008fca000ff1e0ff */
[----:B------:R-:W-:-:S05]  /*64a0*/  IMAD.X R45, RZ, RZ, UR11, P0 ;  /* 0x0000000bff2d7e24 */ /* 0x000fca00080e06ff */
[----:B------:R-:W3:Y:S04]  /*64b0*/  LDG.E.128.CONSTANT R8, desc[UR6][R44.64] ;  /* 0x000000062c087981 */ /* 0x000ee8000c1e9d00 */
[----:B-1----:R-:W4:Y:S04]  /*64c0*/  LDG.E.128.CONSTANT R12, desc[UR6][R44.64+0x10] ;  /* 0x000010062c0c7981 */ /* 0x002f28000c1e9d00 */
[----:B------:R1:W5:Y:S01]  /*64d0*/  LDG.E.128.CONSTANT R16, desc[UR6][R44.64+0x20] ;  /* 0x000020062c107981 */ /* 0x000362000c1e9d00 */
[----:B------:R-:W-:Y:S01]  /*64e0*/  LOP3.LUT R26, R42, 0x1, RZ, 0xc0, !PT ;  /* 0x000000012a1a7812 */ /* 0x000fe200078ec0ff */
[----:B------:R-:W-:Y:S01]  /*64f0*/  DMUL R38, R40, R40 ;  /* 0x0000002828267228 */ /* 0x000fe20000000000 */
[----:B------:R-:W-:Y:S01]  /*6500*/  MOV R27, 0x3da8ff83 ;  /* 0x3da8ff83001b7802 */ /* 0x000fe20000000f00 */
[----:B------:R-:W-:Y:S01]  /*6510*/  DSETP.NEU.AND P1, PT, |R32|, +INF , PT ;  /* 0x7ff000002000742a */ /* 0x000fe20003f2d200 */
[----:B------:R-:W-:Y:S01]  /*6520*/  ISETP.NE.U32.AND P0, PT, R26, 0x1, PT ;  /* 0x000000011a00780c */ /* 0x000fe20003f05070 */
[----:B------:R-:W-:-:S03]  /*6530*/  IMAD.MOV.U32 R26, RZ, RZ, 0x20fd8164 ;  /* 0x20fd8164ff1a7424 */ /* 0x000fc600078e00ff */
[----:B------:R-:W-:Y:S02]  /*6540*/  FSEL R27, -R27, 0.11223486810922622681, !P0 ;  /* 0x3de5db651b1b7808 */ /* 0x000fe40004000100 */
[----:B------:R-:W-:-:S07]  /*6550*/  FSEL R26, R26, -8.06006814911005101289e+34, !P0 ;  /* 0xf9785eba1a1a7808 */ /* 0x000fce0004000000 */
[----:B-1----:R-:W-:Y:S02]  /*6560*/  @!P1 DMUL R44, RZ, R32 ;  /* 0x00000020ff2c9228 */ /* 0x002fe40000000000 */
[----:B---3--:R-:W-:-:S08]  /*6570*/  DFMA R8, R38, R26, R8 ;  /* 0x0000001a2608722b */ /* 0x008fd00000000008 */
[----:B------:R-:W-:-:S08]  /*6580*/  DFMA R8, R38, R8, R10 ;  /* 0x000000082608722b */ /* 0x000fd0000000000a */
[----:B----4-:R-:W-:-:S08]  /*6590*/  DFMA R8, R38, R8, R12 ;  /* 0x000000082608722b */ /* 0x010fd0000000000c */
[----:B------:R-:W-:-:S08]  /*65a0*/  DFMA R8, R38, R8, R14 ;  /* 0x000000082608722b */ /* 0x000fd0000000000e */
[----:B-----5:R-:W-:-:S08]  /*65b0*/  DFMA R8, R38, R8, R16 ;  /* 0x000000082608722b */ /* 0x020fd00000000010 */
[----:B------:R-:W-:-:S08]  /*65c0*/  DFMA R8, R38, R8, R18 ;  /* 0x000000082608722b */ /* 0x000fd00000000012 */
[----:B------:R-:W-:Y:S02]  /*65d0*/  DFMA R40, R8, R40, R40 ;  /* 0x000000280828722b */ /* 0x000fe40000000028 */
[----:B------:R-:W-:-:S10]  /*65e0*/  DFMA R8, R38, R8, 1 ;  /* 0x3ff000002608742b */ /* 0x000fd40000000008 */
[----:B------:R-:W-:Y:S02]  /*65f0*/  FSEL R10, R8, R40, !P0 ;  /* 0x00000028080a7208 */ /* 0x000fe40004000000 */
[----:B------:R-:W-:Y:S02]  /*6600*/  FSEL R11, R9, R41, !P0 ;  /* 0x00000029090b7208 */ /* 0x000fe40004000000 */
[----:B------:R-:W-:Y:S01]  /*6610*/  LOP3.LUT P0, RZ, R42, 0x2, RZ, 0xc0, !PT ;  /* 0x000000022aff7812 */ /* 0x000fe2000780c0ff */
[----:B------:R-:W-:-:S03]  /*6620*/  @!P1 IMAD.MOV.U32 R42, RZ, RZ, RZ ;  /* 0x000000ffff2a9224 */ /* 0x000fc600078e00ff */
        /* <DEDUP_REMOVED lines=23> */
[----:B0-2---:R-:W-:Y:S05]  /*67a0*/  CALL.REL.NOINC `($gaussFitter$__internal_trig_reduction_slowpathd) ;  /* 0x00000074000c7944 */ /* 0x005fea0003c00000 */
[----:B------:R-:W-:Y:S01]  /*67b0*/  MOV R42, R11 ;  /* 0x0000000b002a7202 */ /* 0x000fe20000000f00 */
[----:B------:R-:W-:Y:S02]  /*67c0*/  IMAD.MOV.U32 R44, RZ, RZ, R14 ;  /* 0x000000ffff2c7224 */ /* 0x000fe400078e000e */
[----:B------:R-:W-:-:S07]  /*67d0*/  IMAD.MOV.U32 R45, RZ, RZ, R15 ;  /* 0x000000ffff2d7224 */ /* 0x000fce00078e000f */
.L_x_51:
[----:B------:R-:W1:Y:S01]  /*67e0*/  LDCU.64 UR10, c[0x4][0x8] ;  /* 0x01000100ff0a77ac */ /* 0x000e620008000a00 */
[----:B------:R-:W-:-:S05]  /*67f0*/  IMAD.SHL.U32 R8, R42, 0x40, RZ ;  /* 0x000000402a087824 */ /* 0x000fca00078e00ff */
[----:B------:R-:W-:-:S04]  /*6800*/  LOP3.LUT R8, R8, 0x40, RZ, 0xc0, !PT ;  /* 0x0000004008087812 */ /* 0x000fc800078ec0ff */
[----:B-1----:R-:W-:-:S04]  /*6810*/  IADD3 R46, P0, PT, R8, UR10, RZ ;  /* 0x0000000a082e7c10 */ /* 0x002fc8000ff1e0ff */
        /* <DEDUP_REMOVED lines=13> */
[----:B------:R-:W-:-:S08]  /*68f0*/  DFMA R8, R40, R8, R10 ;  /* 0x000000082808722b */ /* 0x000fd0000000000a */
[----:B----4-:R-:W-:-:S08]  /*6900*/  DFMA R8, R40, R8, R12 ;  /* 0x000000082808722b */ /* 0x010fd0000000000c */
[----:B------:R-:W-:Y:S02]  /*6910*/  DFMA R14, R40, R8, R14 ;  /* 0x00000008280e722b */ /* 0x000fe4000000000e */
[----:B------:R-:W1:Y:S01]  /*6920*/  MUFU.RCP64H R9, R37 ;  /* 0x0000002500097308 */ /* 0x000e620000001800 */
[----:B------:R-:W-:-:S05]  /*6930*/  IMAD.MOV.U32 R8, RZ, RZ, 0x1 ;  /* 0x00000001ff087424 */ /* 0x000fca00078e00ff */
[----:B-----5:R-:W-:-:S08]  /*6940*/  DFMA R14, R40, R14, R16 ;  /* 0x0000000e280e722b */ /* 0x020fd00000000010 */
[----:B------:R-:W-:Y:S02]  /*6950*/  DFMA R18, R40, R14, R18 ;  /* 0x0000000e2812722b */ /* 0x000fe40000000012 */
[----:B-1----:R-:W-:-:S06]  /*6960*/  DFMA R10, -R36, R8, 1 ;  /* 0x3ff00000240a742b */ /* 0x002fcc0000000108 */
[----:B------:R-:W-:Y:S02]  /*6970*/  DFMA R44, R18, R44, R44 ;  /* 0x0000002c122c722b */ /* 0x000fe4000000002c */
[----:B------:R-:W-:Y:S02]  /*6980*/  DFMA R18, R40, R18, 1 ;  /* 0x3ff000002812742b */ /* 0x000fe40000000012 */
[----:B------:R-:W-:-:S08]  /*6990*/  DFMA R10, R10, R10, R10 ;  /* 0x0000000a0a0a722b */ /* 0x000fd0000000000a */
[----:B------:R-:W-:Y:S01]  /*69a0*/  FSEL R12, R18, R44, !P0 ;  /* 0x0000002c120c7208 */ /* 0x000fe20004000000 */
[----:B------:R-:W-:Y:S01]  /*69b0*/  DFMA R10, R8, R10, R8 ;  /* 0x0000000a080a722b */ /* 0x000fe20000000008 */
[----:B------:R-:W-:Y:S02]  /*69c0*/  FSEL R13, R19, R45, !P0 ;  /* 0x0000002d130d7208 */ /* 0x000fe40004000000 */
[----:B------:R-:W-:-:S04]  /*69d0*/  LOP3.LUT P0, RZ, R42, 0x2, RZ, 0xc0, !PT ;  /* 0x000000022aff7812 */ /* 0x000fc8000780c0ff */
[----:B------:R-:W-:Y:S02]  /*69e0*/  DADD R8, RZ, -R12 ;  /* 0x00000000ff087229 */ /* 0x000fe4000000080c */
[----:B------:R-:W-:-:S08]  /*69f0*/  DFMA R14, -R36, R10, 1 ;  /* 0x3ff00000240e742b */ /* 0x000fd0000000010a */
[----:B------:R-:W-:Y:S01]  /*6a00*/  FSEL R8, R12, R8, !P0 ;  /* 0x000000080c087208 */ /* 0x000fe20004000000 */
[----:B------:R-:W-:Y:S01]  /*6a10*/  DFMA R14, R10, R14, R10 ;  /* 0x0000000e0a0e722b */ /* 0x000fe2000000000a */
[----:B------:R-:W-:-:S06]  /*6a20*/  FSEL R9, R13, R9, !P0 ;  /* 0x000000090d097208 */ /* 0x000fcc0004000000 */
[----:B------:R-:W-:-:S08]  /*6a30*/  DMUL R10, R26, R8 ;  /* 0x000000081a0a7228 */ /* 0x000fd00000000000 */
[----:B------:R-:W-:Y:S02]  /*6a40*/  DMUL R26, R14, R10 ;  /* 0x0000000a0e1a7228 */ /* 0x000fe40000000000 */
[----:B------:R-:W-:-:S06]  /*6a50*/  FSETP.GEU.AND P2, PT, |R11|, 6.5827683646048100446e-37, PT ;  /* 0x036000000b00780b */ /* 0x000fcc0003f4e200 */
[----:B------:R-:W-:-:S08]  /*6a60*/  DFMA R8, -R36, R26, R10 ;  /* 0x0000001a2408722b */ /* 0x000fd0000000010a */
[----:B------:R-:W-:-:S10]  /*6a70*/  DFMA R26, R14, R8, R26 ;  /* 0x000000080e1a722b */ /* 0x000fd4000000001a */
[----:B------:R-:W-:-:S05]  /*6a80*/  FFMA R8, RZ, R37, R27 ;  /* 0x00000025ff087223 */ /* 0x000fca000000001b */
[----:B------:R-:W-:-:S13]  /*6a90*/  FSETP.GT.AND P0, PT, |R8|, 1.469367938527859385e-39, PT ;  /* 0x001000000800780b */ /* 0x000fda0003f04200 */
[----:B------:R-:W-:Y:S05]  /*6aa0*/  @P0 BRA P2, `(.L_x_52) ;  /* 0x00000000001c0947 */ /* 0x000fea0001000000 */
[----:B------:R-:W-:Y:S01]  /*6ab0*/  MOV R12, R10 ;  /* 0x0000000a000c7202 */ /* 0x000fe20000000f00 */
[----:B------:R-:W-:Y:S01]  /*6ac0*/  IMAD.MOV.U32 R8, RZ, RZ, R36 ;  /* 0x000000ffff087224 */ /* 0x000fe200078e0024 */
[----:B------:R-:W-:Y:S01]  /*6ad0*/  MOV R10, 0x6b00 ;  /* 0x00006b00000a7802 */ /* 0x000fe20000000f00 */
[----:B------:R-:W-:-:S07]  /*6ae0*/  IMAD.MOV.U32 R9, RZ, RZ, R37 ;  /* 0x000000ffff097224 */ /* 0x000fce00078e0025 */
[----:B0-2---:R-:W-:Y:S05]  /*6af0*/  CALL.REL.NOINC `($__internal_0_$__cuda_sm20_div_rn_f64_full) ;  /* 0x00000060004c7944 */ /* 0x005fea0003c00000 */
[----:B------:R-:W-:Y:S01]  /*6b00*/  IMAD.MOV.U32 R26, RZ, RZ, R8 ;  /* 0x000000ffff1a7224 */ /* 0x000fe200078e0008 */
[----:B------:R-:W-:-:S07]  /*6b10*/  MOV R27, R9 ;  /* 0x00000009001b7202 */ /* 0x000fce0000000f00 */
.L_x_52:
[----:B------:R-:W-:Y:S01]  /*6b20*/  @!P1 DMUL R40, RZ, R32 ;  /* 0x00000020ff289228 */ /* 0x000fe20000000000 */
[----:B------:R-:W-:Y:S01]  /*6b30*/  @!P1 IMAD.MOV.U32 R42, RZ, RZ, 0x1 ;  /* 0x00000001ff2a9424 */ /* 0x000fe200078e00ff */
        /* <DEDUP_REMOVED lines=24> */
.L_x_54:
[----:B------:R-:W-:-:S07]  /*6cc0*/  VIADD R42, R8, 0x1 ;  /* 0x00000001082a7836 */ /* 0x000fce0000000000 */
.L_x_53:
[----:B------:R-:W1:Y:S01]  /*6cd0*/  LDCU.64 UR10, c[0x4][0x8] ;  /* 0x01000100ff0a77ac */ /* 0x000e620008000a00 */
[----:B------:R-:W-:-:S04]  /*6ce0*/  SHF.L.U32 R8, R42, 0x6, RZ ;  /* 0x000000062a087819 */ /* 0x000fc800000006ff */
[----:B------:R-:W-:-:S04]  /*6cf0*/  LOP3.LUT R8, R8, 0x40, RZ, 0xc0, !PT ;  /* 0x0000004008087812 */ /* 0x000fc800078ec0ff */
[----:B-1----:R-:W-:-:S05]  /*6d00*/  IADD3 R44, P0, PT, R8, UR10, RZ ;  /* 0x0000000a082c7c10 */ /* 0x002fca000ff1e0ff */
[----:B------:R-:W-:-:S05]  /*6d10*/  IMAD.X R45, RZ, RZ, UR11, P0 ;  /* 0x0000000bff2d7e24 */ /* 0x000fca00080e06ff */
        /* <DEDUP_REMOVED lines=14> */
[----:B------:R-:W-:-:S08]  /*6e00*/  DFMA R8, R38, R8, R14 ;  /* 0x000000082608722b */ /* 0x000fd0000000000e */
[----:B-----5:R-:W-:-:S08]  /*6e10*/  DFMA R8, R38, R8, R16 ;  /* 0x000000082608722b */ /* 0x020fd00000000010 */
[----:B------:R-:W-:-:S08]  /*6e20*/  DFMA R8, R38, R8, R18 ;  /* 0x000000082608722b */ /* 0x000fd00000000012 */
[----:B------:R-:W-:Y:S02]  /*6e30*/  DFMA R40, R8, R40, R40 ;  /* 0x000000280828722b */ /* 0x000fe40000000028 */
[----:B------:R-:W-:Y:S02]  /*6e40*/  DFMA R8, R38, R8, 1 ;  /* 0x3ff000002608742b */ /* 0x000fe40000000008 */
[----:B------:R-:W-:-:S08]  /*6e50*/  @!P1 DMUL R38, RZ, R32 ;  /* 0x00000020ff269228 */ /* 0x000fd00000000000 */
[----:B------:R-:W-:Y:S02]  /*6e60*/  FSEL R10, R8, R40, !P0 ;  /* 0x00000028080a7208 */ /* 0x000fe40004000000 */
[----:B------:R-:W-:Y:S02]  /*6e70*/  FSEL R11, R9, R41, !P0 ;  /* 0x00000029090b7208 */ /* 0x000fe40004000000 */
[----:B------:R-:W-:Y:S02]  /*6e80*/  LOP3.LUT P0, RZ, R42, 0x2, RZ, 0xc0, !PT ;  /* 0x000000022aff7812 */ /* 0x000fe4000780c0ff */
[----:B------:R-:W-:Y:S02]  /*6e90*/  @!P1 MOV R42, 0x1 ;  /* 0x00000001002a9802 */ /* 0x000fe40000000f00 */
        /* <DEDUP_REMOVED lines=24> */
[----:B------:R-:W-:Y:S01]  /*7020*/  IMAD.MOV.U32 R8, RZ, RZ, R11 ;  /* 0x000000ffff087224 */ /* 0x000fe200078e000b */
[----:B------:R-:W-:Y:S01]  /*7030*/  MOV R38, R14 ;  /* 0x0000000e00267202 */ /* 0x000fe20000000f00 */
[----:B------:R-:W-:-:S07]  /*7040*/  IMAD.MOV.U32 R39, RZ, RZ, R15 ;  /* 0x000000ffff277224 */ /* 0x000fce00078e000f */
.L_x_56:
[----:B------:R-:W-:-:S07]  /*7050*/  VIADD R42, R8, 0x1 ;  /* 0x00000001082a7836 */ /* 0x000fce0000000000 */
.L_x_55:
        /* <DEDUP_REMOVED lines=12> */
[----:B------:R-:W-:-:S03]  /*7120*/  IMAD.MOV.U32 R32, RZ, RZ, 0x20fd8164 ;  /* 0x20fd8164ff207424 */ /* 0x000fc600078e00ff */
        /* <DEDUP_REMOVED lines=36> */
.L_x_57:
[----:B------:R-:W-:-:S06]  /*7370*/  DADD R8, R8, R26 ;  /* 0x0000000008087229 */ /* 0x000fcc000000001a */
[----:B------:R1:W3:Y:S05]  /*7380*/  F2F.F32.F64 R19, R8 ;  /* 0x0000000800137310 */ /* 0x0002ea0000301000 */
.L_x_37:
[----:B------:R4:W5:Y:S04]  /*7390*/  LDG.E R18, desc[UR6][R30.64] ;  /* 0x000000061e127981 */ /* 0x000968000c1e1900 */
[----:B------:R4:W5:Y:S04]  /*73a0*/  LDG.E R32, desc[UR6][R30.64+0x4] ;  /* 0x000004061e207981 */ /* 0x000968000c1e1900 */
[----:B------:R4:W5:Y:S04]  /*73b0*/  LDG.E R33, desc[UR6][R30.64+0x8] ;  /* 0x000008061e217981 */ /* 0x000968000c1e1900 */
[----:B------:R4:W5:Y:S01]  /*73c0*/  LDG.E R34, desc[UR6][R30.64+0x18] ;  /* 0x000018061e227981 */ /* 0x000962000c1e1900 */
[----:B------:R-:W-:Y:S01]  /*73d0*/  UISETP.NE.AND UP0, UPT, UR5, URZ, UPT ;  /* 0x000000ff0500728c */ /* 0x000fe2000bf05270 */
[----:B------:R-:W-:Y:S01]  /*73e0*/  IMAD.MOV.U32 R41, RZ, RZ, RZ ;  /* 0x000000ffff297224 */ /* 0x000fe200078e00ff */
[----:B------:R-:W-:-:S07]  /*73f0*/  MOV R10, RZ ;  /* 0x000000ff000a7202 */ /* 0x000fce0000000f00 */
[----:B----4-:R-:W-:Y:S05]  /*7400*/  BRA.U !UP0, `(.L_x_58) ;  /* 0x0000000d080c7547 */ /* 0x010fea000b800000 */
[----:B-1----:R-:W1:Y:S01]  /*7410*/  LDC R8, c[0x0][0x39c] ;  /* 0x0000e700ff087b82 */ /* 0x002e620000000800 */
[----:B------:R-:W-:Y:S01]  /*7420*/  IMAD.MOV.U32 R41, RZ, RZ, RZ ;  /* 0x000000ffff297224 */ /* 0x000fe200078e00ff */
[----:B------:R-:W-:Y:S01]  /*7430*/  MOV R36, RZ ;  /* 0x000000ff00247202 */ /* 0x000fe20000000f00 */
[----:B------:R-:W-:Y:S01]  /*7440*/  IMAD.MOV.U32 R38, RZ, RZ, R23 ;  /* 0x000000ffff267224 */ /* 0x000fe200078e0017 */
[----:B-1----:R-:W-:-:S04]  /*7450*/  IABS R35, R8 ;  /* 0x0000000800237213 */ /* 0x002fc80000000000 */
[----:B------:R-:W1:Y:S08]  /*7460*/  I2F.RP R10, R35 ;  /* 0x00000023000a7306 */ /* 0x000e700000209400 */
[----:B-1----:R-:W1:Y:S02]  /*7470*/  MUFU.RCP R10, R10 ;  /* 0x0000000a000a7308 */ /* 0x002e640000001000 */
[----:B-1----:R-:W-:-:S06]  /*7480*/  VIADD R8, R10, 0xffffffe ;  /* 0x0ffffffe0a087836 */ /* 0x002fcc0000000000 */
[----:B------:R1:W4:Y:S02]  /*7490*/  F2I.FTZ.U32.TRUNC.NTZ R9, R8 ;  /* 0x0000000800097305 */ /* 0x000324000021f000 */
[----:B-1----:R-:W-:Y:S02]  /*74a0*/  IMAD.MOV.U32 R8, RZ, RZ, RZ ;  /* 0x000000ffff087224 */ /* 0x002fe400078e00ff */
[----:B----4-:R-:W-:-:S04]  /*74b0*/  IMAD.MOV R12, RZ, RZ, -R9 ;  /* 0x000000ffff0c7224 */ /* 0x010fc800078e0a09 */
[----:B------:R-:W-:-:S04]  /*74c0*/  IMAD R37, R12, R35, RZ ;  /* 0x000000230c257224 */ /* 0x000fc800078e02ff */
[----:B------:R-:W-:-:S07]  /*74d0*/  IMAD.HI.U32 R37, R9, R37, R8 ;  /* 0x0000002509257227 */ /* 0x000fce00078e0008 */
.L_x_61:
[----:B------:R-:W1:Y:S01]  /*74e0*/  LDC R45, c[0x0][0x39c] ;  /* 0x0000e700ff2d7b82 */ /* 0x000e620000000800 */
[----:B------:R-:W-:Y:S01]  /*74f0*/  IABS R8, R36 ;  /* 0x0000002400087213 */ /* 0x000fe20000000000 */
[----:B--2---:R-:W-:Y:S01]  /*7500*/  FADD R39, R25, R25 ;  /* 0x0000001919277221 */ /* 0x004fe20000000000 */
[----:B------:R-:W-:Y:S01]  /*7510*/  UMOV UR10, 0xfefa39ef ;  /* 0xfefa39ef000a7882 */ /* 0x000fe20000000000 */
[----:B------:R-:W-:Y:S01]  /*7520*/  UMOV UR11, 0x3fe62e42 ;  /* 0x3fe62e42000b7882 */ /* 0x000fe20000000000 */
[----:B------:R-:W-:Y:S01]  /*7530*/  UMOV UR12, 0x3b39803f ;  /* 0x3b39803f000c7882 */ /* 0x000fe20000000000 */
[----:B------:R-:W-:Y:S01]  /*7540*/  IMAD.HI.U32 R37, R37, R8, RZ ;  /* 0x0000000825257227 */ /* 0x000fe200078e00ff */
[----:B------:R-:W-:Y:S01]  /*7550*/  UMOV UR13, 0x3c7abc9e ;  /* 0x3c7abc9e000d7882 */ /* 0x000fe20000000000 */
[----:B------:R-:W-:Y:S01]  /*7560*/  MOV R17, 0x3e928af3 ;  /* 0x3e928af300117802 */ /* 0x000fe20000000f00 */
[----:B------:R-:W-:Y:S01]  /*7570*/  UMOV UR14, 0x69ce2bdf ;  /* 0x69ce2bdf000e7882 */ /* 0x000fe20000000000 */
[----:B------:R-:W-:Y:S01]  /*7580*/  IMAD.MOV R9, RZ, RZ, -R37 ;  /* 0x000000ffff097224 */ /* 0x000fe200078e0a25 */
[----:B------:R-:W-:Y:S01]  /*7590*/  UMOV UR15, 0x3e5ade15 ;  /* 0x3e5ade15000f7882 */ /* 0x000fe20000000000 */
[----:B------:R-:W-:Y:S01]  /*75a0*/  IMAD.MOV.U32 R16, RZ, RZ, -0x35dec16 ;  /* 0xfca213eaff107424 */ /* 0x000fe200078e00ff */
        /* <DEDUP_REMOVED lines=17> */
[----:B------:R-:W-:Y:S01]  /*76c0*/  UMOV UR30, 0xb ;  /* 0x0000000b001e7882 */ /* 0x000fe20000000000 */
[----:B------:R-:W-:-:S03]  /*76d0*/  UMOV UR31, 0x3fe00000 ;  /* 0x3fe00000001f7882 */ /* 0x000fc60000000000 */
[----:B------:R-:W-:-:S13]  /*76e0*/  ISETP.GT.U32.AND P1, PT, R35, R8, PT ;  /* 0x000000082300720c */ /* 0x000fda0003f24070 */
[----:B------:R-:W-:Y:S01]  /*76f0*/  @!P1 IADD3 R8, PT, PT, R8, -R44, RZ ;  /* 0x8000002c08089210 */ /* 0x000fe20007ffe0ff */
[----:B------:R-:W-:-:S03]  /*7700*/  @!P1 VIADD R37, R37, 0x1 ;  /* 0x0000000125259836 */ /* 0x000fc60000000000 */
[----:B------:R-:W-:Y:S02]  /*7710*/  ISETP.GE.U32.AND P0, PT, R8, R35, PT ;  /* 0x000000230800720c */ /* 0x000fe40003f06070 */
[----:B------:R-:W-:-:S04]  /*7720*/  LOP3.LUT R8, R36, R45, RZ, 0x3c, !PT ;  /* 0x0000002d24087212 */ /* 0x000fc800078e3cff */
[----:B------:R-:W-:-:S07]  /*7730*/  ISETP.GE.AND P2, PT, R8, RZ, PT ;  /* 0x000000ff0800720c */ /* 0x000fce0003f46270 */
[----:B------:R-:W-:Y:S01]  /*7740*/  @P0 VIADD R37, R37, 0x1 ;  /* 0x0000000125250836 */ /* 0x000fe20000000000 */
[----:B------:R-:W-:-:S05]  /*7750*/  ISETP.NE.AND P0, PT, R45, RZ, PT ;  /* 0x000000ff2d00720c */ /* 0x000fca0003f05270 */
[----:B------:R-:W-:-:S05]  /*7760*/  @!P2 IMAD.MOV R37, RZ, RZ, -R37 ;  /* 0x000000ffff25a224 */ /* 0x000fca00078e0a25 */
[----:B------:R-:W-:-:S04]  /*7770*/  SEL R37, R40, R37, !P0 ;  /* 0x0000002528257207 */ /* 0x000fc80004000000 */
[----:B------:R-:W-:-:S05]  /*7780*/  IADD3 R8, PT, PT, -R37, RZ, RZ ;  /* 0x000000ff25087210 */ /* 0x000fca0007ffe1ff */
[----:B------:R-:W-:-:S05]  /*7790*/  IMAD R8, R45, R8, R36 ;  /* 0x000000082d087224 */ /* 0x000fca00078e0224 */
[----:B------:R-:W-:Y:S02]  /*77a0*/  I2FP.F32.U32 R9, R8 ;  /* 0x0000000800097245 */ /* 0x000fe40000201000 */
[----:B------:R-:W-:-:S03]  /*77b0*/  I2FP.F32.S32 R8, R37 ;  /* 0x0000002500087245 */ /* 0x000fc60000201400 */
[----:B-----5:R-:W-:Y:S02]  /*77c0*/  FADD R9, -R32, R9 ;  /* 0x0000000920097221 */ /* 0x020fe40000000100 */
[----:B------:R-:W-:Y:S02]  /*77d0*/  FADD R35, -R33, R8 ;  /* 0x0000000821237221 */ /* 0x000fe40000000100 */
[----:B------:R-:W-:Y:S01]  /*77e0*/  FMUL R10, R9, R39 ;  /* 0x00000027090a7220 */ /* 0x000fe20000400000 */
[----:B------:R-:W-:Y:S01]  /*77f0*/  FMUL R8, R24, R9 ;  /* 0x0000000918087220 */ /* 0x000fe20000400000 */
[-C--:B---3--:R-:W-:Y:S02]  /*7800*/  FMUL R11, R19, R35.reuse ;  /* 0x00000023130b7220 */ /* 0x088fe40000400000 */
[----:B------:R-:W-:-:S04]  /*7810*/  FMUL R10, R10, R35 ;  /* 0x000000230a0a7220 */ /* 0x000fc80000400000 */
[----:B------:R-:W-:Y:S01]  /*7820*/  FFMA R8, R9, R8, -R10 ;  /* 0x0000000809087223 */ /* 0x000fe2000000080a */
[----:B------:R-:W-:-:S03]  /*7830*/  IMAD.MOV.U32 R10, RZ, RZ, 0x652b82fe ;  /* 0x652b82feff0a7424 */ /* 0x000fc600078e00ff */
[----:B------:R-:W-:Y:S01]  /*7840*/  FFMA R35, R35, R11, R8 ;  /* 0x0000000b23237223 */ /* 0x000fe20000000008 */
[----:B------:R-:W-:-:S03]  /*7850*/  IMAD.MOV.U32 R11, RZ, RZ, 0x3ff71547 ;  /* 0x3ff71547ff0b7424 */ /* 0x000fc600078e00ff */
[----:B------:R-:W1:Y:S03]  /*7860*/  F2F.F64.F32 R14, R35 ;  /* 0x00000023000e7310 */ /* 0x000e660000201800 */
[----:B-1----:R-:W-:-:S08]  /*7870*/  DFMA R12, R14, -R10, 6.75539944105574400000e+15 ;  /* 0x433800000e0c742b */ /* 0x002fd0000000080a */
[----:B------:R-:W-:-:S08]  /*7880*/  DADD R8, R12, -6.75539944105574400000e+15 ;  /* 0xc33800000c087429 */ /* 0x000fd00000000000 */
[----:B------:R-:W-:-:S08]  /*7890*/  DFMA R26, R8, -UR10, -R14 ;  /* 0x8000000a081a7c2b */ /* 0x000fd0000800080e */
[----:B------:R-:W-:-:S08]  /*78a0*/  DFMA R26, R8, -UR12, R26 ;  /* 0x8000000c081a7c2b */ /* 0x000fd0000800001a */
        /* <DEDUP_REMOVED lines=12> */
[----:B------:R-:W-:Y:S02]  /*7970*/  IMAD R43, R12, 0x100000, R9 ;  /* 0x001000000c2b7824 */ /* 0x000fe400078e0209 */
[----:B------:R-:W-:Y:S01]  /*7980*/  FSETP.GEU.AND P1, PT, |R27|, 4.1917929649353027344, PT ;  /* 0x4086232b1b00780b */ /* 0x000fe20003f2e200 */
[----:B------:R-:W-:-:S12]  /*7990*/  IMAD.MOV.U32 R42, RZ, RZ, R8 ;  /* 0x000000ffff2a7224 */ /* 0x000fd800078e0008 */
[----:B------:R-:W-:Y:S05]  /*79a0*/  @!P1 BRA `(.L_x_59) ;  /* 0x0000000000349947 */ /* 0x000fea0003800000 */
[----:B------:R-:W-:Y:S01]  /*79b0*/  FSETP.GEU.AND P2, PT, |R27|, 4.2275390625, PT ;  /* 0x408748001b00780b */ /* 0x000fe20003f4e200 */
[----:B------:R-:W-:Y:S01]  /*79c0*/  DADD R14, -R14, +INF ;  /* 0x7ff000000e0e7429 */ /* 0x000fe20000000100 */
[----:B------:R-:W-:-:S09]  /*79d0*/  FSETP.GT.AND P1, PT, R35, RZ, PT ;  /* 0x000000ff2300720b */ /* 0x000fd20003f24000 */
[----:B------:R-:W-:Y:S02]  /*79e0*/  FSEL R42, R14, RZ, !P1 ;  /* 0x000000ff0e2a7208 */ /* 0x000fe40004800000 */
[----:B------:R-:W-:Y:S01]  /*79f0*/  FSEL R43, R15, RZ, !P1 ;  /* 0x000000ff0f2b7208 */ /* 0x000fe20004800000 */
[----:B------:R-:W-:Y:S06]  /*7a00*/  @P2 BRA `(.L_x_59) ;  /* 0x00000000001c2947 */ /* 0x000fec0003800000 */
[----:B------:R-:W-:Y:S01]  /*7a10*/  LEA.HI R13, R12, R12, RZ, 0x1 ;  /* 0x0000000c0c0d7211 */ /* 0x000fe200078f08ff */
[----:B------:R-:W-:-:S03]  /*7a20*/  IMAD.MOV.U32 R42, RZ, RZ, RZ ;  /* 0x000000ffff2a7224 */ /* 0x000fc600078e00ff */
[----:B------:R-:W-:-:S04]  /*7a30*/  SHF.R.S32.HI R13, RZ, 0x1, R13 ;  /* 0x00000001ff0d7819 */ /* 0x000fc8000001140d */
[----:B------:R-:W-:Y:S01]  /*7a40*/  LEA R9, R13, R9, 0x14 ;  /* 0x000000090d097211 */ /* 0x000fe200078ea0ff */
[----:B------:R-:W-:-:S05]  /*7a50*/  IMAD.IADD R12, R12, 0x1, -R13 ;  /* 0x000000010c0c7824 */ /* 0x000fca00078e0a0d */
[----:B------:R-:W-:-:S06]  /*7a60*/  LEA R43, R12, 0x3ff00000, 0x14 ;  /* 0x3ff000000c2b7811 */ /* 0x000fcc00078ea0ff */
[----:B------:R-:W-:-:S11]  /*7a70*/  DMUL R42, R8, R42 ;  /* 0x0000002a082a7228 */ /* 0x000fd60000000000 */
.L_x_59:
[----:B------:R-:W1:Y:S01]  /*7a80*/  I2F.RP R13, R44 ;  /* 0x0000002c000d7306 */ /* 0x000e620000209400 */
[----:B------:R-:W-:Y:S01]  /*7a90*/  IMAD.MOV.U32 R8, RZ, RZ, RZ ;  /* 0x000000ffff087224 */ /* 0x000fe200078e00ff */
[----:B------:R-:W-:Y:S01]  /*7aa0*/  IADD3 R12, PT, PT, R36, 0x1, RZ ;  /* 0x00000001240c7810 */ /* 0x000fe20007ffe0ff */
[----:B------:R-:W-:-:S03]  /*7ab0*/  IMAD.MOV.U32 R35, RZ, RZ, R44 ;  /* 0x000000ffff237224 */ /* 0x000fc600078e002c */
[----:B------:R-:W-:Y:S02]  /*7ac0*/  IABS R14, R12 ;  /* 0x0000000c000e7213 */ /* 0x000fe40000000000 */
[----:B-1----:R-:W1:Y:S02]  /*7ad0*/  MUFU.RCP R13, R13 ;  /* 0x0000000d000d7308 */ /* 0x002e640000001000 */
[----:B-1----:R-:W-:-:S06]  /*7ae0*/  VIADD R15, R13, 0xffffffe ;  /* 0x0ffffffe0d0f7836 */ /* 0x002fcc0000000000 */
[----:B------:R-:W1:Y:S02]  /*7af0*/  F2I.FTZ.U32.TRUNC.NTZ R9, R15 ;  /* 0x0000000f00097305 */ /* 0x000e64000021f000 */
[----:B-1----:R-:W-:-:S04]  /*7b00*/  IMAD.MOV R37, RZ, RZ, -R9 ;  /* 0x000000ffff257224 */ /* 0x002fc800078e0a09 */
[----:B------:R-:W-:-:S04]  /*7b10*/  IMAD R37, R37, R44, RZ ;  /* 0x0000002c25257224 */ /* 0x000fc800078e02ff */
[----:B------:R-:W-:-:S06]  /*7b20*/  IMAD.HI.U32 R37, R9, R37, R8 ;  /* 0x0000002509257227 */ /* 0x000fcc00078e0008 */
[----:B------:R-:W-:-:S04]  /*7b30*/  IMAD.HI.U32 R8, R37, R14, RZ ;  /* 0x0000000e25087227 */ /* 0x000fc800078e00ff */
[----:B------:R-:W-:-:S04]  /*7b40*/  IMAD.MOV R9, RZ, RZ, -R8 ;  /* 0x000000ffff097224 */ /* 0x000fc800078e0a08 */
[----:B------:R-:W-:Y:S01]  /*7b50*/  IMAD R14, R44, R9, R14 ;  /* 0x000000092c0e7224 */ /* 0x000fe200078e020e */
[----:B------:R-:W-:-:S04]  /*7b60*/  LOP3.LUT R9, R12, R45, RZ, 0x3c, !PT ;  /* 0x0000002d0c097212 */ /* 0x000fc800078e3cff */
[----:B------:R-:W-:Y:S02]  /*7b70*/  ISETP.GT.U32.AND P2, PT, R35, R14, PT ;  /* 0x0000000e2300720c */ /* 0x000fe40003f44070 */
[----:B------:R-:W-:-:S11]  /*7b80*/  ISETP.GE.AND P3, PT, R9, RZ, PT ;  /* 0x000000ff0900720c */ /* 0x000fd60003f66270 */
[----:B------:R-:W-:Y:S01]  /*7b90*/  @!P2 IADD3 R14, PT, PT, R14, -R44, RZ ;  /* 0x8000002c0e0ea210 */ /* 0x000fe20007ffe0ff */
[----:B------:R-:W-:-:S03]  /*7ba0*/  @!P2 VIADD R8, R8, 0x1 ;  /* 0x000000010808a836 */ /* 0x000fc60000000000 */
[----:B------:R-:W-:-:S13]  /*7bb0*/  ISETP.GE.U32.AND P1, PT, R14, R35, PT ;  /* 0x000000230e00720c */ /* 0x000fda0003f26070 */
[----:B------:R-:W-:-:S04]  /*7bc0*/  @P1 VIADD R8, R8, 0x1 ;  /* 0x0000000108081836 */ /* 0x000fc80000000000 */
[----:B------:R-:W-:-:S05]  /*7bd0*/  @!P3 IMAD.MOV R8, RZ, RZ, -R8 ;  /* 0x000000ffff08b224 */ /* 0x000fca00078e0a08 */
[----:B------:R-:W-:-:S04]  /*7be0*/  SEL R8, R40, R8, !P0 ;  /* 0x0000000828087207 */ /* 0x000fc80004000000 */
[----:B------:R-:W-:Y:S02]  /*7bf0*/  IADD3 R9, PT, PT, -R8, RZ, RZ ;  /* 0x000000ff08097210 */ /* 0x000fe40007ffe1ff */
[----:B------:R-:W-:-:S03]  /*7c00*/  I2FP.F32.S32 R8, R8 ;  /* 0x0000000800087245 */ /* 0x000fc60000201400 */
[----:B------:R-:W-:-:S05]  /*7c10*/  IMAD R12, R45, R9, R12 ;  /* 0x000000092d0c7224 */ /* 0x000fca00078e020c */
[----:B------:R-:W-:Y:S01]  /*7c20*/  I2FP.F32.U32 R9, R12 ;  /* 0x0000000c00097245 */ /* 0x000fe20000201000 */
[----:B------:R-:W-:-:S04]  /*7c30*/  FADD R12, -R33, R8 ;  /* 0x00000008210c7221 */ /* 0x000fc80000000100 */
[----:B------:R-:W-:Y:S01]  /*7c40*/  FADD R9, -R32, R9 ;  /* 0x0000000920097221 */ /* 0x000fe20000000100 */
[----:B------:R-:W-:-:S03]  /*7c50*/  FMUL R13, R19, R12 ;  /* 0x0000000c130d7220 */ /* 0x000fc60000400000 */
[-C--:B------:R-:W-:Y:S01]  /*7c60*/  FMUL R39, R39, R9.reuse ;  /* 0x0000000927277220 */ /* 0x080fe20000400000 */
[----:B------:R-:W-:-:S03]  /*7c70*/  FMUL R8, R24, R9 ;  /* 0x0000000918087220 */ /* 0x000fc60000400000 */
[----:B------:R-:W-:-:S04]  /*7c80*/  FMUL R14, R39, R12 ;  /* 0x0000000c270e7220 */ /* 0x000fc80000400000 */
[----:B------:R-:W-:Y:S02]  /*7c90*/  FFMA R39, R9, R8, -R14 ;  /* 0x0000000809277223 */ /* 0x000fe4000000080e */
[----:B------:R-:W1:Y:S02]  /*7ca0*/  LDC.64 R14, c[0x0][0x380] ;  /* 0x0000e000ff0e7b82 */ /* 0x000e640000000a00 */
[----:B------:R-:W-:-:S04]  /*7cb0*/  FFMA R39, R12, R13, R39 ;  /* 0x0000000d0c277223 */ /* 0x000fc80000000027 */
[----:B------:R-:W2:Y:S02]  /*7cc0*/  F2F.F64.F32 R8, R39 ;  /* 0x0000002700087310 */ /* 0x000ea40000201800 */
[----:B--2---:R-:W-:Y:S01]  /*7cd0*/  DFMA R10, R8, -R10, 6.75539944105574400000e+15 ;  /* 0x43380000080a742b */ /* 0x004fe2000000080a */
[----:B-1----:R-:W-:-:S05]  /*7ce0*/  IMAD.WIDE R14, R38, 0x4, R14 ;  /* 0x00000004260e7825 */ /* 0x002fca00078e020e */
[----:B------:R-:W2:Y:S02]  /*7cf0*/  LDG.E R40, desc[UR6][R14.64] ;  /* 0x000000060e287981 */ /* 0x000ea4000c1e1900 */
[----:B------:R-:W-:-:S08]  /*7d00*/  DADD R12, R10, -6.75539944105574400000e+15 ;  /* 0xc33800000a0c7429 */ /* 0x000fd00000000000 */
[----:B------:R-:W-:-:S08]  /*7d10*/  DFMA R26, R12, -UR10, -R8 ;  /* 0x8000000a0c1a7c2b */ /* 0x000fd00008000808 */
[----:B------:R-:W-:Y:S01]  /*7d20*/  DFMA R26, R12, -UR12, R26 ;  /* 0x8000000c0c1a7c2b */ /* 0x000fe2000800001a */
[----:B------:R-:W1:Y:S07]  /*7d30*/  F2F.F64.F32 R12, R18 ;  /* 0x00000012000c7310 */ /* 0x000e6e0000201800 */
[----:B------:R-:W-:-:S08]  /*7d40*/  DFMA R16, R26, UR14, R16 ;  /* 0x0000000e1a107c2b */ /* 0x000fd00008000010 */
[----:B------:R-:W-:Y:S02]  /*7d50*/  DFMA R16, R26, R16, UR16 ;  /* 0x000000101a107e2b */ /* 0x000fe40008000010 */
[----:B-1----:R-:W-:-:S06]  /*7d60*/  DMUL R42, R12, R42 ;  /* 0x0000002a0c2a7228 */ /* 0x002fcc0000000000 */
[----:B------:R-:W-:-:S04]  /*7d70*/  DFMA R16, R26, R16, UR18 ;  /* 0x000000121a107e2b */ /* 0x000fc80008000010 */
[----:B------:R-:W1:Y:S04]  /*7d80*/  F2F.F32.F64 R43, R42 ;  /* 0x0000002a002b7310 */ /* 0x000e680000301000 */
        /* <DEDUP_REMOVED lines=8> */
[----:B------:R-:W-:Y:S01]  /*7e10*/  DADD R26, -RZ, -R8 ;  /* 0x00000000ff1a7229 */ /* 0x000fe20000000908 */
[----:B-1----:R-:W-:-:S05]  /*7e20*/  FADD R43, R34, R43 ;  /* 0x0000002b222b7221 */ /* 0x002fca0000000000 */
[----:B--2---:R-:W-:-:S04]  /*7e30*/  I2FP.F32.S32 R26, R40 ;  /* 0x00000028001a7245 */ /* 0x004fc80000201400 */
[----:B------:R-:W-:-:S05]  /*7e40*/  IMAD.MOV.U32 R40, RZ, RZ, R27 ;  /* 0x000000ffff287224 */ /* 0x000fca00078e001b */
[----:B------:R-:W-:Y:S01]  /*7e50*/  FSETP.GEU.AND P0, PT, |R40|, 4.1917929649353027344, PT ;  /* 0x4086232b2800780b */ /* 0x000fe20003f0e200 */
[----:B------:R-:W-:Y:S01]  /*7e60*/  FADD R26, R43, -R26 ;  /* 0x8000001a2b1a7221 */ /* 0x000fe20000000000 */
[----:B------:R-:W-:-:S03]  /*7e70*/  IMAD R27, R10, 0x100000, R17 ;  /* 0x001000000a1b7824 */ /* 0x000fc600078e0211 */
[----:B------:R-:W-:Y:S01]  /*7e80*/  FFMA R41, R26, R26, R41 ;  /* 0x0000001a1a297223 */ /* 0x000fe20000000029 */
[----:B------:R-:W-:-:S07]  /*7e90*/  IMAD.MOV.U32 R26, RZ, RZ, R16 ;  /* 0x000000ffff1a7224 */ /* 0x000fce00078e0010 */
        /* <DEDUP_REMOVED lines=10> */
[----:B------:R-:W-:Y:S01]  /*7f40*/  IADD3 R10, PT, PT, R10, -R9, RZ ;  /* 0x800000090a0a7210 */ /* 0x000fe20007ffe0ff */
[----:B------:R-:W-:-:S03]  /*7f50*/  IMAD R17, R9, 0x100000, R17 ;  /* 0x0010000009117824 */ /* 0x000fc600078e0211 */
[----:B------:R-:W-:-:S06]  /*7f60*/  LEA R27, R10, 0x3ff00000, 0x14 ;  /* 0x3ff000000a1b7811 */ /* 0x000fcc00078ea0ff */
[----:B------:R-:W-:-:S11]  /*7f70*/  DMUL R26, R16, R26 ;  /* 0x0000001a101a7228 */ /* 0x000fd60000000000 */
.L_x_60:
[----:B------:R-:W2:Y:S01]  /*7f80*/  LDG.E R14, desc[UR6][R14.64+0x4] ;  /* 0x000004060e0e7981 */ /* 0x000ea2000c1e1900 */
[----:B------:R-:W-:Y:S01]  /*7f90*/  DMUL R12, R12, R26 ;  /* 0x0000001a0c0c7228 */ /* 0x000fe20000000000 */
[----:B------:R-:W-:Y:S01]  /*7fa0*/  VIADD R36, R36, 0x2 ;  /* 0x0000000224247836 */ /* 0x000fe20000000000 */
[----:B------:R-:W-:-:S04]  /*7fb0*/  IADD3 R38, PT, PT, R38, 0x2, RZ ;  /* 0x0000000226267810 */ /* 0x000fc80007ffe0ff */
[----:B------:R-:W-:-:S04]  /*7fc0*/  ISETP.NE.AND P0, PT, R36, UR4, PT ;  /* 0x0000000424007c0c */ /* 0x000fc8000bf05270 */
[----:B------:R-:W1:Y:S02]  /*7fd0*/  F2F.F32.F64 R13, R12 ;  /* 0x0000000c000d7310 */ /* 0x000e640000301000 */
[----:B-1----:R-:W-:Y:S01]  /*7fe0*/  FADD R8, R34, R13 ;  /* 0x0000000d22087221 */ /* 0x002fe20000000000 */
[----:B--2---:R-:W-:-:S05]  /*7ff0*/  I2FP.F32.S32 R9, R14 ;  /* 0x0000000e00097245 */ /* 0x004fca0000201400 */
[----:B------:R-:W-:-:S04]  /*8000*/  FADD R8, R8, -R9 ;  /* 0x8000000908087221 */ /* 0x000fc80000000000 */
[----:B------:R-:W-:Y:S01]  /*8010*/  FFMA R41, R8, R8, R41 ;  /* 0x0000000808297223 */ /* 0x000fe20000000029 */
[----:B------:R-:W-:Y:S06]  /*8020*/  @P0 BRA `(.L_x_61) ;  /* 0xfffffff4002c0947 */ /* 0x000fec000383ffff */
[----:B------:R-:W-:-:S07]  /*8030*/  IMAD.U32 R10, RZ, RZ, UR4 ;  /* 0x00000004ff0a7e24 */ /* 0x000fce000f8e00ff */
.L_x_58:
[----:B------:R-:W-:-:S09]  /*8040*/  UISETP.NE.AND UP0, UPT, UR8, URZ, UPT ;  /* 0x000000ff0800728c */ /* 0x000fd2000bf05270 */
[----:B------:R-:W-:Y:S05]  /*8050*/  BRA.U !UP0, `(.L_x_62) ;  /* 0x0000000508b87547 */ /* 0x000fea000b800000 */
[----:B------:R-:W4:Y:S01]  /*8060*/  LDC R11, c[0x0][0x39c] ;  /* 0x0000e700ff0b7b82 */ /* 0x000f220000000800 */
[----:B------:R-:W-:-:S07]  /*8070*/  IMAD.IADD R27, R23, 0x1, R10 ;  /* 0x00000001171b7824 */ /* 0x000fce00078e020a */
[----:B-1----:R-:W1:Y:S01]  /*8080*/  LDC.64 R8, c[0x0][0x380] ;  /* 0x0000e000ff087b82 */ /* 0x002e620000000a00 */
[----:B----4-:R-:W-:-:S04]  /*8090*/  IABS R12, R11 ;  /* 0x0000000b000c7213 */ /* 0x010fc80000000000 */
[----:B------:R-:W4:Y:S01]  /*80a0*/  I2F.RP R13, R12 ;  /* 0x0000000c000d7306 */ /* 0x000f220000209400 */
[----:B-1----:R-:W-:-:S07]  /*80b0*/  IMAD.WIDE R26, R27, 0x4, R8 ;  /* 0x000000041b1a7825 */ /* 0x002fce00078e0208 */
[----:B----4-:R-:W1:Y:S01]  /*80c0*/  MUFU.RCP R13, R13 ;  /* 0x0000000d000d7308 */ /* 0x010e620000001000 */
[----:B------:R-:W-:Y:S01]  /*80d0*/  IMAD.MOV.U32 R8, RZ, RZ, RZ ;  /* 0x000000ffff087224 */ /* 0x000fe200078e00ff */
[----:B------:R-:W-:Y:S01]  /*80e0*/  IABS R16, R10 ;  /* 0x0000000a00107213 */ /* 0x000fe20000000000 */
[----:B------:R4:W5:Y:S01]  /*80f0*/  LDG.E R26, desc[UR6][R26.64] ;  /* 0x000000061a1a7981 */ /* 0x000962000c1e1900 */
[----:B------:R-:W-:Y:S01]  /*8100*/  UMOV UR10, 0xfefa39ef ;  /* 0xfefa39ef000a7882 */ /* 0x000fe20000000000 */
[----:B------:R-:W-:Y:S01]  /*8110*/  UMOV UR11, 0x3fe62e42 ;  /* 0x3fe62e42000b7882 */ /* 0x000fe20000000000 */
[----:B-1----:R-:W-:-:S04]  /*8120*/  VIADD R14, R13, 0xffffffe ;  /* 0x0ffffffe0d0e7836 */ /* 0x002fc80000000000 */
[----:B------:R-:W1:Y:S02]  /*8130*/  F2I.FTZ.U32.TRUNC.NTZ R9, R14 ;  /* 0x0000000e00097305 */ /* 0x000e64000021f000 */
[----:B-1----:R-:W-:-:S05]  /*8140*/  IADD3 R15, PT, PT, RZ, -R9, RZ ;  /* 0x80000009ff0f7210 */ /* 0x002fca0007ffe0ff */
[----:B------:R-:W-:-:S04]  /*8150*/  IMAD R15, R15, R12, RZ ;  /* 0x0000000c0f0f7224 */ /* 0x000fc800078e02ff */
[----:B------:R-:W-:-:S04]  /*8160*/  IMAD.HI.U32 R8, R9, R15, R8 ;  /* 0x0000000f09087227 */ /* 0x000fc800078e0008 */
[----:B------:R-:W-:-:S04]  /*8170*/  IMAD.MOV.U32 R9, RZ, RZ, R16 ;  /* 0x000000ffff097224 */ /* 0x000fc800078e0010 */
[----:B------:R-:W-:-:S04]  /*8180*/  IMAD.HI.U32 R8, R8, R9, RZ ;  /* 0x0000000908087227 */ /* 0x000fc800078e00ff */
[----:B------:R-:W-:-:S04]  /*8190*/  IMAD.MOV R13, RZ, RZ, -R8 ;  /* 0x000000ffff0d7224 */ /* 0x000fc800078e0a08 */
[----:B------:R-:W-:-:S05]  /*81a0*/  IMAD R9, R12, R13, R9 ;  /* 0x0000000d0c097224 */ /* 0x000fca00078e0209 */
[----:B------:R-:W-:-:S13]  /*81b0*/  ISETP.GT.U32.AND P1, PT, R12, R9, PT ;  /* 0x000000090c00720c */ /* 0x000fda0003f24070 */
[-C--:B------:R-:W-:Y:S01]  /*81c0*/  @!P1 IADD3 R9, PT, PT, R9, -R12.reuse, RZ ;  /* 0x8000000c09099210 */ /* 0x080fe20007ffe0ff */
[----:B------:R-:W-:Y:S01]  /*81d0*/  @!P1 VIADD R8, R8, 0x1 ;  /* 0x0000000108089836 */ /* 0x000fe20000000000 */
[----:B------:R-:W-:Y:S02]  /*81e0*/  ISETP.NE.AND P1, PT, R11, RZ, PT ;  /* 0x000000ff0b00720c */ /* 0x000fe40003f25270 */
[----:B------:R-:W-:Y:S02]  /*81f0*/  ISETP.GE.U32.AND P0, PT, R9, R12, PT ;  /* 0x0000000c0900720c */ /* 0x000fe40003f06070 */
[----:B------:R-:W-:-:S04]  /*8200*/  LOP3.LUT R9, R10, R11, RZ, 0x3c, !PT ;  /* 0x0000000b0a097212 */ /* 0x000fc800078e3cff */
[----:B------:R-:W-:-:S07]  /*8210*/  ISETP.GE.AND P2, PT, R9, RZ, PT ;  /* 0x000000ff0900720c */ /* 0x000fce0003f46270 */
[----:B------:R-:W-:-:S06]  /*8220*/  @P0 VIADD R8, R8, 0x1 ;  /* 0x0000000108080836 */ /* 0x000fcc0000000000 */
[----:B------:R-:W-:Y:S01]  /*8230*/  @!P2 IMAD.MOV R8, RZ, RZ, -R8 ;  /* 0x000000ffff08a224 */ /* 0x000fe200078e0a08 */
[----:B------:R-:W-:-:S04]  /*8240*/  @!P1 LOP3.LUT R8, RZ, R11, RZ, 0x33, !PT ;  /* 0x0000000bff089212 */ /* 0x000fc800078e33ff */
[----:B------:R-:W-:Y:S02]  /*8250*/  IADD3 R9, PT, PT, -R8, RZ, RZ ;  /* 0x000000ff08097210 */ /* 0x000fe40007ffe1ff */
[----:B------:R-:W-:-:S03]  /*8260*/  I2FP.F32.S32 R8, R8 ;  /* 0x0000000800087245 */ /* 0x000fc60000201400 */
[----:B------:R-:W-:Y:S02]  /*8270*/  IMAD R10, R11, R9, R10 ;  /* 0x000000090b0a7224 */ /* 0x000fe400078e020a */
[----:B----45:R-:W-:-:S03]  /*8280*/  FADD R27, -R33, R8 ;  /* 0x00000008211b7221 */ /* 0x030fc60000000100 */
[----:B------:R-:W-:Y:S01]  /*8290*/  I2FP.F32.U32 R9, R10 ;  /* 0x0000000a00097245 */ /* 0x000fe20000201000 */
[----:B--2---:R-:W-:Y:S01]  /*82a0*/  FADD R10, R25, R25 ;  /* 0x00000019190a7221 */ /* 0x004fe20000000000 */
[----:B---3--:R-:W-:-:S03]  /*82b0*/  FMUL R11, R19, R27 ;  /* 0x0000001b130b7220 */ /* 0x008fc60000400000 */
[----:B------:R-:W-:-:S04]  /*82c0*/  FADD R9, -R32, R9 ;  /* 0x0000000920097221 */ /* 0x000fc80000000100 */
[----:B------:R-:W-:Y:S01]  /*82d0*/  FMUL R10, R9, R10 ;  /* 0x0000000a090a7220 */ /* 0x000fe20000400000 */
[----:B------:R-:W-:-:S03]  /*82e0*/  FMUL R8, R24, R9 ;  /* 0x0000000918087220 */ /* 0x000fc60000400000 */
        /* <DEDUP_REMOVED lines=14> */
[----:B------:R-:W-:Y:S01]  /*83d0*/  MOV R13, 0x3e928af3 ;  /* 0x3e928af3000d7802 */ /* 0x000fe20000000f00 */
[----:B------:R-:W-:-:S05]  /*83e0*/  UMOV UR11, 0x3e5ade15 ;  /* 0x3e5ade15000b7882 */ /* 0x000fca0000000000 */
        /* <DEDUP_REMOVED lines=31> */
[----:B------:R-:W-:Y:S02]  /*85e0*/  IMAD R17, R10, 0x100000, R15 ;  /* 0x001000000a117824 */ /* 0x000fe400078e020f */
        /* <DEDUP_REMOVED lines=15> */
.L_x_63:
[----:B------:R-:W-:Y:S01]  /*86e0*/  DMUL R12, R12, R16 ;  /* 0x000000100c0c7228 */ /* 0x000fe20000000000 */
[----:B------:R-:W-:-:S09]  /*86f0*/  I2FP.F32.S32 R9, R26 ;  /* 0x0000001a00097245 */ /* 0x000fd20000201400 */
[----:B------:R-:W1:Y:S02]  /*8700*/  F2F.F32.F64 R13, R12 ;  /* 0x0000000c000d7310 */ /* 0x000e640000301000 */
[----:B-1----:R-:W-:-:S04]  /*8710*/  FADD R34, R34, R13 ;  /* 0x0000000d22227221 */ /* 0x002fc80000000000 */
[----:B------:R-:W-:-:S04]  /*8720*/  FADD R34, R34, -R9 ;  /* 0x8000000922227221 */ /* 0x000fc80000000000 */
[----:B------:R-:W-:-:S07]  /*8730*/  FFMA R41, R34, R34, R41 ;  /* 0x0000002222297223 */ /* 0x000fce0000000029 */
.L_x_62:
[----:B-1----:R-:W1:Y:S08]  /*8740*/  MUFU.RCP R9, R22 ;  /* 0x0000001600097308 */ /* 0x002e700000001000 */
[----:B------:R-:W4:Y:S01]  /*8750*/  FCHK P0, R41, R22 ;  /* 0x0000001629007302 */ /* 0x000f220000000000 */
[----:B-1----:R-:W-:-:S04]  /*8760*/  FFMA R8, R9, -R22, 1 ;  /* 0x3f80000009087423 */ /* 0x002fc80000000816 */
[----:B------:R-:W-:-:S04]  /*8770*/  FFMA R8, R9, R8, R9 ;  /* 0x0000000809087223 */ /* 0x000fc80000000009 */
[----:B------:R-:W-:-:S04]  /*8780*/  FFMA R10, R8, R41, RZ ;  /* 0x00000029080a7223 */ /* 0x000fc800000000ff */
[----:B------:R-:W-:-:S04]  /*8790*/  FFMA R9, R10, -R22, R41 ;  /* 0x800000160a097223 */ /* 0x000fc80000000029 */
[----:B------:R-:W-:Y:S01]  /*87a0*/  FFMA R8, R8, R9, R10 ;  /* 0x0000000908087223 */ /* 0x000fe2000000000a */
[----:B----4-:R-:W-:Y:S06]  /*87b0*/  @!P0 BRA `(.L_x_64) ;  /* 0x0000000000108947 */ /* 0x010fec0003800000 */
[----:B------:R-:W-:Y:S01]  /*87c0*/  IMAD.MOV.U32 R9, RZ, RZ, R41 ;  /* 0x000000ffff097224 */ /* 0x000fe200078e0029 */
[----:B------:R-:W-:Y:S02]  /*87d0*/  MOV R8, R22 ;  /* 0x0000001600087202 */ /* 0x000fe40000000f00 */
[----:B------:R-:W-:-:S07]  /*87e0*/  MOV R10, 0x8800 ;  /* 0x00008800000a7802 */ /* 0x000fce0000000f00 */
[----:B0-23-5:R-:W-:Y:S05]  /*87f0*/  CALL.REL.NOINC `($__internal_2_$__cuda_sm3x_div_rn_noftz_f32_slowpath) ;  /* 0x0000004c00707944 */ /* 0x02dfea0003c00000 */
.L_x_64:
[----:B------:R-:W-:Y:S01]  /*8800*/  FSETP.GEU.AND P0, PT, R8, R5, PT ;  /* 0x000000050800720b */ /* 0x000fe20003f0e000 */
[----:B------:R-:W-:-:S12]  /*8810*/  IMAD.MOV.U32 R13, RZ, RZ, R8 ;  /* 0x000000ffff0d7224 */ /* 0x000fd800078e0008 */
[----:B------:R-:W-:Y:S05]  /*8820*/  @!P0 BRA `(.L_x_36) ;  /* 0x0000000000688947 */ /* 0x000fea0003800000 */
[----:B------:R-:W-:-:S05]  /*8830*/  IMAD.WIDE R14, R3, 0x4, R28 ;  /* 0x00000004030e7825 */ /* 0x000fca00078e021c */
[----:B------:R-:W4:Y:S01]  /*8840*/  LDG.E R8, desc[UR6][R14.64] ;  /* 0x000000060e087981 */ /* 0x000f22000c1e1900 */
[----:B------:R-:W-:-:S04]  /*8850*/  IMAD.WIDE R10, R3, 0x4, R30 ;  /* 0x00000004030a7825 */ /* 0x000fc800078e021e */
[----:B----4-:R-:W-:-:S05]  /*8860*/  FADD R7, R7, -R8 ;  /* 0x8000000807077221 */ /* 0x010fca0000000000 */
[----:B------:R1:W-:Y:S04]  /*8870*/  STG.E desc[UR6][R10.64], R7 ;  /* 0x000000070a007986 */ /* 0x0003e8000c101906 */
[----:B------:R-:W4:Y:S02]  /*8880*/  LDG.E R9, desc[UR6][R14.64] ;  /* 0x000000060e097981 */ /* 0x000f24000c1e1900 */
[----:B----4-:R-:W-:-:S13]  /*8890*/  FSETP.GEU.AND P0, PT, R9, RZ, PT ;  /* 0x000000ff0900720b */ /* 0x010fda0003f0e000 */
[----:B-1----:R-:W-:Y:S05]  /*88a0*/  @P0 BRA `(.L_x_65) ;  /* 0x00000000003c0947 */ /* 0x002fea0003800000 */
[----:B------:R-:W-:Y:S01]  /*88b0*/  IMAD.MOV.U32 R8, RZ, RZ, 0x3f2aaaab ;  /* 0x3f2aaaabff087424 */ /* 0x000fe200078e00ff */
[----:B------:R-:W1:Y:S01]  /*88c0*/  FCHK P0, R9, -1.5 ;  /* 0xbfc0000009007902 */ /* 0x000e620000000000 */
[----:B------:R-:W-:-:S04]  /*88d0*/  IMAD.MOV.U32 R7, RZ, RZ, 0x3fc00000 ;  /* 0x3fc00000ff077424 */ /* 0x000fc800078e00ff */
[----:B------:R-:W-:-:S04]  /*88e0*/  FFMA R7, -R8, R7, 1 ;  /* 0x3f80000008077423 */ /* 0x000fc80000000107 */
[----:B------:R-:W-:-:S04]  /*88f0*/  FFMA R8, R7, -R8, -0.6666666865348815918 ;  /* 0xbf2aaaab07087423 */ /* 0x000fc80000000808 */
[----:B------:R-:W-:-:S04]  /*8900*/  FFMA R7, R9, R8, RZ ;  /* 0x0000000809077223 */ /* 0x000fc800000000ff */
[----:B------:R-:W-:-:S04]  /*8910*/  FFMA R10, R7, 1.5, R9 ;  /* 0x3fc00000070a7823 */ /* 0x000fc80000000009 */
[----:B------:R-:W-:Y:S01]  /*8920*/  FFMA R8, R8, R10, R7 ;  /* 0x0000000a08087223 */ /* 0x000fe20000000007 */
[----:B-1----:R-:W-:Y:S06]  /*8930*/  @!P0 BRA `(.L_x_66) ;  /* 0x00000000000c8947 */ /* 0x002fec0003800000 */
[----:B------:R-:W-:Y:S01]  /*8940*/  HFMA2 R8, -RZ, RZ, -1.9375, 0 ;  /* 0xbfc00000ff087431 */ /* 0x000fe200000001ff */
[----:B------:R-:W-:-:S07]  /*8950*/  MOV R10, 0x8970 ;  /* 0x00008970000a7802 */ /* 0x000fce0000000f00 */
[----:B0-23-5:R-:W-:Y:S05]  /*8960*/  CALL.REL.NOINC `($__internal_2_$__cuda_sm3x_div_rn_noftz_f32_slowpath) ;  /* 0x0000004c00147944 */ /* 0x02dfea0003c00000 */
.L_x_66:
[----:B------:R4:W-:Y:S01]  /*8970*/  STG.E desc[UR6][R14.64], R8 ;  /* 0x000000080e007986 */ /* 0x0009e2000c101906 */
[----:B------:R-:W-:Y:S01]  /*8980*/  IMAD.MOV.U32 R13, RZ, RZ, R5 ;  /* 0x000000ffff0d7224 */ /* 0x000fe200078e0005 */
[----:B------:R-:W-:Y:S06]  /*8990*/  BRA `(.L_x_36) ;  /* 0x00000000000c7947 */ /* 0x000fec0003800000 */
.L_x_65:
[----:B------:R-:W-:Y:S01]  /*89a0*/  FADD R9, -R9, -RZ ;  /* 0x800000ff09097221 */ /* 0x000fe20000000100 */
[----:B------:R-:W-:-:S04]  /*89b0*/  IMAD.MOV.U32 R13, RZ, RZ, R5 ;  /* 0x000000ffff0d7224 */ /* 0x000fc800078e0005 */
[----:B------:R1:W-:Y:S03]  /*89c0*/  STG.E desc[UR6][R14.64], R9 ;  /* 0x000000090e007986 */ /* 0x0003e6000c101906 */
.L_x_36:
[C---:B------:R-:W-:Y:S01]  /*89d0*/  ISETP.GE.AND P1, PT, R3.reuse, 0x6, PT ;  /* 0x000000060300780c */ /* 0x040fe20003f26270 */
[----:B------:R-:W0:Y:S01]  /*89e0*/  LDCU UR9, c[0x0][0x3c8] ;  /* 0x00007900ff0977ac */ /* 0x000e220008000800 */
[----:B------:R-:W-:Y:S01]  /*89f0*/  PLOP3.LUT P0, PT, PT, PT, PT, 0x8, 0x80 ;  /* 0x000000000080781c */ /* 0x000fe20003f0e170 */
[C---:B------:R-:W-:Y:S01]  /*8a00*/  VIADD R7, R3.reuse, 0x1 ;  /* 0x0000000103077836 */ /* 0x040fe20000000000 */
[----:B------:R-:W-:-:S09]  /*8a10*/  ISETP.NE.AND P3, PT, R3, RZ, PT ;  /* 0x000000ff0300720c */ /* 0x000fd20003f65270 */
[----:B------:R-:W3:Y:S01]  /*8a20*/  @P1 LDC.64 R10, c[0x0][0x3c0] ;  /* 0x0000f000ff0a1b82 */ /* 0x000ee20000000a00 */
[----:B-1--4-:R-:W-:Y:S01]  /*8a30*/  @P1 FADD R8, -R13, R4 ;  /* 0x000000040d081221 */ /* 0x012fe20000000100 */
[----:B------:R-:W-:Y:S02]  /*8a40*/  @P1 MOV R7, RZ ;  /* 0x000000ff00071202 */ /* 0x000fe40000000f00 */
[----:B------:R-:W-:Y:S01]  /*8a50*/  FSEL R4, R5, R4, !P3 ;  /* 0x0000000405047208 */ /* 0x000fe20005800000 */
[----:B------:R-:W-:Y:S01]  /*8a60*/  IMAD.MOV.U32 R5, RZ, RZ, R13 ;  /* 0x000000ffff057224 */ /* 0x000fe200078e000d */
[----:B0-----:R-:W-:Y:S01]  /*8a70*/  ISETP.LT.AND P4, PT, R6, UR9, PT ;  /* 0x0000000906007c0c */ /* 0x001fe2000bf81270 */
[----:B--2---:R-:W3:Y:S01]  /*8a80*/  @P1 F2F.F64.F32 R8, R8 ;  /* 0x0000000800081310 */ /* 0x004ee20000201800 */
[----:B------:R-:W-:Y:S01]  /*8a90*/  IMAD.MOV.U32 R3, RZ, RZ, R7 ;  /* 0x000000ffff037224 */ /* 0x000fe200078e0007 */
[----:B---3--:R-:W-:-:S06]  /*8aa0*/  @P1 DSETP.GEU.AND P2, PT, R8, R10, PT ;  /* 0x0000000a0800122a */ /* 0x008fcc0003f4e000 */
[C---:B------:R-:W-:Y:S01]  /*8ab0*/  @P1 ISETP.GT.U32.AND P0, PT, R6.reuse, 0x28, !P2 ;  /* 0x000000280600180c */ /* 0x040fe20005704070 */
[----:B------:R-:W-:-:S12]  /*8ac0*/  VIADD R6, R6, 0x1 ;  /* 0x0000000106067836 */ /* 0x000fd80000000000 */
[----:B------:R-:W-:Y:S05]  /*8ad0*/  @!P0 BRA P4, `(.L_x_67) ;  /* 0xffffffb8000c8947 */ /* 0x000fea000203ffff */
[----:B------:R-:W2:Y:S02]  /*8ae0*/  LDG.E R2, desc[UR6][R30.64+0x14] ;  /* 0x000014061e027981 */ /* 0x000ea4000c1e1900 */
[----:B--2---:R-:W0:Y:S02]  /*8af0*/  F2F.F64.F32 R20, R2 ;  /* 0x0000000200147310 */ /* 0x004e240000201800 */
[----:B0-----:R-:W-:-:S14]  /*8b00*/  DSETP.NEU.AND P0, PT, |R20|, +INF , PT ;  /* 0x7ff000001400742a */ /* 0x001fdc0003f0d200 */
        /* <DEDUP_REMOVED lines=8> */
[----:B------:R-:W-:-:S04]  /*8b90*/  UMOV UR11, 0x3ff921fb ;  /* 0x3ff921fb000b7882 */ /* 0x000fc80000000000 */
[----:B------:R-:W0:Y:S08]  /*8ba0*/  F2I.F64 R11, R4 ;  /* 0x00000004000b7311 */ /* 0x000e300000301100 */
[----:B0-----:R-:W0:Y:S02]  /*8bb0*/  I2F.F64 R16, R11 ;  /* 0x0000000b00107312 */ /* 0x001e240000201c00 */
[----:B0-----:R-:W-:Y:S01]  /*8bc0*/  DFMA R6, R16, -UR10, R20 ;  /* 0x8000000a10067c2b */ /* 0x001fe20008000014 */
        /* <DEDUP_REMOVED lines=10> */
[----:B-----5:R-:W-:Y:S05]  /*8c70*/  CALL.REL.NOINC `($gaussFitter$__internal_trig_reduction_slowpathd) ;  /* 0x0000004c00d87944 */ /* 0x020fea0003c00000 */
[----:B------:R-:W-:Y:S01]  /*8c80*/  IMAD.MOV.U32 R16, RZ, RZ, R14 ;  /* 0x000000ffff107224 */ /* 0x000fe200078e000e */
[----:B------:R-:W-:-:S07]  /*8c90*/  MOV R17, R15 ;  /* 0x0000000f00117202 */ /* 0x000fce0000000f00 */
.L_x_69:
[----:B------:R-:W-:-:S07]  /*8ca0*/  VIADD R0, R11, 0x1 ;  /* 0x000000010b007836 */ /* 0x000fce0000000000 */
.L_x_68:
[----:B------:R-:W0:Y:S01]  /*8cb0*/  LDCU.64 UR10, c[0x4][0x8] ;  /* 0x01000100ff0a77ac */ /* 0x000e220008000a00 */
[----:B------:R-:W-:-:S05]  /*8cc0*/  IMAD.SHL.U32 R3, R0, 0x40, RZ ;  /* 0x0000004000037824 */ /* 0x000fca00078e00ff */
[----:B------:R-:W-:-:S04]  /*8cd0*/  LOP3.LUT R3, R3, 0x40, RZ, 0xc0, !PT ;  /* 0x0000004003037812 */ /* 0x000fc800078ec0ff */
[----:B0-----:R-:W-:-:S05]  /*8ce0*/  IADD3 R24, P0, PT, R3, UR10, RZ ;  /* 0x0000000a03187c10 */ /* 0x001fca000ff1e0ff */
[----:B------:R-:W-:-:S05]  /*8cf0*/  IMAD.X R25, RZ, RZ, UR11, P0 ;  /* 0x0000000bff197e24 */ /* 0x000fca00080e06ff */
[----:B------:R-:W2:Y:S04]  /*8d00*/  LDG.E.128.CONSTANT R12, desc[UR6][R24.64] ;  /* 0x00000006180c7981 */ /* 0x000ea8000c1e9d00 */
[----:B------:R-:W3:Y:S04]  /*8d10*/  LDG.E.128.CONSTANT R8, desc[UR6][R24.64+0x10] ;  /* 0x0000100618087981 */ /* 0x000ee8000c1e9d00 */
[----:B------:R-:W4:Y:S01]  /*8d20*/  LDG.E.128.CONSTANT R4, desc[UR6][R24.64+0x20] ;  /* 0x0000200618047981 */ /* 0x000f22000c1e9d00 */
[----:B------:R-:W-:Y:S01]  /*8d30*/  LOP3.LUT R3, R0, 0x1, RZ, 0xc0, !PT ;  /* 0x0000000100037812 */ /* 0x000fe200078ec0ff */
[----:B-----5:R-:W-:Y:S01]  /*8d40*/  DMUL R18, R16, R16 ;  /* 0x0000001010127228 */ /* 0x020fe20000000000 */
[----:B------:R-:W-:Y:S01]  /*8d50*/  MOV R26, 0x20fd8164 ;  /* 0x20fd8164001a7802 */ /* 0x000fe20000000f00 */
[----:B------:R-:W-:Y:S01]  /*8d60*/  DSETP.NEU.AND P1, PT, |R20|, +INF , PT ;  /* 0x7ff000001400742a */ /* 0x000fe20003f2d200 */
[----:B------:R-:W-:Y:S01]  /*8d70*/  ISETP.NE.U32.AND P0, PT, R3, 0x1, PT ;  /* 0x000000010300780c */ /* 0x000fe20003f05070 */
[----:B------:R-:W-:-:S03]  /*8d80*/  IMAD.MOV.U32 R3, RZ, RZ, 0x3da8ff83 ;  /* 0x3da8ff83ff037424 */ /* 0x000fc600078e00ff */
[----:B------:R-:W-:Y:S02]  /*8d90*/  FSEL R26, R26, -8.06006814911005101289e+34, !P0 ;  /* 0xf9785eba1a1a7808 */ /* 0x000fe40004000000 */
[----:B------:R-:W-:-:S07]  /*8da0*/  FSEL R27, -R3, 0.11223486810922622681, !P0 ;  /* 0x3de5db65031b7808 */ /* 0x000fce0004000100 */
[----:B------:R-:W-:Y:S01]  /*8db0*/  @!P1 IMAD.MOV.U32 R3, RZ, RZ, 0x1 ;  /* 0x00000001ff039424 */ /* 0x000fe200078e00ff */
[----:B--2---:R-:W-:-:S08]  /*8dc0*/  DFMA R12, R18, R26, R12 ;  /* 0x0000001a120c722b */ /* 0x004fd0000000000c */
        /* <DEDUP_REMOVED lines=8> */
[----:B------:R-:W-:Y:S01]  /*8e50*/  FSEL R7, R5, R17, !P0 ;  /* 0x0000001105077208 */ /* 0x000fe20004000000 */
[----:B------:R-:W-:Y:S01]  /*8e60*/  @!P1 DMUL R16, RZ, R20 ;  /* 0x00000014ff109228 */ /* 0x000fe20000000000 */
        /* <DEDUP_REMOVED lines=24> */
[----:B------:R-:W-:Y:S05]  /*8ff0*/  CALL.REL.NOINC `($gaussFitter$__internal_trig_reduction_slowpathd) ;  /* 0x0000004800f87944 */ /* 0x000fea0003c00000 */
[----:B------:R-:W-:Y:S02]  /*9000*/  IMAD.MOV.U32 R16, RZ, RZ, R14 ;  /* 0x000000ffff107224 */ /* 0x000fe400078e000e */
[----:B------:R-:W-:-:S07]  /*9010*/  IMAD.MOV.U32 R17, RZ, RZ, R15 ;  /* 0x000000ffff117224 */ /* 0x000fce00078e000f */
.L_x_71:
[----:B------:R-:W-:-:S07]  /*9020*/  VIADD R3, R11, 0x1 ;  /* 0x000000010b037836 */ /* 0x000fce0000000000 */
.L_x_70:
[----:B------:R-:W0:Y:S01]  /*9030*/  LDCU.64 UR10, c[0x4][0x8] ;  /* 0x01000100ff0a77ac */ /* 0x000e220008000a00 */
[----:B------:R-:W-:-:S04]  /*9040*/  SHF.L.U32 R0, R3, 0x6, RZ ;  /* 0x0000000603007819 */ /* 0x000fc800000006ff */
[----:B------:R-:W-:-:S04]  /*9050*/  LOP3.LUT R0, R0, 0x40, RZ, 0xc0, !PT ;  /* 0x0000004000007812 */ /* 0x000fc800078ec0ff */
[----:B0-----:R-:W-:Y:S02]  /*9060*/  IADD3 R26, P0, PT, R0, UR10, RZ ;  /* 0x0000000a001a7c10 */ /* 0x001fe4000ff1e0ff */
[----:B------:R0:W5:Y:S03]  /*9070*/  LDG.E R0, desc[UR6][R30.64+0xc] ;  /* 0x00000c061e007981 */ /* 0x000166000c1e1900 */
[----:B------:R-:W-:-:S05]  /*9080*/  IMAD.X R27, RZ, RZ, UR11, P0 ;  /* 0x0000000bff1b7e24 */ /* 0x000fca00080e06ff */
[----:B------:R-:W2:Y:S04]  /*9090*/  LDG.E.128.CONSTANT R4, desc[UR6][R26.64] ;  /* 0x000000061a047981 */ /* 0x000ea8000c1e9d00 */
[----:B------:R-:W3:Y:S04]  /*90a0*/  LDG.E.128.CONSTANT R8, desc[UR6][R26.64+0x10] ;  /* 0x000010061a087981 */ /* 0x000ee8000c1e9d00 */
[----:B------:R-:W4:Y:S01]  /*90b0*/  LDG.E.128.CONSTANT R12, desc[UR6][R26.64+0x20] ;  /* 0x000020061a0c7981 */ /* 0x000f22000c1e9d00 */
[----:B------:R-:W-:Y:S01]  /*90c0*/  LOP3.LUT R18, R3, 0x1, RZ, 0xc0, !PT ;  /* 0x0000000103127812 */ /* 0x000fe200078ec0ff */
[----:B------:R-:W-:-:S02]  /*90d0*/  IMAD.MOV.U32 R28, RZ, RZ, 0x20fd8164 ;  /* 0x20fd8164ff1c7424 */ /* 0x000fc400078e00ff */
[----:B------:R-:W-:Y:S01]  /*90e0*/  IMAD.MOV.U32 R29, RZ, RZ, 0x3da8ff83 ;  /* 0x3da8ff83ff1d7424 */ /* 0x000fe200078e00ff */
[----:B------:R-:W-:Y:S01]  /*90f0*/  ISETP.NE.U32.AND P0, PT, R18, 0x1, PT ;  /* 0x000000011200780c */ /* 0x000fe20003f05070 */
[----:B------:R-:W-:-:S03]  /*9100*/  DMUL R18, R16, R16 ;  /* 0x0000001010127228 */ /* 0x000fc60000000000 */
[----:B------:R-:W-:Y:S02]  /*9110*/  FSEL R28, R28, -8.06006814911005101289e+34, !P0 ;  /* 0xf9785eba1c1c7808 */ /* 0x000fe40004000000 */
[----:B------:R-:W-:Y:S01]  /*9120*/  FSEL R29, -R29, 0.11223486810922622681, !P0 ;  /* 0x3de5db651d1d7808 */ /* 0x000fe20004000100 */
[----:B------:R-:W-:-:S05]  /*9130*/  DSETP.NEU.AND P1, PT, |R20|, +INF , PT ;  /* 0x7ff000001400742a */ /* 0x000fca0003f2d200 */
        /* <DEDUP_REMOVED lines=9> */
[----:B------:R-:W-:-:S06]  /*91d0*/  FSEL R7, R5, R17, !P0 ;  /* 0x0000001105077208 */ /* 0x000fcc0004000000 */
[----:B------:R-:W-:Y:S01]  /*91e0*/  DADD R4, RZ, -R6 ;  /* 0x00000000ff047229 */ /* 0x000fe20000000806 */
[----:B------:R-:W-:Y:S01]  /*91f0*/  LOP3.LUT P0, RZ, R3, 0x2, RZ, 0xc0, !PT ;  /* 0x0000000203ff7812 */ /* 0x000fe2000780c0ff */
[----:B------:R-:W-:-:S08]  /*9200*/  @!P1 DMUL R16, RZ, R20 ;  /* 0x00000014ff109228 */ /* 0x000fd00000000000 */
[----:B------:R-:W-:Y:S02]  /*9210*/  FSEL R4, R6, R4, !P0 ;  /* 0x0000000406047208 */ /* 0x000fe40004000000 */
[----:B------:R-:W-:Y:S02]  /*9220*/  FSEL R5, R7, R5, !P0 ;  /* 0x0000000507057208 */ /* 0x000fe40004000000 */
[----:B------:R-:W-:-:S04]  /*9230*/  @!P1 MOV R3, RZ ;  /* 0x000000ff00039202 */ /* 0x000fc80000000f00 */
[----:B------:R-:W-:Y:S01]  /*9240*/  DMUL R24, R24, R4 ;  /* 0x0000000418187228 */ /* 0x000fe20000000000 */
[----:B0-----:R-:W-:Y:S10]  /*9250*/  @!P1 BRA `(.L_x_72) ;  /* 0x00000000005c9947 */ /* 0x001ff40003800000 */
        /* <DEDUP_REMOVED lines=21> */
[----:B------:R-:W-:Y:S01]  /*93b0*/  MOV R16, R14 ;  /* 0x0000000e00107202 */ /* 0x000fe20000000f00 */
[----:B------:R-:W-:-:S07]  /*93c0*/  IMAD.MOV.U32 R17, RZ, RZ, R15 ;  /* 0x000000ffff117224 */ /* 0x000fce00078e000f */
.L_x_72:
        /* <DEDUP_REMOVED lines=9> */
[----:B------:R-:W-:Y:S01]  /*9460*/  IMAD.MOV.U32 R29, RZ, RZ, 0x3da8ff83 ;  /* 0x3da8ff83ff1d7424 */ /* 0x000fe200078e00ff */
[----:B------:R-:W-:Y:S01]  /*9470*/  MOV R28, 0x20fd8164 ;  /* 0x20fd8164001c7802 */ /* 0x000fe20000000f00 */
[----:B------:R-:W-:Y:S01]  /*9480*/  DSETP.NEU.AND P1, PT, |R20|, +INF , PT ;  /* 0x7ff000001400742a */ /* 0x000fe20003f2d200 */
[----:B------:R-:W-:Y:S01]  /*9490*/  ISETP.NE.U32.AND P0, PT, R18, 0x1, PT ;  /* 0x000000011200780c */ /* 0x000fe20003f05070 */
[----:B------:R-:W-:-:S03]  /*94a0*/  DMUL R18, R16, R16 ;  /* 0x0000001010127228 */ /* 0x000fc60000000000 */
[----:B------:R-:W-:Y:S02]  /*94b0*/  FSEL R28, R28, -8.06006814911005101289e+34, !P0 ;  /* 0xf9785eba1c1c7808 */ /* 0x000fe40004000000 */
[----:B------:R-:W-:-:S06]  /*94c0*/  FSEL R29, -R29, 0.11223486810922622681, !P0 ;  /* 0x3de5db651d1d7808 */ /* 0x000fcc0004000100 */
[----:B--2---:R-:W-:Y:S01]  /*94d0*/  DFMA R4, R18, R28, R4 ;  /* 0x0000001c1204722b */ /* 0x004fe20000000004 */
[----:B------:R-:W-:-:S07]  /*94e0*/  @!P1 IMAD.MOV.U32 R28, RZ, RZ, RZ ;  /* 0x000000ffff1c9224 */ /* 0x000fce00078e00ff */
        /* <DEDUP_REMOVED lines=34> */
[----:B-----5:R-:W-:Y:S05]  /*9710*/  CALL.REL.NOINC `($gaussFitter$__internal_trig_reduction_slowpathd) ;  /* 0x0000004400307944 */ /* 0x020fea0003c00000 */
[----:B------:R-:W-:Y:S02]  /*9720*/  IMAD.MOV.U32 R28, RZ, RZ, R11 ;  /* 0x000000ffff1c7224 */ /* 0x000fe400078e000b */
[----:B------:R-:W-:Y:S02]  /*9730*/  IMAD.MOV.U32 R16, RZ, RZ, R14 ;  /* 0x000000ffff107224 */ /* 0x000fe400078e000e */
[----:B------:R-:W-:-:S07]  /*9740*/  IMAD.MOV.U32 R17, RZ, RZ, R15 ;  /* 0x000000ffff117224 */ /* 0x000fce00078e000f */
.L_x_73:
[----:B------:R-:W0:Y:S01]  /*9750*/  LDCU.64 UR10, c[0x4][0x8] ;  /* 0x01000100ff0a77ac */ /* 0x000e220008000a00 */
[----:B------:R-:W-:-:S04]  /*9760*/  SHF.L.U32 R3, R28, 0x6, RZ ;  /* 0x000000061c037819 */ /* 0x000fc800000006ff */
[----:B------:R-:W-:-:S04]  /*9770*/  LOP3.LUT R3, R3, 0x40, RZ, 0xc0, !PT ;  /* 0x0000004003037812 */ /* 0x000fc800078ec0ff */
[----:B0-----:R-:W-:Y:S02]  /*9780*/  IADD3 R32, P0, PT, R3, UR10, RZ ;  /* 0x0000000a03207c10 */ /* 0x001fe4000ff1e0ff */
[----:B------:R-:W2:Y:S03]  /*9790*/  LDG.E R3, desc[UR6][R30.64+0x10] ;  /* 0x000010061e037981 */ /* 0x000ea6000c1e1900 */
[----:B------:R-:W-:-:S05]  /*97a0*/  IMAD.X R33, RZ, RZ, UR11, P0 ;  /* 0x0000000bff217e24 */ /* 0x000fca00080e06ff */
[----:B------:R-:W3:Y:S04]  /*97b0*/  LDG.E.128.CONSTANT R4, desc[UR6][R32.64] ;  /* 0x0000000620047981 */ /* 0x000ee8000c1e9d00 */
[----:B------:R-:W4:Y:S04]  /*97c0*/  LDG.E.128.CONSTANT R8, desc[UR6][R32.64+0x10] ;  /* 0x0000100620087981 */ /* 0x000f28000c1e9d00 */
[----:B------:R-:W4:Y:S01]  /*97d0*/  LDG.E.128.CONSTANT R12, desc[UR6][R32.64+0x20] ;  /* 0x00002006200c7981 */ /* 0x000f22000c1e9d00 */
[----:B------:R-:W-:Y:S01]  /*97e0*/  LOP3.LUT R18, R28, 0x1, RZ, 0xc0, !PT ;  /* 0x000000011c127812 */ /* 0x000fe200078ec0ff */
[----:B------:R-:W-:-:S02]  /*97f0*/  IMAD.MOV.U32 R34, RZ, RZ, 0x20fd8164 ;  /* 0x20fd8164ff227424 */ /* 0x000fc400078e00ff */
[----:B------:R-:W-:Y:S01]  /*9800*/  IMAD.MOV.U32 R29, RZ, RZ, 0x3da8ff83 ;  /* 0x3da8ff83ff1d7424 */ /* 0x000fe200078e00ff */
[----:B------:R-:W-:Y:S01]  /*9810*/  ISETP.NE.U32.AND P0, PT, R18, 0x1, PT ;  /* 0x000000011200780c */ /* 0x000fe20003f05070 */
[----:B------:R-:W-:-:S03]  /*9820*/  DMUL R18, R16, R16 ;  /* 0x0000001010127228 */ /* 0x000fc60000000000 */
[----:B------:R-:W-:Y:S02]  /*9830*/  FSEL R34, R34, -8.06006814911005101289e+34, !P0 ;  /* 0xf9785eba22227808 */ /* 0x000fe40004000000 */
[----:B------:R-:W-:-:S06]  /*9840*/  FSEL R35, -R29, 0.11223486810922622681, !P0 ;  /* 0x3de5db651d237808 */ /* 0x000fcc0004000100 */
[----:B---3--:R-:W-:Y:S01]  /*9850*/  DFMA R4, R18, R34, R4 ;  /* 0x000000221204722b */ /* 0x008fe20000000004 */
[----:B--2---:R-:W-:-:S07]  /*9860*/  FADD R34, R3, R3 ;  /* 0x0000000303227221 */ /* 0x004fce0000000000 */
[----:B------:R-:W-:Y:S01]  /*9870*/  DFMA R4, R18, R4, R6 ;  /* 0x000000041204722b */ /* 0x000fe20000000006 */
[----:B------:R-:W-:-:S06]  /*9880*/  FMUL R6, R3, R34 ;  /* 0x0000002203067220 */ /* 0x000fcc0000400000 */
[----:B------:R-:W0:Y:S01]  /*9890*/  F2F.F64.F32 R6, R6 ;  /* 0x0000000600067310 */ /* 0x000e220000201800 */
[----:B----4-:R-:W-:-:S08]  /*98a0*/  DFMA R4, R18, R4, R8 ;  /* 0x000000041204722b */ /* 0x010fd00000000008 */
[C---:B------:R-:W-:Y:S02]  /*98b0*/  DFMA R10, R18.reuse, R4, R10 ;  /* 0x00000004120a722b */ /* 0x040fe4000000000a */
[----:B0-----:R-:W0:Y:S06]  /*98c0*/  MUFU.RCP64H R5, R7 ;  /* 0x0000000700057308 */ /* 0x001e2c0000001800 */
[----:B------:R-:W-:Y:S01]  /*98d0*/  DFMA R10, R18, R10, R12 ;  /* 0x0000000a120a722b */ /* 0x000fe2000000000c */
[----:B------:R-:W-:-:S07]  /*98e0*/  MOV R4, 0x1 ;  /* 0x0000000100047802 */ /* 0x000fce0000000f00 */
[----:B------:R-:W-:Y:S02]  /*98f0*/  DFMA R10, R18, R10, R14 ;  /* 0x0000000a120a722b */ /* 0x000fe4000000000e */
[----:B0-----:R-:W-:-:S06]  /*9900*/  DFMA R8, -R6, R4, 1 ;  /* 0x3ff000000608742b */ /* 0x001fcc0000000104 */
[----:B------:R-:W-:Y:S02]  /*9910*/  DFMA R16, R10, R16, R16 ;  /* 0x000000100a10722b */ /* 0x000fe40000000010 */
[----:B------:R-:W-:Y:S02]  /*9920*/  DFMA R10, R18, R10, 1 ;  /* 0x3ff00000120a742b */ /* 0x000fe4000000000a */
[----:B------:R-:W-:-:S08]  /*9930*/  DFMA R8, R8, R8, R8 ;  /* 0x000000080808722b */ /* 0x000fd00000000008 */
[----:B------:R-:W-:Y:S02]  /*9940*/  FSEL R12, R10, R16, !P0 ;  /* 0x000000100a0c7208 */ /* 0x000fe40004000000 */
[----:B------:R-:W-:Y:S01]  /*9950*/  FSEL R13, R11, R17, !P0 ;  /* 0x000000110b0d7208 */ /* 0x000fe20004000000 */
[----:B------:R-:W-:-:S05]  /*9960*/  DFMA R8, R4, R8, R4 ;  /* 0x000000080408722b */ /* 0x000fca0000000004 */
[----:B------:R-:W-:Y:S01]  /*9970*/  DADD R4, RZ, -R12 ;  /* 0x00000000ff047229 */ /* 0x000fe2000000080c */
[----:B------:R-:W-:Y:S02]  /*9980*/  LOP3.LUT P0, RZ, R28, 0x2, RZ, 0xc0, !PT ;  /* 0x000000021cff7812 */ /* 0x000fe4000780c0ff */
[----:B------:R-:W-:-:S07]  /*9990*/  DFMA R10, -R6, R8, 1 ;  /* 0x3ff00000060a742b */ /* 0x000fce0000000108 */
[----:B------:R-:W-:Y:S02]  /*99a0*/  FSEL R4, R12, R4, !P0 ;  /* 0x000000040c047208 */ /* 0x000fe40004000000 */
[----:B------:R-:W-:Y:S01]  /*99b0*/  FSEL R5, R13, R5, !P0 ;  /* 0x000000050d057208 */ /* 0x000fe20004000000 */
[----:B------:R-:W-:-:S05]  /*99c0*/  DFMA R10, R8, R10, R8 ;  /* 0x0000000a080a722b */ /* 0x000fca0000000008 */
[----:B------:R-:W-:-:S08]  /*99d0*/  DMUL R12, R26, R4 ;  /* 0x000000041a0c7228 */ /* 0x000fd00000000000 */
[----:B------:R-:W-:-:S08]  /*99e0*/  DMUL R28, R12, R10 ;  /* 0x0000000a0c1c7228 */ /* 0x000fd00000000000 */
[----:B------:R-:W-:-:S08]  /*99f0*/  DFMA R4, -R6, R28, R12 ;  /* 0x0000001c0604722b */ /* 0x000fd0000000010c */
[----:B------:R-:W-:Y:S01]  /*9a00*/  DFMA R28, R10, R4, R28 ;  /* 0x000000040a1c722b */ /* 0x000fe2000000001c */
[----:B-----5:R-:W-:Y:S01]  /*9a10*/  FADD R5, R0, R0 ;  /* 0x0000000000057221 */ /* 0x020fe20000000000 */
[----:B------:R-:W-:-:S03]  /*9a20*/  FSETP.GEU.AND P1, PT, |R13|, 6.5827683646048100446e-37, PT ;  /* 0x036000000d00780b */ /* 0x000fc60003f2e200 */
[----:B------:R-:W-:-:S05]  /*9a30*/  FMUL R5, R0, R5 ;  /* 0x0000000500057220 */ /* 0x000fca0000400000 */
[----:B------:R-:W-:Y:S01]  /*9a40*/  FFMA R8, RZ, R7, R29 ;  /* 0x00000007ff087223 */ /* 0x000fe2000000001d */
[----:B------:R-:W0:Y:S04]  /*9a50*/  F2F.F64.F32 R4, R5 ;  /* 0x0000000500047310 */ /* 0x000e280000201800 */
[----:B------:R-:W-:-:S13]  /*9a60*/  FSETP.GT.AND P0, PT, |R8|, 1.469367938527859385e-39, PT ;  /* 0x001000000800780b */ /* 0x000fda0003f04200 */
[----:B0-----:R-:W-:Y:S05]  /*9a70*/  @P0 BRA P1, `(.L_x_74) ;  /* 0x00000000001c0947 */ /* 0x001fea0000800000 */
[----:B------:R-:W-:Y:S01]  /*9a80*/  IMAD.MOV.U32 R11, RZ, RZ, R13 ;  /* 0x000000ffff0b7224 */ /* 0x000fe200078e000d */
[----:B------:R-:W-:Y:S01]  /*9a90*/  MOV R10, 0x9ad0 ;  /* 0x00009ad0000a7802 */ /* 0x000fe20000000f00 */
[----:B------:R-:W-:Y:S02]  /*9aa0*/  IMAD.MOV.U32 R8, RZ, RZ, R6 ;  /* 0x000000ffff087224 */ /* 0x000fe400078e0006 */
[----:B------:R-:W-:-:S07]  /*9ab0*/  IMAD.MOV.U32 R9, RZ, RZ, R7 ;  /* 0x000000ffff097224 */ /* 0x000fce00078e0007 */
[----:B------:R-:W-:Y:S05]  /*9ac0*/  CALL.REL.NOINC `($__internal_0_$__cuda_sm20_div_rn_f64_full) ;  /* 0x0000003000587944 */ /* 0x000fea0003c00000 */
[----:B------:R-:W-:Y:S01]  /*9ad0*/  MOV R28, R8 ;  /* 0x00000008001c7202 */ /* 0x000fe20000000f00 */
[----:B------:R-:W-:-:S07]  /*9ae0*/  IMAD.MOV.U32 R29, RZ, RZ, R9 ;  /* 0x000000ffff1d7224 */ /* 0x000fce00078e0009 */
.L_x_74:
[----:B------:R-:W0:Y:S01]  /*9af0*/  MUFU.RCP64H R9, R5 ;  /* 0x0000000500097308 */ /* 0x000e220000001800 */
[----:B------:R-:W-:Y:S01]  /*9b00*/  IMAD.MOV.U32 R8, RZ, RZ, 0x1 ;  /* 0x00000001ff087424 */ /* 0x000fe200078e00ff */
[----:B------:R-:W-:-:S05]  /*9b10*/  FSETP.GEU.AND P1, PT, |R25|, 6.5827683646048100446e-37, PT ;  /* 0x036000001900780b */ /* 0x000fca0003f2e200 */
[----:B0-----:R-:W-:-:S08]  /*9b20*/  DFMA R10, R8, -R4, 1 ;  /* 0x3ff00000080a742b */ /* 0x001fd00000000804 */
[----:B------:R-:W-:-:S08]  /*9b30*/  DFMA R10, R10, R10, R10 ;  /* 0x0000000a0a0a722b */ /* 0x000fd0000000000a */
[----:B------:R-:W-:-:S08]  /*9b40*/  DFMA R10, R8, R10, R8 ;  /* 0x0000000a080a722b */ /* 0x000fd00000000008 */
[----:B------:R-:W-:-:S08]  /*9b50*/  DFMA R8, R10, -R4, 1 ;  /* 0x3ff000000a08742b */ /* 0x000fd00000000804 */
[----:B------:R-:W-:-:S08]  /*9b60*/  DFMA R8, R10, R8, R10 ;  /* 0x000000080a08722b */ /* 0x000fd0000000000a */
[----:B------:R-:W-:-:S08]  /*9b70*/  DMUL R10, R24, R8 ;  /* 0x00000008180a7228 */ /* 0x000fd00000000000 */
[----:B------:R-:W-:-:S08]  /*9b80*/  DFMA R12, R10, -R4, R24 ;  /* 0x800000040a0c722b */ /* 0x000fd00000000018 */
        /* <DEDUP_REMOVED lines=9> */
[----:B------:R-:W-:Y:S05]  /*9c20*/  CALL.REL.NOINC `($__internal_0_$__cuda_sm20_div_rn_f64_full) ;  /* 0x0000003000007944 */ /* 0x000fea0003c00000 */
.L_x_75:
[----:B------:R-:W-:Y:S01]  /*9c30*/  FADD R26, R2, R2 ;  /* 0x00000002021a7221 */ /* 0x000fe20000000000 */
[----:B------:R-:W-:-:S05]  /*9c40*/  DADD R8, R8, R28 ;  /* 0x0000000008087229 */ /* 0x000fca000000001c */
[----:B------:R-:W0:Y:S08]  /*9c50*/  F2F.F64.F32 R26, R26 ;  /* 0x0000001a001a7310 */ /* 0x000e300000201800 */
[----:B------:R1:W2:Y:S01]  /*9c60*/  F2F.F32.F64 R2, R8 ;  /* 0x0000000800027310 */ /* 0x0002a20000301000 */
[----:B0-----:R-:W-:-:S14]  /*9c70*/  DSETP.NEU.AND P0, PT, |R26|, +INF , PT ;  /* 0x7ff000001a00742a */ /* 0x001fdc0003f0d200 */
[----:B------:R-:W-:Y:S01]  /*9c80*/  @!P0 DMUL R28, RZ, R26 ;  /* 0x0000001aff1c8228 */ /* 0x000fe20000000000 */
[----:B------:R-:W-:Y:S01]  /*9c90*/  @!P0 IMAD.MOV.U32 R24, RZ, RZ, RZ ;  /* 0x000000ffff188224 */ /* 0x000fe200078e00ff */
[----:B-12---:R-:W-:Y:S09]  /*9ca0*/  @!P0 BRA `(.L_x_76) ;  /* 0x00000000005c8947 */ /* 0x006ff20003800000 */
        /* <DEDUP_REMOVED lines=19> */
[----:B------:R-:W-:Y:S05]  /*9de0*/  CALL.REL.NOINC `($gaussFitter$__internal_trig_reduction_slowpathd) ;  /* 0x0000003c007c7944 */ /* 0x000fea0003c00000 */
[----:B------:R-:W-:Y:S01]  /*9df0*/  IMAD.MOV.U32 R24, RZ, RZ, R11 ;  /* 0x000000ffff187224 */ /* 0x000fe200078e000b */
[----:B------:R-:W-:Y:S01]  /*9e00*/  MOV R29, R15 ;  /* 0x0000000f001d7202 */ /* 0x000fe20000000f00 */
[----:B------:R-:W-:-:S07]  /*9e10*/  IMAD.MOV.U32 R28, RZ, RZ, R14 ;  /* 0x000000ffff1c7224 */ /* 0x000fce00078e000e */
.L_x_76:
        /* <DEDUP_REMOVED lines=12> */
[----:B------:R-:W-:Y:S01]  /*9ee0*/  DSETP.NEU.AND P1, PT, |R26|, +INF , PT ;  /* 0x7ff000001a00742a */ /* 0x000fe20003f2d200 */
[----:B------:R-:W-:Y:S02]  /*9ef0*/  MOV R25, 0x3da8ff83 ;  /* 0x3da8ff8300197802 */ /* 0x000fe40000000f00 */
[----:B------:R-:W-:Y:S02]  /*9f00*/  FSEL R36, R36, -8.06006814911005101289e+34, !P0 ;  /* 0xf9785eba24247808 */ /* 0x000fe40004000000 */
[----:B------:R-:W-:-:S09]  /*9f10*/  FSEL R37, -R25, 0.11223486810922622681, !P0 ;  /* 0x3de5db6519257808 */ /* 0x000fd20004000100 */
[----:B------:R-:W-:Y:S01]  /*9f20*/  @!P1 IMAD.MOV.U32 R25, RZ, RZ, RZ ;  /* 0x000000ffff199224 */ /* 0x000fe200078e00ff */
        /* <DEDUP_REMOVED lines=14> */
[----:B------:R-:W-:-:S04]  /*a010*/  FSEL R9, R11, R9, !P0 ;  /* 0x000000090b097208 */ /* 0x000fc80004000000 */
[----:B------:R0:W1:Y:S01]  /*a020*/  F2F.F32.F64 R24, R8 ;  /* 0x0000000800187310 */ /* 0x0000620000301000 */
[----:B------:R-:W-:Y:S05]  /*a030*/  @!P1 BRA `(.L_x_77) ;  /* 0x00000000005c9947 */ /* 0x000fea0003800000 */
[----:B------:R-:W-:Y:S01]  /*a040*/  UMOV UR10, 0x6dc9c883 ;  /* 0x6dc9c883000a7882 */ /* 0x000fe20000000000 */
[----:B------:R-:W-:Y:S01]  /*a050*/  UMOV UR11, 0x3fe45f30 ;  /* 0x3fe45f30000b7882 */ /* 0x000fe20000000000 */
[C---:B------:R-:W-:Y:S02]  /*a060*/  DSETP.GE.AND P0, PT, |R26|.reuse, 2.14748364800000000000e+09, PT ;  /* 0x41e000001a00742a */ /* 0x040fe40003f06200 */
[----:B0-----:R-:W-:Y:S01]  /*a070*/  DMUL R8, R26, UR10 ;  /* 0x0000000a1a087c28 */ /* 0x001fe20008000000 */
        /* <DEDUP_REMOVED lines=15> */
[----:B-1----:R-:W-:Y:S05]  /*a170*/  CALL.REL.NOINC `($gaussFitter$__internal_trig_reduction_slowpathd) ;  /* 0x0000003800987944 */ /* 0x002fea0003c00000 */
[----:B------:R-:W-:Y:S01]  /*a180*/  MOV R25, R11 ;  /* 0x0000000b00197202 */ /* 0x000fe20000000f00 */
[----:B------:R-:W-:Y:S02]  /*a190*/  IMAD.MOV.U32 R28, RZ, RZ, R14 ;  /* 0x000000ffff1c7224 */ /* 0x000fe400078e000e */
[----:B------:R-:W-:-:S07]  /*a1a0*/  IMAD.MOV.U32 R29, RZ, RZ, R15 ;  /* 0x000000ffff1d7224 */ /* 0x000fce00078e000f */
.L_x_77:
[----:B------:R-:W2:Y:S01]  /*a1b0*/  LDCU.64 UR10, c[0x4][0x8] ;  /* 0x01000100ff0a77ac */ /* 0x000ea20008000a00 */
[----:B0-----:R-:W-:-:S05]  /*a1c0*/  IMAD.SHL.U32 R8, R25, 0x40, RZ ;  /* 0x0000004019087824 */ /* 0x001fca00078e00ff */
[----:B------:R-:W-:-:S04]  /*a1d0*/  LOP3.LUT R8, R8, 0x40, RZ, 0xc0, !PT ;  /* 0x0000004008087812 */ /* 0x000fc800078ec0ff */
[----:B--2---:R-:W-:-:S04]  /*a1e0*/  IADD3 R32, P0, PT, R8, UR10, RZ ;  /* 0x0000000a08207c10 */ /* 0x004fc8000ff1e0ff */
[----:B------:R-:W-:-:S05]  /*a1f0*/  IADD3.X R33, PT, PT, RZ, UR11, RZ, P0, !PT ;  /* 0x0000000bff217c10 */ /* 0x000fca00087fe4ff */
[----:B------:R-:W2:Y:S04]  /*a200*/  LDG.E.128.CONSTANT R8, desc[UR6][R32.64] ;  /* 0x0000000620087981 */ /* 0x000ea8000c1e9d00 */
[----:B------:R-:W3:Y:S04]  /*a210*/  LDG.E.128.CONSTANT R12, desc[UR6][R32.64+0x10] ;  /* 0x00001006200c7981 */ /* 0x000ee8000c1e9d00 */
[----:B------:R-:W4:Y:S01]  /*a220*/  LDG.E.128.CONSTANT R16, desc[UR6][R32.64+0x20] ;  /* 0x0000200620107981 */ /* 0x000f22000c1e9d00 */
[----:B------:R-:W-:Y:S01]  /*a230*/  LOP3.LUT R26, R25, 0x1, RZ, 0xc0, !PT ;  /* 0x00000001191a7812 */ /* 0x000fe200078ec0ff */
[----:B------:R-:W-:Y:S01]  /*a240*/  IMAD.MOV.U32 R34, RZ, RZ, 0x20fd8164 ;  /* 0x20fd8164ff227424 */ /* 0x000fe200078e00ff */
[----:B------:R-:W-:Y:S01]  /*a250*/  DSETP.NEU.AND P1, PT, |R20|, +INF , PT ;  /* 0x7ff000001400742a */ /* 0x000fe20003f2d200 */
[----:B------:R-:W-:Y:S01]  /*a260*/  IMAD.MOV.U32 R35, RZ, RZ, 0x3da8ff83 ;  /* 0x3da8ff83ff237424 */ /* 0x000fe200078e00ff */
[----:B------:R-:W-:Y:S01]  /*a270*/  ISETP.NE.U32.AND P0, PT, R26, 0x1, PT ;  /* 0x000000011a00780c */ /* 0x000fe20003f05070 */
[----:B------:R-:W-:-:S03]  /*a280*/  DMUL R26, R28, R28 ;  /* 0x0000001c1c1a7228 */ /* 0x000fc60000000000 */
[----:B------:R-:W-:Y:S02]  /*a290*/  FSEL R34, R34, -8.06006814911005101289e+34, !P0 ;  /* 0xf9785eba22227808 */ /* 0x000fe40004000000 */
[----:B------:R-:W-:-:S06]  /*a2a0*/  FSEL R35, -R35, 0.11223486810922622681, !P0 ;  /* 0x3de5db6523237808 */ /* 0x000fcc0004000100 */
[----:B--2---:R-:W-:Y:S01]  /*a2b0*/  DFMA R8, R26, R34, R8 ;  /* 0x000000221a08722b */ /* 0x004fe20000000008 */
[----:B------:R-:W-:-:S04]  /*a2c0*/  FMUL R34, R3, 4 ;  /* 0x4080000003227820 */ /* 0x000fc80000400000 */
[----:B------:R-:W-:-:S03]  /*a2d0*/  FMUL R34, R3, R34 ;  /* 0x0000002203227220 */ /* 0x000fc60000400000 */
[C---:B------:R-:W-:Y:S02]  /*a2e0*/  DFMA R10, R26.reuse, R8, R10 ;  /* 0x000000081a0a722b */ /* 0x040fe4000000000a */
[----:B------:R-:W0:Y:S06]  /*a2f0*/  F2F.F64.F32 R8, R34 ;  /* 0x0000002200087310 */ /* 0x000e2c0000201800 */
[----:B---3--:R-:W-:-:S08]  /*a300*/  DFMA R10, R26, R10, R12 ;  /* 0x0000000a1a0a722b */ /* 0x008fd0000000000c */
[----:B------:R-:W-:Y:S02]  /*a310*/  DFMA R14, R26, R10, R14 ;  /* 0x0000000a1a0e722b */ /* 0x000fe4000000000e */
[----:B0-----:R-:W0:Y:S01]  /*a320*/  MUFU.RCP64H R11, R9 ;  /* 0x00000009000b7308 */ /* 0x001e220000001800 */
[----:B------:R-:W-:-:S05]  /*a330*/  IMAD.MOV.U32 R10, RZ, RZ, 0x1 ;  /* 0x00000001ff0a7424 */ /* 0x000fca00078e00ff */
[----:B----4-:R-:W-:-:S08]  /*a340*/  DFMA R14, R26, R14, R16 ;  /* 0x0000000e1a0e722b */ /* 0x010fd00000000010 */
[----:B------:R-:W-:Y:S02]  /*a350*/  DFMA R14, R26, R14, R18 ;  /* 0x0000000e1a0e722b */ /* 0x000fe40000000012 */
[----:B0-----:R-:W-:-:S06]  /*a360*/  DFMA R12, -R8, R10, 1 ;  /* 0x3ff00000080c742b */ /* 0x001fcc000000010a */
[----:B------:R-:W-:Y:S02]  /*a370*/  DFMA R28, R14, R28, R28 ;  /* 0x0000001c0e1c722b */ /* 0x000fe4000000001c */
[----:B------:R-:W-:Y:S02]  /*a380*/  DFMA R14, R26, R14, 1 ;  /* 0x3ff000001a0e742b */ /* 0x000fe4000000000e */
        /* <DEDUP_REMOVED lines=19> */
[----:B-1----:R-:W-:Y:S05]  /*a4c0*/  CALL.REL.NOINC `($__internal_0_$__cuda_sm20_div_rn_f64_full) ;  /* 0x0000002400d87944 */ /* 0x002fea0003c00000 */
[----:B------:R-:W-:Y:S02]  /*a4d0*/  IMAD.MOV.U32 R26, RZ, RZ, R8 ;  /* 0x000000ffff1a7224 */ /* 0x000fe400078e0008 */
[----:B------:R-:W-:-:S07]  /*a4e0*/  IMAD.MOV.U32 R27, RZ, RZ, R9 ;  /* 0x000000ffff1b7224 */ /* 0x000fce00078e0009 */
.L_x_78:
[C---:B------:R-:W-:Y:S01]  /*a4f0*/  FMUL R3, R0.reuse, 4 ;  /* 0x4080000000037820 */ /* 0x040fe20000400000 */
[----:B------:R-:W-:Y:S01]  /*a500*/  IMAD.MOV.U32 R8, RZ, RZ, 0x1 ;  /* 0x00000001ff087424 */ /* 0x000fe200078e00ff */
[----:B-1----:R-:W0:Y:S02]  /*a510*/  F2F.F64.F32 R24, -R24 ;  /* 0x8000001800187310 */ /* 0x002e240000201800 */
[----:B------:R-:W-:-:S06]  /*a520*/  FMUL R3, R0, R3 ;  /* 0x0000000300037220 */ /* 0x000fcc0000400000 */
[----:B------:R-:W1:Y:S01]  /*a530*/  F2F.F64.F32 R14, R3 ;  /* 0x00000003000e7310 */ /* 0x000e620000201800 */
[----:B0-----:R-:W-:-:S07]  /*a540*/  FSETP.GEU.AND P2, PT, |R25|, 6.5827683646048100446e-37, PT ;  /* 0x036000001900780b */ /* 0x001fce0003f4e200 */
[----:B-1----:R-:W0:Y:S02]  /*a550*/  MUFU.RCP64H R9, R15 ;  /* 0x0000000f00097308 */ /* 0x002e240000001800 */
[----:B0-----:R-:W-:-:S08]  /*a560*/  DFMA R10, -R14, R8, 1 ;  /* 0x3ff000000e0a742b */ /* 0x001fd00000000108 */
        /* <DEDUP_REMOVED lines=13> */
[----:B------:R-:W-:Y:S02]  /*a640*/  IMAD.MOV.U32 R8, RZ, RZ, R14 ;  /* 0x000000ffff087224 */ /* 0x000fe400078e000e */
[----:B------:R-:W-:-:S07]  /*a650*/  IMAD.MOV.U32 R9, RZ, RZ, R15 ;  /* 0x000000ffff097224 */ /* 0x000fce00078e000f */
[----:B------:R-:W-:Y:S05]  /*a660*/  CALL.REL.NOINC `($__internal_0_$__cuda_sm20_div_rn_f64_full) ;  /* 0x0000002400707944 */ /* 0x000fea0003c00000 */
.L_x_79:
[----:B------:R-:W-:Y:S01]  /*a670*/  DADD R8, R8, R26 ;  /* 0x0000000008087229 */ /* 0x000fe2000000001a */
[----:B------:R-:W-:Y:S01]  /*a680*/  @!P1 MOV R3, RZ ;  /* 0x000000ff00039202 */ /* 0x000fe20000000f00 */
[----:B------:R-:W-:-:S04]  /*a690*/  @!P1 DMUL R24, RZ, R20 ;  /* 0x00000014ff189228 */ /* 0x000fc80000000000 */
[----:B------:R0:W1:Y:S01]  /*a6a0*/  F2F.F32.F64 R0, R8 ;  /* 0x0000000800007310 */ /* 0x0000620000301000 */
[----:B------:R-:W-:Y:S06]  /*a6b0*/  @!P1 BRA `(.L_x_80) ;  /* 0x00000000005c9947 */ /* 0x000fec0003800000 */
        /* <DEDUP_REMOVED lines=20> */
[----:B------:R-:W-:Y:S01]  /*a800*/  IMAD.MOV.U32 R3, RZ, RZ, R11 ;  /* 0x000000ffff037224 */ /* 0x000fe200078e000b */
[----:B------:R-:W-:Y:S01]  /*a810*/  MOV R24, R14 ;  /* 0x0000000e00187202 */ /* 0x000fe20000000f00 */
[----:B------:R-:W-:-:S07]  /*a820*/  IMAD.MOV.U32 R25, RZ, RZ, R15 ;  /* 0x000000ffff197224 */ /* 0x000fce00078e000f */
.L_x_80:
[----:B------:R-:W2:Y:S01]  /*a830*/  LDCU.64 UR10, c[0x4][0x8] ;  /* 0x01000100ff0a77ac */ /* 0x000ea20008000a00 */
[----:B0-----:R-:W-:-:S05]  /*a840*/  IMAD.SHL.U32 R8, R3, 0x40, RZ ;  /* 0x0000004003087824 */ /* 0x001fca00078e00ff */
[----:B------:R-:W-:-:S04]  /*a850*/  LOP3.LUT R8, R8, 0x40, RZ, 0xc0, !PT ;  /* 0x0000004008087812 */ /* 0x000fc800078ec0ff */
[----:B--2---:R-:W-:-:S05]  /*a860*/  IADD3 R28, P0, PT, R8, UR10, RZ ;  /* 0x0000000a081c7c10 */ /* 0x004fca000ff1e0ff */
        /* <DEDUP_REMOVED lines=48> */
[----:B-1----:R-:W-:Y:S05]  /*ab70*/  CALL.REL.NOINC `($gaussFitter$__internal_trig_reduction_slowpathd) ;  /* 0x0000003000187944 */ /* 0x002fea0003c00000 */
[----:B------:R-:W-:Y:S02]  /*ab80*/  IMAD.MOV.U32 R3, RZ, RZ, R11 ;  /* 0x000000ffff037224 */ /* 0x000fe400078e000b */
[----:B------:R-:W-:Y:S02]  /*ab90*/  IMAD.MOV.U32 R26, RZ, RZ, R14 ;  /* 0x000000ffff1a7224 */ /* 0x000fe400078e000e */
[----:B------:R-:W-:-:S07]  /*aba0*/  IMAD.MOV.U32 R27, RZ, RZ, R15 ;  /* 0x000000ffff1b7224 */ /* 0x000fce00078e000f */
.L_x_81:
[----:B------:R-:W0:Y:S01]  /*abb0*/  LDCU.64 UR10, c[0x4][0x8] ;  /* 0x01000100ff0a77ac */ /* 0x000e220008000a00 */
[----:B------:R-:W-:-:S04]  /*abc0*/  SHF.L.U32 R8, R3, 0x6, RZ ;  /* 0x0000000603087819 */ /* 0x000fc800000006ff */
        /* <DEDUP_REMOVED lines=14> */
[----:B--2---:R-:W-:-:S08]  /*acb0*/  DFMA R8, R28, R34, R8 ;  /* 0x000000221c08722b */ /* 0x004fd00000000008 */
[----:B------:R-:W-:-:S08]  /*acc0*/  DFMA R8, R28, R8, R10 ;  /* 0x000000081c08722b */ /* 0x000fd0000000000a */
[----:B---3--:R-:W-:-:S08]  /*acd0*/  DFMA R8, R28, R8, R12 ;  /* 0x000000081c08722b */ /* 0x008fd0000000000c */
[----:B------:R-:W-:Y:S02]  /*ace0*/  DFMA R14, R28, R8, R14 ;  /* 0x000000081c0e722b */ /* 0x000fe4000000000e */
[----:B------:R-:W0:Y:S01]  /*acf0*/  MUFU.RCP64H R9, R5 ;  /* 0x0000000500097308 */ /* 0x000e220000001800 */
[----:B------:R-:W-:-:S05]  /*ad00*/  MOV R8, 0x1 ;  /* 0x0000000100087802 */ /* 0x000fca0000000f00 */
[----:B----4-:R-:W-:-:S08]  /*ad10*/  DFMA R14, R28, R14, R16 ;  /* 0x0000000e1c0e722b */ /* 0x010fd00000000010 */
[----:B------:R-:W-:Y:S02]  /*ad20*/  DFMA R14, R28, R14, R18 ;  /* 0x0000000e1c0e722b */ /* 0x000fe40000000012 */
[----:B0-----:R-:W-:-:S06]  /*ad30*/  DFMA R10, R8, -R4, 1 ;  /* 0x3ff00000080a742b */ /* 0x001fcc0000000804 */
        /* <DEDUP_REMOVED lines=8> */
[----:B------:R-:W-:-:S08]  /*adc0*/  DFMA R14, R12, -R4, 1 ;  /* 0x3ff000000c0e742b */ /* 0x000fd00000000804 */
[----:B------:R-:W-:Y:S01]  /*add0*/  FSEL R8, R10, R8, !P0 ;  /* 0x000000080a087208 */ /* 0x000fe20004000000 */
[----:B------:R-:W-:Y:S01]  /*ade0*/  DFMA R14, R12, R14, R12 ;  /* 0x0000000e0c0e722b */ /* 0x000fe2000000000c */
[----:B------:R-:W-:-:S06]  /*adf0*/  FSEL R9, R11, R9, !P0 ;  /* 0x000000090b097208 */ /* 0x000fcc0004000000 */
[----:B------:R-:W-:-:S08]  /*ae00*/  DMUL R10, R24, R8 ;  /* 0x00000008180a7228 */ /* 0x000fd00000000000 */
[----:B------:R-:W-:Y:S02]  /*ae10*/  DMUL R24, R14, R10 ;  /* 0x0000000a0e187228 */ /* 0x000fe40000000000 */
[----:B------:R-:W-:-:S06]  /*ae20*/  FSETP.GEU.AND P2, PT, |R11|, 6.5827683646048100446e-37, PT ;  /* 0x036000000b00780b */ /* 0x000fcc0003f4e200 */
[----:B------:R-:W-:-:S08]  /*ae30*/  DFMA R8, R24, -R4, R10 ;  /* 0x800000041808722b */ /* 0x000fd0000000000a */
[----:B------:R-:W-:-:S10]  /*ae40*/  DFMA R24, R14, R8, R24 ;  /* 0x000000080e18722b */ /* 0x000fd40000000018 */
[----:B------:R-:W-:-:S05]  /*ae50*/  FFMA R3, RZ, R5, R25 ;  /* 0x00000005ff037223 */ /* 0x000fca0000000019 */
[----:B------:R-:W-:-:S13]  /*ae60*/  FSETP.GT.AND P0, PT, |R3|, 1.469367938527859385e-39, PT ;  /* 0x001000000300780b */ /* 0x000fda0003f04200 */
[----:B------:R-:W-:Y:S05]  /*ae70*/  @P0 BRA P2, `(.L_x_82) ;  /* 0x00000000001c0947 */ /* 0x000fea0001000000 */
[----:B------:R-:W-:Y:S01]  /*ae80*/  IMAD.MOV.U32 R12, RZ, RZ, R10 ;  /* 0x000000ffff0c7224 */ /* 0x000fe200078e000a */
[----:B------:R-:W-:Y:S01]  /*ae90*/  MOV R10, 0xaed0 ;  /* 0x0000aed0000a7802 */ /* 0x000fe20000000f00 */
[----:B------:R-:W-:Y:S02]  /*aea0*/  IMAD.MOV.U32 R8, RZ, RZ, R4 ;  /* 0x000000ffff087224 */ /* 0x000fe400078e0004 */
[----:B------:R-:W-:-:S07]  /*aeb0*/  IMAD.MOV.U32 R9, RZ, RZ, R5 ;  /* 0x000000ffff097224 */ /* 0x000fce00078e0005 */
[----:B-1----:R-:W-:Y:S05]  /*aec0*/  CALL.REL.NOINC `($__internal_0_$__cuda_sm20_div_rn_f64_full) ;  /* 0x0000001c00587944 */ /* 0x002fea0003c00000 */
[----:B------:R-:W-:Y:S01]  /*aed0*/  MOV R24, R8 ;  /* 0x0000000800187202 */ /* 0x000fe20000000f00 */
[----:B------:R-:W-:-:S07]  /*aee0*/  IMAD.MOV.U32 R25, RZ, RZ, R9 ;  /* 0x000000ffff197224 */ /* 0x000fce00078e0009 */
.L_x_82:
        /* <DEDUP_REMOVED lines=26> */
.L_x_84:
[----:B------:R-:W-:-:S07]  /*b090*/  IADD3 R3, PT, PT, R3, 0x1, RZ ;  /* 0x0000000103037810 */ /* 0x000fce0007ffe0ff */
.L_x_83:
        /* <DEDUP_REMOVED lines=28> */
[----:B------:R-:W-:-:S03]  /*b260*/  @!P1 IMAD.MOV.U32 R3, RZ, RZ, 0x1 ;  /* 0x00000001ff039424 */ /* 0x000fc600078e00ff */
        /* <DEDUP_REMOVED lines=27> */
.L_x_86:
[----:B------:R-:W-:-:S07]  /*b420*/  VIADD R3, R3, 0x1 ;  /* 0x0000000103037836 */ /* 0x000fce0000000000 */
.L_x_85:
        /* <DEDUP_REMOVED lines=15> */
[----:B--2---:R-:W-:-:S08]  /*b520*/  DFMA R8, R20, R32, R8 ;  /* 0x000000201408722b */ /* 0x004fd00000000008 */
[----:B------:R-:W-:-:S08]  /*b530*/  DFMA R8, R20, R8, R10 ;  /* 0x000000081408722b */ /* 0x000fd0000000000a */
[----:B---3--:R-:W-:Y:S01]  /*b540*/  DFMA R8, R20, R8, R12 ;  /* 0x000000081408722b */ /* 0x008fe2000000000c */
[----:B------:R-:W0:Y:S01]  /*b550*/  MUFU.RCP64H R13, R7 ;  /* 0x00000007000d7308 */ /* 0x000e220000001800 */
[----:B------:R-:W-:-:S06]  /*b560*/  MOV R12, 0x1 ;  /* 0x00000001000c7802 */ /* 0x000fcc0000000f00 */
[----:B------:R-:W-:-:S08]  /*b570*/  DFMA R8, R20, R8, R14 ;  /* 0x000000081408722b */ /* 0x000fd0000000000e */
[----:B----4-:R-:W-:Y:S02]  /*b580*/  DFMA R8, R20, R8, R16 ;  /* 0x000000081408722b */ /* 0x010fe40000000010 */
[----:B0-----:R-:W-:-:S06]  /*b590*/  DFMA R10, -R6, R12, 1 ;  /* 0x3ff00000060a742b */ /* 0x001fcc000000010c */
[----:B------:R-:W-:Y:S02]  /*b5a0*/  DFMA R8, R20, R8, R18 ;  /* 0x000000081408722b */ /* 0x000fe40000000012 */
[----:B------:R-:W-:-:S06]  /*b5b0*/  DFMA R14, R10, R10, R10 ;  /* 0x0000000a0a0e722b */ /* 0x000fcc000000000a */
[----:B------:R-:W-:Y:S02]  /*b5c0*/  DFMA R26, R8, R26, R26 ;  /* 0x0000001a081a722b */ /* 0x000fe4000000001a */
[----:B------:R-:W-:Y:S02]  /*b5d0*/  DFMA R8, R20, R8, 1 ;  /* 0x3ff000001408742b */ /* 0x000fe40000000008 */
[----:B------:R-:W-:-:S08]  /*b5e0*/  DFMA R14, R12, R14, R12 ;  /* 0x0000000e0c0e722b */ /* 0x000fd0000000000c */
[----:B------:R-:W-:Y:S01]  /*b5f0*/  FSEL R10, R8, R26, !P0 ;  /* 0x0000001a080a7208 */ /* 0x000fe20004000000 */
[----:B------:R-:W-:Y:S01]  /*b600*/  DFMA R12, -R6, R14, 1 ;  /* 0x3ff00000060c742b */ /* 0x000fe2000000010e */
[----:B------:R-:W-:Y:S02]  /*b610*/  FSEL R11, R9, R27, !P0 ;  /* 0x0000001b090b7208 */ /* 0x000fe40004000000 */
[----:B------:R-:W-:-:S04]  /*b620*/  LOP3.LUT P0, RZ, R3, 0x2, RZ, 0xc0, !PT ;  /* 0x0000000203ff7812 */ /* 0x000fc8000780c0ff */
[----:B------:R-:W-:Y:S02]  /*b630*/  DADD R8, RZ, -R10 ;  /* 0x00000000ff087229 */ /* 0x000fe4000000080a */
[----:B------:R-:W-:-:S08]  /*b640*/  DFMA R12, R14, R12, R14 ;  /* 0x0000000c0e0c722b */ /* 0x000fd0000000000e */
[----:B------:R-:W-:Y:S02]  /*b650*/  FSEL R8, R10, R8, !P0 ;  /* 0x000000080a087208 */ /* 0x000fe40004000000 */
        /* <DEDUP_REMOVED lines=14> */
.L_x_87:
[----:B------:R-:W2:Y:S04]  /*b740*/  LDG.E R10, desc[UR6][R30.64] ;  /* 0x000000061e0a7981 */ /* 0x000ea8000c1e1900 */
[----:B------:R0:W5:Y:S04]  /*b750*/  LDG.E R6, desc[UR6][R30.64+0x4] ;  /* 0x000004061e067981 */ /* 0x000168000c1e1900 */
[----:B------:R0:W5:Y:S04]  /*b760*/  LDG.E R5, desc[UR6][R30.64+0x8] ;  /* 0x000008061e057981 */ /* 0x000168000c1e1900 */
[----:B------:R0:W5:Y:S01]  /*b770*/  LDG.E R4, desc[UR6][R30.64+0x18] ;  /* 0x000018061e047981 */ /* 0x000162000c1e1900 */
[----:B------:R-:W-:Y:S01]  /*b780*/  DADD R24, R8, R24 ;  /* 0x0000000008187229 */ /* 0x000fe20000000018 */
[----:B------:R-:W-:Y:S01]  /*b790*/  UISETP.NE.AND UP0, UPT, UR5, URZ, UPT ;  /* 0x000000ff0500728c */ /* 0x000fe2000bf05270 */
[----:B-1----:R-:W-:Y:S01]  /*b7a0*/  FADD R0, R0, R0 ;  /* 0x0000000000007221 */ /* 0x002fe20000000000 */
[----:B------:R-:W-:Y:S01]  /*b7b0*/  MOV R16, RZ ;  /* 0x000000ff00107202 */ /* 0x000fe20000000f00 */
[----:B------:R-:W-:-:S02]  /*b7c0*/  IMAD.MOV.U32 R3, RZ, RZ, RZ ;  /* 0x000000ffff037224 */ /* 0x000fc400078e00ff */
[----:B------:R0:W1:Y:S01]  /*b7d0*/  F2F.F32.F64 R7, R24 ;  /* 0x0000001800077310 */ /* 0x0000620000301000 */
[----:B------:R-:W-:-:S07]  /*b7e0*/  IMAD.MOV.U32 R9, RZ, RZ, RZ ;  /* 0x000000ffff097224 */ /* 0x000fce00078e00ff */
[----:B--2---:R-:W2:Y:S01]  /*b7f0*/  F2F.F64.F32 R10, R10 ;  /* 0x0000000a000a7310 */ /* 0x004ea20000201800 */
[----:B01----:R-:W-:Y:S05]  /*b800*/  BRA.U !UP0, `(.L_x_88) ;  /* 0x0000000d08107547 */ /* 0x003fea000b800000 */
[----:B------:R-:W0:Y:S01]  /*b810*/  LDC R3, c[0x0][0x39c] ;  /* 0x0000e700ff037b82 */ /* 0x000e220000000800 */
[----:B------:R-:W-:Y:S01]  /*b820*/  IMAD.MOV.U32 R36, RZ, RZ, RZ ;  /* 0x000000ffff247224 */ /* 0x000fe200078e00ff */
[----:B------:R-:W-:Y:S02]  /*b830*/  MOV R38, R23 ;  /* 0x0000001700267202 */ /* 0x000fe40000000f00 */
[----:B0-----:R-:W-:Y:S01]  /*b840*/  IABS R8, R3 ;  /* 0x0000000300087213 */ /* 0x001fe20000000000 */
[----:B------:R-:W-:-:S03]  /*b850*/  IMAD.MOV.U32 R3, RZ, RZ, RZ ;  /* 0x000000ffff037224 */ /* 0x000fc600078e00ff */
[----:B------:R-:W0:Y:S08]  /*b860*/  I2F.RP R14, R8 ;  /* 0x00000008000e7306 */ /* 0x000e300000209400 */
[----:B0-----:R-:W0:Y:S02]  /*b870*/  MUFU.RCP R14, R14 ;  /* 0x0000000e000e7308 */ /* 0x001e240000001000 */
[----:B0-----:R-:W-:-:S06]  /*b880*/  VIADD R12, R14, 0xffffffe ;  /* 0x0ffffffe0e0c7836 */ /* 0x001fcc0000000000 */
[----:B------:R0:W1:Y:S02]  /*b890*/  F2I.FTZ.U32.TRUNC.NTZ R13, R12 ;  /* 0x0000000c000d7305 */ /* 0x000064000021f000 */
[----:B0-----:R-:W-:Y:S01]  /*b8a0*/  IMAD.MOV.U32 R12, RZ, RZ, RZ ;  /* 0x000000ffff0c7224 */ /* 0x001fe200078e00ff */
[----:B-1----:R-:W-:-:S05]  /*b8b0*/  IADD3 R37, PT, PT, RZ, -R13, RZ ;  /* 0x8000000dff257210 */ /* 0x002fca0007ffe0ff */
[----:B------:R-:W-:-:S04]  /*b8c0*/  IMAD R37, R37, R8, RZ ;  /* 0x0000000825257224 */ /* 0x000fc800078e02ff */
[----:B------:R-:W-:-:S07]  /*b8d0*/  IMAD.HI.U32 R37, R13, R37, R12 ;  /* 0x000000250d257227 */ /* 0x000fce00078e000c */
.L_x_91:
[----:B------:R-:W0:Y:S08]  /*b8e0*/  LDC.64 R12, c[0x0][0x380] ;  /* 0x0000e000ff0c7b82 */ /* 0x000e300000000a00 */
[----:B------:R-:W1:Y:S01]  /*b8f0*/  LDC R17, c[0x0][0x39c] ;  /* 0x0000e700ff117b82 */ /* 0x000e620000000800 */
[----:B0-----:R-:W-:-:S05]  /*b900*/  IMAD.WIDE R12, R38, 0x4, R12 ;  /* 0x00000004260c7825 */ /* 0x001fca00078e020c */
[----:B-----5:R0:W5:Y:S01]  /*b910*/  LDG.E R39, desc[UR6][R12.64] ;  /* 0x000000060c277981 */ /* 0x020162000c1e1900 */
[----:B------:R-:W-:Y:S01]  /*b920*/  IABS R21, R36 ;  /* 0x0000002400157213 */ /* 0x000fe20000000000 */
[----:B------:R-:W-:Y:S01]  /*b930*/  UMOV UR10, 0xfefa39ef ;  /* 0xfefa39ef000a7882 */ /* 0x000fe20000000000 */
[----:B-1----:R-:W-:Y:S01]  /*b940*/  IABS R18, R17 ;  /* 0x0000001100127213 */ /* 0x002fe20000000000 */
[----:B------:R-:W-:Y:S01]  /*b950*/  UMOV UR11, 0x3fe62e42 ;  /* 0x3fe62e42000b7882 */ /* 0x000fe20000000000 */
[----:B------:R-:W-:Y:S01]  /*b960*/  ISETP.NE.AND P3, PT, R17, RZ, PT ;  /* 0x000000ff1100720c */ /* 0x000fe20003f65270 */
[----:B------:R-:W-:Y:S01]  /*b970*/  IMAD.HI.U32 R19, R37, R21, RZ ;  /* 0x0000001525137227 */ /* 0x000fe200078e00ff */
[----:B------:R-:W1:Y:S01]  /*b980*/  I2F.RP R16, R18 ;  /* 0x0000001200107306 */ /* 0x000e620000209400 */
[----:B------:R-:W-:Y:S01]  /*b990*/  UMOV UR12, 0x3b39803f ;  /* 0x3b39803f000c7882 */ /* 0x000fe20000000000 */
[----:B------:R-:W-:Y:S01]  /*b9a0*/  UMOV UR13, 0x3c7abc9e ;  /* 0x3c7abc9e000d7882 */ /* 0x000fe20000000000 */
[----:B------:R-:W-:Y:S01]  /*b9b0*/  IMAD.MOV R14, RZ, RZ, -R19 ;  /* 0x000000ffff0e7224 */ /* 0x000fe200078e0a13 */
[----:B------:R-:W-:Y:S01]  /*b9c0*/  UMOV UR14, 0x69ce2bdf ;  /* 0x69ce2bdf000e7882 */ /* 0x000fe20000000000 */
[----:B------:R-:W-:Y:S01]  /*b9d0*/  UMOV UR15, 0x3e5ade15 ;  /* 0x3e5ade15000f7882 */ /* 0x000fe20000000000 */
[----:B------:R-:W-:Y:S01]  /*b9e0*/  UMOV UR16, 0x62401315 ;  /* 0x6240131500107882 */ /* 0x000fe20000000000 */
[----:B------:R-:W-:Y:S01]  /*b9f0*/  IMAD R21, R18, R14, R21 ;  /* 0x0000000e12157224 */ /* 0x000fe200078e0215 */
[----:B------:R-:W-:Y:S01]  /*ba00*/  UMOV UR17, 0x3ec71dee ;  /* 0x3ec71dee00117882 */ /* 0x000fe20000000000 */
[----:B------:R-:W-:Y:S01]  /*ba10*/  IMAD.MOV.U32 R14, RZ, RZ, RZ ;  /* 0x000000ffff0e7224 */ /* 0x000fe200078e00ff */
[----:B------:R-:W-:Y:S01]  /*ba20*/  UMOV UR18, 0x7c89eb71 ;  /* 0x7c89eb7100127882 */ /* 0x000fe20000000000 */
[----:B------:R-:W-:Y:S01]  /*ba30*/  UMOV UR19, 0x3efa0199 ;  /* 0x3efa019900137882 */ /* 0x000fe20000000000 */
[----:B------:R-:W-:Y:S01]  /*ba40*/  ISETP.GT.U32.AND P1, PT, R8, R21, PT ;  /* 0x000000150800720c */ /* 0x000fe20003f24070 */
[----:B-1----:R-:W1:-:S12]  /*ba50*/  MUFU.RCP R16, R16 ;  /* 0x0000001000107308 */ /* 0x002e580000001000 */
[----:B------:R-:W-:Y:S02]  /*ba60*/  @!P1 IMAD.IADD R21, R21, 0x1, -R18 ;  /* 0x0000000115159824 */ /* 0x000fe400078e0a12 */
[----:B------:R-:W-:-:S03]  /*ba70*/  @!P1 VIADD R19, R19, 0x1 ;  /* 0x0000000113139836 */ /* 0x000fc60000000000 */
[----:B------:R-:W-:Y:S01]  /*ba80*/  ISETP.GE.U32.AND P0, PT, R21, R8, PT ;  /* 0x000000081500720c */ /* 0x000fe20003f06070 */
[----:B-1----:R-:W-:Y:S01]  /*ba90*/  VIADD R15, R16, 0xffffffe ;  /* 0x0ffffffe100f7836 */ /* 0x002fe20000000000 */
[----:B------:R-:W-:Y:S02]  /*baa0*/  IADD3 R16, PT, PT, R36, 0x1, RZ ;  /* 0x0000000124107810 */ /* 0x000fe40007ffe0ff */
[----:B------:R-:W-:Y:S02]  /*bab0*/  LOP3.LUT R21, RZ, R17, RZ, 0x33, !PT ;  /* 0x00000011ff157212 */ /* 0x000fe400078e33ff */
[----:B------:R-:W-:Y:S01]  /*bac0*/  IABS R20, R16 ;  /* 0x0000001000147213 */ /* 0x000fe20000000000 */
[----:B------:R-:W1:Y:S06]  /*bad0*/  F2I.FTZ.U32.TRUNC.NTZ R15, R15 ;  /* 0x0000000f000f7305 */ /* 0x000e6c000021f000 */
[----:B------:R-:W-:-:S02]  /*bae0*/  @P0 VIADD R19, R19, 0x1 ;  /* 0x0000000113130836 */ /* 0x000fc40000000000 */
[----:B-1----:R-:W-:-:S04]  /*baf0*/  IMAD.MOV R37, RZ, RZ, -R15 ;  /* 0x000000ffff257224 */ /* 0x002fc800078e0a0f */
[----:B------:R-:W-:-:S04]  /*bb00*/  IMAD R37, R37, R18, RZ ;  /* 0x0000001225257224 */ /* 0x000fc800078e02ff */
[----:B------:R-:W-:Y:S01]  /*bb10*/  IMAD.HI.U32 R37, R15, R37, R14 ;  /* 0x000000250f257227 */ /* 0x000fe200078e000e */
[----:B------:R-:W-:-:S03]  /*bb20*/  LOP3.LUT R14, R36, R17, RZ, 0x3c, !PT ;  /* 0x00000011240e7212 */ /* 0x000fc600078e3cff */
[----:B------:R-:W-:Y:S01]  /*bb30*/  IMAD.MOV.U32 R15, RZ, RZ, R20 ;  /* 0x000000ffff0f7224 */ /* 0x000fe200078e0014 */
[----:B------:R-:W-:-:S03]  /*bb40*/  ISETP.GE.AND P2, PT, R14, RZ, PT ;  /* 0x000000ff0e00720c */ /* 0x000fc60003f46270 */
[----:B------:R-:W-:-:S05]  /*bb50*/  IMAD.HI.U32 R20, R37, R15, RZ ;  /* 0x0000000f25147227 */ /* 0x000fca00078e00ff */
[----:B------:R-:W-:-:S05]  /*bb60*/  IADD3 R8, PT, PT, -R20, RZ, RZ ;  /* 0x000000ff14087210 */ /* 0x000fca0007ffe1ff */
[----:B------:R-:W-:Y:S01]  /*bb70*/  IMAD R15, R18, R8, R15 ;  /* 0x00000008120f7224 */ /* 0x000fe200078e020f */
[----:B------:R-:W-:Y:S01]  /*bb80*/  @!P2 IADD3 R19, PT, PT, -R19, RZ, RZ ;  /* 0x000000ff1313a210 */ /* 0x000fe20007ffe1ff */
[----:B------:R-:W-:-:S03]  /*bb90*/  IMAD.MOV.U32 R8, RZ, RZ, R18 ;  /* 0x000000ffff087224 */ /* 0x000fc600078e0012 */
[----:B------:R-:W-:Y:S02]  /*bba0*/  SEL R19, R21, R19, !P3 ;  /* 0x0000001315137207 */ /* 0x000fe40005800000 */
[----:B------:R-:W-:-:S03]  /*bbb0*/  ISETP.GT.U32.AND P1, PT, R8, R15, PT ;  /* 0x0000000f0800720c */ /* 0x000fc60003f24070 */
[----:B------:R-:W-:-:S04]  /*bbc0*/  IMAD.MOV R14, RZ, RZ, -R19 ;  /* 0x000000ffff0e7224 */ /* 0x000fc800078e0a13 */
[----:B------:R-:W-:-:S06]  /*bbd0*/  IMAD R14, R17, R14, R36 ;  /* 0x0000000e110e7224 */ /* 0x000fcc00078e0224 */
[----:B------:R-:W-:Y:S02]  /*bbe0*/  @!P1 IMAD.IADD R15, R15, 0x1, -R18 ;  /* 0x000000010f0f9824 */ /* 0x000fe400078e0a12 */
[----:B------:R-:W-:-:S03]  /*bbf0*/  @!P1 VIADD R20, R20, 0x1 ;  /* 0x0000000114149836 */ /* 0x000fc60000000000 */
[----:B------:R-:W-:Y:S02]  /*bc00*/  ISETP.GE.U32.AND P0, PT, R15, R8, PT ;  /* 0x000000080f00720c */ /* 0x000fe40003f06070 */
[----:B------:R-:W-:-:S04]  /*bc10*/  LOP3.LUT R15, R16, R17, RZ, 0x3c, !PT ;  /* 0x00000011100f7212 */ /* 0x000fc800078e3cff */
[----:B------:R-:W-:Y:S02]  /*bc20*/  ISETP.GE.AND P2, PT, R15, RZ, PT ;  /* 0x000000ff0f00720c */ /* 0x000fe40003f46270 */
[----:B------:R-:W-:Y:S02]  /*bc30*/  I2FP.F32.U32 R15, R14 ;  /* 0x0000000e000f7245 */ /* 0x000fe40000201000 */
[----:B------:R-:W-:-:S03]  /*bc40*/  I2FP.F32.S32 R14, R19 ;  /* 0x00000013000e7245 */ /* 0x000fc60000201400 */
[----:B------:R-:W-:Y:S01]  /*bc50*/  FADD R15, -R6, R15 ;  /* 0x0000000f060f7221 */ /* 0x000fe20000000100 */
[----:B------:R-:W-:Y:S01]  /*bc60*/  @P0 IADD3 R20, PT, PT, R20, 0x1, RZ ;  /* 0x0000000114140810 */ /* 0x000fe20007ffe0ff */
[----:B------:R-:W-:Y:S02]  /*bc70*/  FADD R40, -R5, R14 ;  /* 0x0000000e05287221 */ /* 0x000fe40000000100 */
[-C--:B------:R-:W-:Y:S01]  /*bc80*/  FMUL R18, R0, R15.reuse ;  /* 0x0000000f00127220 */ /* 0x080fe20000400000 */
[----:B------:R-:W-:Y:S01]  /*bc90*/  FMUL R14, R2, R15 ;  /* 0x0000000f020e7220 */ /* 0x000fe20000400000 */
[----:B------:R-:W-:Y:S02]  /*bca0*/  @!P2 IMAD.MOV R20, RZ, RZ, -R20 ;  /* 0x000000ffff14a224 */ /* 0x000fe400078e0a14 */
[----:B------:R-:W-:-:S03]  /*bcb0*/  FMUL R18, R18, R40 ;  /* 0x0000002812127220 */ /* 0x000fc60000400000 */
[----:B------:R-:W-:Y:S01]  /*bcc0*/  SEL R20, R21, R20, !P3 ;  /* 0x0000001415147207 */ /* 0x000fe20005800000 */
[----:B------:R-:W-:Y:S01]  /*bcd0*/  FFMA R15, R15, R14, -R18 ;  /* 0x0000000e0f0f7223 */ /* 0x000fe20000000812 */
[----:B------:R-:W-:Y:S01]  /*bce0*/  FMUL R14, R7, R40 ;  /* 0x00000028070e7220 */ /* 0x000fe20000400000 */
[----:B------:R-:W-:Y:S02]  /*bcf0*/  MOV R21, 0x3ff71547 ;  /* 0x3ff7154700157802 */ /* 0x000fe40000000f00 */
[----:B------:R-:W-:Y:S02]  /*bd00*/  IMAD.MOV R18, RZ, RZ, -R20 ;  /* 0x000000ffff127224 */ /* 0x000fe400078e0a14 */
[----:B------:R-:W-:Y:S02]  /*bd10*/  FFMA R40, R40, R14, R15 ;  /* 0x0000000e28287223 */ /* 0x000fe4000000000f */
[----:B------:R-:W-:Y:S02]  /*bd20*/  IMAD R16, R17, R18, R16 ;  /* 0x0000001211107224 */ /* 0x000fe400078e0210 */
[----:B------:R-:W1:Y:S03]  /*bd30*/  F2F.F64.F32 R14, R40 ;  /* 0x00000028000e7310 */ /* 0x000e660000201800 */
[----:B------:R-:W-:-:S02]  /*bd40*/  I2FP.F32.U32 R17, R16 ;  /* 0x0000001000117245 */ /* 0x000fc40000201000 */
[----:B------:R-:W-:Y:S01]  /*bd50*/  I2FP.F32.S32 R16, R20 ;  /* 0x0000001400107245 */ /* 0x000fe20000201400 */
[----:B------:R-:W-:Y:S02]  /*bd60*/  IMAD.MOV.U32 R20, RZ, RZ, 0x652b82fe ;  /* 0x652b82feff147424 */ /* 0x000fe400078e00ff */
[----:B------:R-:W-:Y:S02]  /*bd70*/  FADD R19, -R6, R17 ;  /* 0x0000001106137221 */ /* 0x000fe40000000100 */
[----:B------:R-:W-:Y:S02]  /*bd80*/  FADD R41, -R5, R16 ;  /* 0x0000001005297221 */ /* 0x000fe40000000100 */
[-C--:B------:R-:W-:Y:S01]  /*bd90*/  FMUL R24, R0, R19.reuse ;  /* 0x0000001300187220 */ /* 0x080fe20000400000 */
[----:B------:R-:W-:Y:S01]  /*bda0*/  FMUL R18, R2, R19 ;  /* 0x0000001302127220 */ /* 0x000fe20000400000 */
[----:B-1----:R-:W-:Y:S02]  /*bdb0*/  DFMA R16, R14, -R20, 6.75539944105574400000e+15 ;  /* 0x433800000e10742b */ /* 0x002fe40000000814 */
[----:B------:R-:W-:-:S04]  /*bdc0*/  FMUL R24, R24, R41 ;  /* 0x0000002918187220 */ /* 0x000fc80000400000 */
[----:B------:R-:W-:Y:S01]  /*bdd0*/  FFMA R18, R19, R18, -R24 ;  /* 0x0000001213127223 */ /* 0x000fe20000000818 */
[----:B------:R-:W-:Y:S01]  /*bde0*/  FMUL R19, R7, R41 ;  /* 0x0000002907137220 */ /* 0x000fe20000400000 */
[----:B------:R-:W-:-:S03]  /*bdf0*/  DADD R26, R16, -6.75539944105574400000e+15 ;  /* 0xc3380000101a7429 */ /* 0x000fc60000000000 */
[----:B------:R-:W-:-:S04]  /*be00*/  FFMA R41, R41, R19, R18 ;  /* 0x0000001329297223 */ /* 0x000fc80000000012 */
[----:B------:R-:W1:Y:S01]  /*be10*/  F2F.F64.F32 R18, R41 ;  /* 0x0000002900127310 */ /* 0x000e620000201800 */
[----:B------:R-:W-:-:S08]  /*be20*/  DFMA R24, R26, -UR10, -R14 ;  /* 0x8000000a1a187c2b */ /* 0x000fd0000800080e */
[----:B------:R-:W-:Y:S01]  /*be30*/  DFMA R24, R26, -UR12, R24 ;  /* 0x8000000c1a187c2b */ /* 0x000fe20008000018 */
[----:B------:R-:W-:Y:S02]  /*be40*/  IMAD.MOV.U32 R26, RZ, RZ, -0x35dec16 ;  /* 0xfca213eaff1a7424 */ /* 0x000fe400078e00ff */
[----:B------:R-:W-:Y:S01]  /*be50*/  IMAD.MOV.U32 R27, RZ, RZ, 0x3e928af3 ;  /* 0x3e928af3ff1b7424 */ /* 0x000fe200078e00ff */
[----:B-1----:R-:W-:-:S05]  /*be60*/  DFMA R20, R18, -R20, 6.75539944105574400000e+15 ;  /* 0x433800001214742b */ /* 0x002fca0000000814 */
[----:B------:R-:W-:-:S03]  /*be70*/  DFMA R34, R24, UR14, R26 ;  /* 0x0000000e18227c2b */ /* 0x000fc6000800001a */
[----:B------:R-:W-:-:S05]  /*be80*/  DADD R28, R20, -6.75539944105574400000e+15 ;  /* 0xc3380000141c7429 */ /* 0x000fca0000000000 */
[----:B------:R-:W-:-:S03]  /*be90*/  DFMA R34, R24, R34, UR16 ;  /* 0x0000001018227e2b */ /* 0x000fc60008000022 */
[----:B------:R-:W-:Y:S01]  /*bea0*/  DFMA R32, R28, -UR10, -R18 ;  /* 0x8000000a1c207c2b */ /* 0x000fe20008000812 */
[----:B------:R-:W-:Y:S01]  /*beb0*/  UMOV UR10, 0x14761f65 ;  /* 0x14761f65000a7882 */ /* 0x000fe20000000000 */
[----:B------:R-:W-:-:S03]  /*bec0*/  UMOV UR11, 0x3f2a01a0 ;  /* 0x3f2a01a0000b7882 */ /* 0x000fc60000000000 */
[----:B------:R-:W-:-:S03]  /*bed0*/  DFMA R34, R24, R34, UR18 ;  /* 0x0000001218227e2b */ /* 0x000fc60008000022 */
[----:B------:R-:W-:Y:S01]  /*bee0*/  DFMA R32, R28, -UR12, R32 ;  /* 0x8000000c1c207c2b */ /* 0x000fe20008000020 */
[----:B------:R-:W-:Y:S01]  /*bef0*/  UMOV UR12, 0x1852b7af ;  /* 0x1852b7af000c7882 */ /* 0x000fe20000000000 */
[----:B------:R-:W-:-:S03]  /*bf00*/  UMOV UR13, 0x3f56c16c ;  /* 0x3f56c16c000d7882 */ /* 0x000fc60000000000 */
[----:B------:R-:W-:-:S03]  /*bf10*/  DFMA R34, R24, R34, UR10 ;  /* 0x0000000a18227e2b */ /* 0x000fc60008000022 */
[----:B------:R-:W-:Y:S01]  /*bf20*/  DFMA R28, R32, UR14, R26 ;  /* 0x0000000e201c7c2b */ /* 0x000fe2000800001a */
[----:B------:R-:W-:Y:S01]  /*bf30*/  UMOV UR14, 0x11122322 ;  /* 0x11122322000e7882 */ /* 0x000fe20000000000 */
[----:B------:R-:W-:Y:S01]  /*bf40*/  UMOV UR15, 0x3f811111 ;  /* 0x3f811111000f7882 */ /* 0x000fe20000000000 */
[----:B------:R-:W-:Y:S02]  /*bf50*/  DADD R26, -RZ, -R14 ;  /* 0x00000000ff1a7229 */ /* 0x000fe4000000090e */
[----:B------:R-:W-:-:S03]  /*bf60*/  DFMA R34, R24, R34, UR12 ;  /* 0x0000000c18227e2b */ /* 0x000fc60008000022 */
[----:B------:R-:W-:Y:S01]  /*bf70*/  DFMA R28, R32, R28, UR16 ;  /* 0x00000010201c7e2b */ /* 0x000fe2000800001c */
[----:B------:R-:W-:Y:S01]  /*bf80*/  UMOV UR16, 0x555502a1 ;  /* 0x555502a100107882 */ /* 0x000fe20000000000 */
[----:B------:R-:W-:-:S03]  /*bf90*/  UMOV UR17, 0x3fa55555 ;  /* 0x3fa5555500117882 */ /* 0x000fc60000000000 */
[----:B------:R-:W-:Y:S01]  /*bfa0*/  DFMA R34, R24, R34, UR14 ;  /* 0x0000000e18227e2b */ /* 0x000fe20008000022 */
[----:B------:R-:W-:Y:S02]  /*bfb0*/  FSETP.GEU.AND P0, PT, |R27|, 4.1917929649353027344, PT ;  /* 0x4086232b1b00780b */ /* 0x000fe40003f0e200 */
[----:B------:R-:W-:Y:S01]  /*bfc0*/  DFMA R28, R32, R28, UR18 ;  /* 0x00000012201c7e2b */ /* 0x000fe2000800001c */
[----:B------:R-:W-:Y:S01]  /*bfd0*/  UMOV UR18, 0x55555511 ;  /* 0x5555551100127882 */ /* 0x000fe20000000000 */
[----:B------:R-:W-:-:S03]  /*bfe0*/  UMOV UR19, 0x3fc55555 ;  /* 0x3fc5555500137882 */ /* 0x000fc60000000000 */
[----:B------:R-:W-:-:S03]  /*bff0*/  DFMA R34, R24, R34, UR16 ;  /* 0x0000001018227e2b */ /* 0x000fc60008000022 */
[----:B------:R-:W-:Y:S01]  /*c000*/  DFMA R28, R32, R28, UR10 ;  /* 0x0000000a201c7e2b */ /* 0x000fe2000800001c */
[----:B------:R-:W-:Y:S01]  /*c010*/  UMOV UR10, 0xb ;  /* 0x0000000b000a7882 */ /* 0x000fe20000000000 */
[----:B------:R-:W-:-:S03]  /*c020*/  UMOV UR11, 0x3fe00000 ;  /* 0x3fe00000000b7882 */ /* 0x000fc60000000000 */
[----:B------:R-:W-:-:S03]  /*c030*/  DFMA R34, R24, R34, UR18 ;  /* 0x0000001218227e2b */ /* 0x000fc60008000022 */
[----:B------:R-:W-:-:S05]  /*c040*/  DFMA R28, R32, R28, UR12 ;  /* 0x0000000c201c7e2b */ /* 0x000fca000800001c */
[----:B------:R-:W-:-:S03]  /*c050*/  DFMA R34, R24, R34, UR10 ;  /* 0x0000000a18227e2b */ /* 0x000fc60008000022 */
[----:B------:R-:W-:-:S05]  /*c060*/  DFMA R28, R32, R28, UR14 ;  /* 0x0000000e201c7e2b */ /* 0x000fca000800001c */
[----:B------:R-:W-:-:S03]  /*c070*/  DFMA R34, R24, R34, 1 ;  /* 0x3ff000001822742b */ /* 0x000fc60000000022 */
[----:B------:R-:W-:-:S05]  /*c080*/  DFMA R28, R32, R28, UR16 ;  /* 0x00000010201c7e2b */ /* 0x000fca000800001c */
[----:B------:R-:W-:-:S03]  /*c090*/  DFMA R34, R24, R34, 1 ;  /* 0x3ff000001822742b */ /* 0x000fc60000000022 */
[----:B------:R-:W-:-:S07]  /*c0a0*/  DFMA R28, R32, R28, UR18 ;  /* 0x00000012201c7e2b */ /* 0x000fce000800001c */
[----:B------:R-:W-:Y:S01]  /*c0b0*/  IMAD R25, R16, 0x100000, R35 ;  /* 0x0010000010197824 */ /* 0x000fe200078e0223 */
[----:B------:R-:W-:Y:S01]  /*c0c0*/  MOV R24, R34 ;  /* 0x0000002200187202 */ /* 0x000fe20000000f00 */
[----:B0-----:R-:W-:Y:S06]  /*c0d0*/  @!P0 BRA `(.L_x_89) ;  /* 0x0000000000348947 */ /* 0x001fec0003800000 */
        /* <DEDUP_REMOVED lines=8> */
[----:B------:R-:W-:-:S05]  /*c160*/  SHF.R.S32.HI R15, RZ, 0x1, R14 ;  /* 0x00000001ff0f7819 */ /* 0x000fca000001140e */
[----:B------:R-:W-:Y:S02]  /*c170*/  IMAD.IADD R16, R16, 0x1, -R15 ;  /* 0x0000000110107824 */ /* 0x000fe400078e0a0f */
[----:B------:R-:W-:-:S03]  /*c180*/  IMAD R35, R15, 0x100000, R35 ;  /* 0x001000000f237824 */ /* 0x000fc600078e0223 */
[----:B------:R-:W-:-:S06]  /*c190*/  LEA R25, R16, 0x3ff00000, 0x14 ;  /* 0x3ff0000010197811 */ /* 0x000fcc00078ea0ff */
[----:B------:R-:W-:-:S11]  /*c1a0*/  DMUL R24, R34, R24 ;  /* 0x0000001822187228 */ /* 0x000fd60000000000 */
.L_x_89:
[----:B--2---:R-:W-:Y:S01]  /*c1b0*/  DMUL R24, R10, R24 ;  /* 0x000000180a187228 */ /* 0x004fe20000000000 */
[----:B-----5:R-:W-:Y:S01]  /*c1c0*/  I2FP.F32.S32 R39, R39 ;  /* 0x0000002700277245 */ /* 0x020fe20000201400 */
[----:B------:R-:W-:Y:S02]  /*c1d0*/  DADD R14, -RZ, -R18 ;  /* 0x00000000ff0e7229 */ /* 0x000fe40000000912 */
[----:B------:R-:W-:-:S06]  /*c1e0*/  DFMA R16, R32, R28, UR10 ;  /* 0x0000000a20107e2b */ /* 0x000fcc000800001c */
[----:B------:R-:W0:Y:S02]  /*c1f0*/  F2F.F32.F64 R25, R24 ;  /* 0x0000001800197310 */ /* 0x000e240000301000 */
[----:B------:R-:W-:Y:S01]  /*c200*/  MOV R27, R15 ;  /* 0x0000000f001b7202 */ /* 0x000fe20000000f00 */
[----:B------:R-:W-:-:S03]  /*c210*/  DFMA R16, R32, R16, 1 ;  /* 0x3ff000002010742b */ /* 0x000fc60000000010 */
[----:B------:R-:W-:-:S05]  /*c220*/  FSETP.GEU.AND P0, PT, |R27|, 4.1917929649353027344, PT ;  /* 0x4086232b1b00780b */ /* 0x000fca0003f0e200 */
[----:B------:R-:W-:Y:S01]  /*c230*/  DFMA R16, R32, R16, 1 ;  /* 0x3ff000002010742b */ /* 0x000fe20000000010 */
[----:B0-----:R-:W-:-:S04]  /*c240*/  FADD R14, R4, R25 ;  /* 0x00000019040e7221 */ /* 0x001fc80000000000 */
[C---:B------:R-:W-:Y:S01]  /*c250*/  FADD R26, R14.reuse, -R39 ;  /* 0x800000270e1a7221 */ /* 0x040fe20000000000 */
[----:B------:R-:W-:-:S04]  /*c260*/  FADD R3, R14, R3 ;  /* 0x000000030e037221 */ /* 0x000fc80000000000 */
[----:B------:R-:W-:Y:S02]  /*c270*/  IMAD R15, R20, 0x100000, R17 ;  /* 0x00100000140f7824 */ /* 0x000fe400078e0211 */
[----:B------:R-:W-:Y:S01]  /*c280*/  FFMA R9, R26, R26, R9 ;  /* 0x0000001a1a097223 */ /* 0x000fe20000000009 */
[----:B------:R-:W-:Y:S01]  /*c290*/  IMAD.MOV.U32 R14, RZ, RZ, R16 ;  /* 0x000000ffff0e7224 */ /* 0x000fe200078e0010 */
[----:B------:R-:W-:Y:S06]  /*c2a0*/  @!P0 BRA `(.L_x_90) ;  /* 0x0000000000348947 */ /* 0x000fec0003800000 */
        /* <DEDUP_REMOVED lines=13> */
.L_x_90:
[----:B------:R-:W2:Y:S01]  /*c380*/  LDG.E R12, desc[UR6][R12.64+0x4] ;  /* 0x000004060c0c7981 */ /* 0x000ea2000c1e1900 */
[----:B------:R-:W-:Y:S01]  /*c390*/  DMUL R14, R10, R14 ;  /* 0x0000000e0a0e7228 */ /* 0x000fe20000000000 */
[----:B------:R-:W-:Y:S02]  /*c3a0*/  VIADD R36, R36, 0x2 ;  /* 0x0000000224247836 */ /* 0x000fe40000000000 */
[----:B------:R-:W-:-:S03]  /*c3b0*/  VIADD R38, R38, 0x2 ;  /* 0x0000000226267836 */ /* 0x000fc60000000000 */
[----:B------:R-:W-:-:S04]  /*c3c0*/  ISETP.NE.AND P0, PT, R36, UR4, PT ;  /* 0x0000000424007c0c */ /* 0x000fc8000bf05270 */
[----:B------:R-:W0:Y:S02]  /*c3d0*/  F2F.F32.F64 R15, R14 ;  /* 0x0000000e000f7310 */ /* 0x000e240000301000 */
[----:B0-----:R-:W-:-:S04]  /*c3e0*/  FADD R16, R4, R15 ;  /* 0x0000000f04107221 */ /* 0x001fc80000000000 */
[----:B------:R-:W-:Y:S01]  /*c3f0*/  FADD R3, R3, R16 ;  /* 0x0000001003037221 */ /* 0x000fe20000000000 */
[----:B--2---:R-:W-:-:S05]  /*c400*/  I2FP.F32.S32 R17, R12 ;  /* 0x0000000c00117245 */ /* 0x004fca0000201400 */
[----:B------:R-:W-:-:S04]  /*c410*/  FADD R18, R16, -R17 ;  /* 0x8000001110127221 */ /* 0x000fc80000000000 */
[----:B------:R-:W-:Y:S01]  /*c420*/  FFMA R9, R18, R18, R9 ;  /* 0x0000001212097223 */ /* 0x000fe20000000009 */
[----:B------:R-:W-:Y:S06]  /*c430*/  @P0 BRA `(.L_x_91) ;  /* 0xfffffff400280947 */ /* 0x000fec000383ffff */
[----:B------:R-:W-:-:S07]  /*c440*/  MOV R16, UR4 ;  /* 0x0000000400107c02 */ /* 0x000fce0008000f00 */
.L_x_88:
[----:B------:R-:W-:-:S09]  /*c450*/  UISETP.NE.AND UP0, UPT, UR8, URZ, UPT ;  /* 0x000000ff0800728c */ /* 0x000fd2000bf05270 */
[----:B------:R-:W-:Y:S05]  /*c460*/  BRA.U !UP0, `(.L_x_92) ;  /* 0x0000000508b47547 */ /* 0x000fea000b800000 */
[----:B------:R-:W0:Y:S01]  /*c470*/  LDC R17, c[0x0][0x39c] ;  /* 0x0000e700ff117b82 */ /* 0x000e220000000800 */
[----:B------:R-:W-:-:S07]  /*c480*/  IMAD.IADD R23, R23, 0x1, R16 ;  /* 0x0000000117177824 */ /* 0x000fce00078e0210 */
[----:B------:R-:W1:Y:S01]  /*c490*/  LDC.64 R12, c[0x0][0x380] ;  /* 0x0000e000ff0c7b82 */ /* 0x000e620000000a00 */
[----:B0-----:R-:W-:-:S04]  /*c4a0*/  IABS R18, R17 ;  /* 0x0000001100127213 */ /* 0x001fc80000000000 */
[----:B------:R-:W0:Y:S01]  /*c4b0*/  I2F.RP R19, R18 ;  /* 0x0000001200137306 */ /* 0x000e220000209400 */
[----:B------:R-:W-:Y:S02]  /*c4c0*/  MOV R14, RZ ;  /* 0x000000ff000e7202 */ /* 0x000fe40000000f00 */
[----:B------:R-:W-:Y:S01]  /*c4d0*/  IABS R20, R16 ;  /* 0x0000001000147213 */ /* 0x000fe20000000000 */
[----:B-1----:R-:W-:-:S05]  /*c4e0*/  IMAD.WIDE R12, R23, 0x4, R12 ;  /* 0x00000004170c7825 */ /* 0x002fca00078e020c */
[----:B------:R1:W5:Y:S01]  /*c4f0*/  LDG.E R8, desc[UR6][R12.64] ;  /* 0x000000060c087981 */ /* 0x000362000c1e1900 */
[----:B------:R-:W-:Y:S01]  /*c500*/  UMOV UR4, 0xfefa39ef ;  /* 0xfefa39ef00047882 */ /* 0x000fe20000000000 */
[----:B------:R-:W-:Y:S01]  /*c510*/  UMOV UR5, 0x3fe62e42 ;  /* 0x3fe62e4200057882 */ /* 0x000fe20000000000 */
[----:B0-----:R-:W0:Y:S02]  /*c520*/  MUFU.RCP R19, R19 ;  /* 0x0000001300137308 */ /* 0x001e240000001000 */
[----:B0-----:R-:W-:-:S06]  /*c530*/  VIADD R15, R19, 0xffffffe ;  /* 0x0ffffffe130f7836 */ /* 0x001fcc0000000000 */
[----:B------:R-:W0:Y:S02]  /*c540*/  F2I.FTZ.U32.TRUNC.NTZ R15, R15 ;  /* 0x0000000f000f7305 */ /* 0x000e24000021f000 */
[----:B0-----:R-:W-:-:S04]  /*c550*/  IMAD.MOV R21, RZ, RZ, -R15 ;  /* 0x000000ffff157224 */ /* 0x001fc800078e0a0f */
[----:B------:R-:W-:-:S04]  /*c560*/  IMAD R21, R21, R18, RZ ;  /* 0x0000001215157224 */ /* 0x000fc800078e02ff */
[----:B------:R-:W-:-:S04]  /*c570*/  IMAD.HI.U32 R21, R15, R21, R14 ;  /* 0x000000150f157227 */ /* 0x000fc800078e000e */
[----:B------:R-:W-:-:S04]  /*c580*/  IMAD.MOV.U32 R14, RZ, RZ, R20 ;  /* 0x000000ffff0e7224 */ /* 0x000fc800078e0014 */
[----:B-1----:R-:W-:-:S04]  /*c590*/  IMAD.HI.U32 R12, R21, R14, RZ ;  /* 0x0000000e150c7227 */ /* 0x002fc800078e00ff */
[----:B------:R-:W-:-:S04]  /*c5a0*/  IMAD.MOV R13, RZ, RZ, -R12 ;  /* 0x000000ffff0d7224 */ /* 0x000fc800078e0a0c */
[----:B------:R-:W-:-:S05]  /*c5b0*/  IMAD R13, R18, R13, R14 ;  /* 0x0000000d120d7224 */ /* 0x000fca00078e020e */
[----:B------:R-:W-:-:S13]  /*c5c0*/  ISETP.GT.U32.AND P1, PT, R18, R13, PT ;  /* 0x0000000d1200720c */ /* 0x000fda0003f24070 */
[----:B------:R-:W-:Y:S01]  /*c5d0*/  @!P1 IMAD.IADD R13, R13, 0x1, -R18 ;  /* 0x000000010d0d9824 */ /* 0x000fe200078e0a12 */
[----:B------:R-:W-:Y:S02]  /*c5e0*/  @!P1 IADD3 R12, PT, PT, R12, 0x1, RZ ;  /* 0x000000010c0c9810 */ /* 0x000fe40007ffe0ff */
[----:B------:R-:W-:Y:S02]  /*c5f0*/  ISETP.NE.AND P1, PT, R17, RZ, PT ;  /* 0x000000ff1100720c */ /* 0x000fe40003f25270 */
[----:B------:R-:W-:Y:S02]  /*c600*/  ISETP.GE.U32.AND P0, PT, R13, R18, PT ;  /* 0x000000120d00720c */ /* 0x000fe40003f06070 */
[----:B------:R-:W-:-:S04]  /*c610*/  LOP3.LUT R13, R16, R17, RZ, 0x3c, !PT ;  /* 0x00000011100d7212 */ /* 0x000fc800078e3cff */
[----:B------:R-:W-:-:S07]  /*c620*/  ISETP.GE.AND P2, PT, R13, RZ, PT ;  /* 0x000000ff0d00720c */ /* 0x000fce0003f46270 */
[----:B------:R-:W-:-:S06]  /*c630*/  @P0 VIADD R12, R12, 0x1 ;  /* 0x000000010c0c0836 */ /* 0x000fcc0000000000 */
[----:B------:R-:W-:Y:S01]  /*c640*/  @!P2 IMAD.MOV R12, RZ, RZ, -R12 ;  /* 0x000000ffff0ca224 */ /* 0x000fe200078e0a0c */
[----:B------:R-:W-:-:S05]  /*c650*/  @!P1 LOP3.LUT R12, RZ, R17, RZ, 0x33, !PT ;  /* 0x00000011ff0c9212 */ /* 0x000fca00078e33ff */
[----:B------:R-:W-:Y:S01]  /*c660*/  IMAD.MOV R13, RZ, RZ, -R12 ;  /* 0x000000ffff0d7224 */ /* 0x000fe200078e0a0c */
[----:B------:R-:W-:-:S03]  /*c670*/  I2FP.F32.S32 R12, R12 ;  /* 0x0000000c000c7245 */ /* 0x000fc60000201400 */
[----:B------:R-:W-:Y:S02]  /*c680*/  IMAD R16, R17, R13, R16 ;  /* 0x0000000d11107224 */ /* 0x000fe400078e0210 */
[----:B-----5:R-:W-:-:S03]  /*c690*/  FADD R12, -R5, R12 ;  /* 0x0000000c050c7221 */ /* 0x020fc60000000100 */
[----:B------:R-:W-:Y:S01]  /*c6a0*/  I2FP.F32.U32 R13, R16 ;  /* 0x00000010000d7245 */ /* 0x000fe20000201000 */
[----:B------:R-:W-:-:S04]  /*c6b0*/  FMUL R7, R7, R12 ;  /* 0x0000000c07077220 */ /* 0x000fc80000400000 */
[----:B------:R-:W-:-:S04]  /*c6c0*/  FADD R13, -R6, R13 ;  /* 0x0000000d060d7221 */ /* 0x000fc80000000100 */
[-C--:B------:R-:W-:Y:S01]  /*c6d0*/  FMUL R0, R0, R13.reuse ;  /* 0x0000000d00007220 */ /* 0x080fe20000400000 */
[----:B------:R-:W-:-:S03]  /*c6e0*/  FMUL R2, R2, R13 ;  /* 0x0000000d02027220 */ /* 0x000fc60000400000 */
[----:B------:R-:W-:-:S04]  /*c6f0*/  FMUL R0, R0, R12 ;  /* 0x0000000c00007220 */ /* 0x000fc80000400000 */
[----:B------:R-:W-:-:S04]  /*c700*/  FFMA R13, R13, R2, -R0 ;  /* 0x000000020d0d7223 */ /* 0x000fc80000000800 */
[----:B------:R-:W-:Y:S01]  /*c710*/  FFMA R0, R12, R7, R13 ;  /* 0x000000070c007223 */ /* 0x000fe2000000000d */
[----:B------:R-:W-:Y:S02]  /*c720*/  HFMA2 R12, -RZ, RZ, 1323, -4.565715789794921875e-05 ;  /* 0x652b82feff0c7431 */ /* 0x000fe400000001ff */
[----:B------:R-:W-:Y:S01]  /*c730*/  IMAD.MOV.U32 R13, RZ, RZ, 0x3ff71547 ;  /* 0x3ff71547ff0d7424 */ /* 0x000fe200078e00ff */
[----:B------:R-:W0:Y:S05]  /*c740*/  F2F.F64.F32 R6, R0 ;  /* 0x0000000000067310 */ /* 0x000e2a0000201800 */
[----:B0-----:R-:W-:Y:S02]  /*c750*/  DFMA R12, R6, -R12, 6.75539944105574400000e+15 ;  /* 0x43380000060c742b */ /* 0x001fe4000000080c */
[----:B------:R-:W-:-:S06]  /*c760*/  DADD R18, -RZ, -R6 ;  /* 0x00000000ff127229 */ /* 0x000fcc0000000906 */
[----:B------:R-:W-:-:S04]  /*c770*/  DADD R14, R12, -6.75539944105574400000e+15 ;  /* 0xc33800000c0e7429 */ /* 0x000fc80000000000 */
[----:B------:R-:W-:-:S04]  /*c780*/  FSETP.GEU.AND P0, PT, |R19|, 4.1917929649353027344, PT ;  /* 0x4086232b1300780b */ /* 0x000fc80003f0e200 */
        /* <DEDUP_REMOVED lines=44> */
[----:B------:R-:W-:Y:S02]  /*ca50*/  LEA.HI R0, R12, R12, RZ, 0x1 ;  /* 0x0000000c0c007211 */ /* 0x000fe400078f08ff */
[----:B------:R-:W-:Y:S02]  /*ca60*/  MOV R14, R16 ;  /* 0x00000010000e7202 */ /* 0x000fe40000000f00 */
[----:B------:R-:W-:-:S05]  /*ca70*/  SHF.R.S32.HI R15, RZ, 0x1, R0 ;  /* 0x00000001ff0f7819 */ /* 0x000fca0000011400 */
[----:B------:R-:W-:Y:S02]  /*ca80*/  IMAD.IADD R6, R12, 0x1, -R15 ;  /* 0x000000010c067824 */ /* 0x000fe400078e0a0f */
[----:B------:R-:W-:-:S03]  /*ca90*/  IMAD R15, R15, 0x100000, R17 ;  /* 0x001000000f0f7824 */ /* 0x000fc600078e0211 */
[----:B------:R-:W-:Y:S01]  /*caa0*/  LEA R7, R6, 0x3ff00000, 0x14 ;  /* 0x3ff0000006077811 */ /* 0x000fe200078ea0ff */
[----:B------:R-:W-:-:S06]  /*cab0*/  IMAD.MOV.U32 R6, RZ, RZ, RZ ;  /* 0x000000ffff067224 */ /* 0x000fcc00078e00ff */
[----:B------:R-:W-:-:S11]  /*cac0*/  DMUL R14, R14, R6 ;  /* 0x000000060e0e7228 */ /* 0x000fd60000000000 */
.L_x_93:
[----:B--2---:R-:W-:Y:S01]  /*cad0*/  DMUL R10, R10, R14 ;  /* 0x0000000e0a0a7228 */ /* 0x004fe20000000000 */
[----:B------:R-:W-:-:S09]  /*cae0*/  I2FP.F32.S32 R5, R8 ;  /* 0x0000000800057245 */ /* 0x000fd20000201400 */
[----:B------:R-:W0:Y:S02]  /*caf0*/  F2F.F32.F64 R11, R10 ;  /* 0x0000000a000b7310 */ /* 0x000e240000301000 */
[----:B0-----:R-:W-:-:S04]  /*cb00*/  FADD R4, R4, R11 ;  /* 0x0000000b04047221 */ /* 0x001fc80000000000 */
[----:B------:R-:W-:Y:S01]  /*cb10*/  FADD R0, R4, -R5 ;  /* 0x8000000504007221 */ /* 0x000fe20000000000 */
[----:B------:R-:W-:-:S03]  /*cb20*/  FADD R3, R3, R4 ;  /* 0x0000000403037221 */ /* 0x000fc60000000000 */
[----:B------:R-:W-:-:S07]  /*cb30*/  FFMA R9, R0, R0, R9 ;  /* 0x0000000000097223 */ /* 0x000fce0000000009 */
.L_x_92:
[----:B-----5:R-:W0:Y:S08]  /*cb40*/  MUFU.RCP R5, R22 ;  /* 0x0000001600057308 */ /* 0x020e300000001000 */
[----:B------:R-:W1:Y:S01]  /*cb50*/  FCHK P0, R9, R22 ;  /* 0x0000001609007302 */ /* 0x000e620000000000 */
[----:B0-----:R-:W-:-:S04]  /*cb60*/  FFMA R0, R5, -R22, 1 ;  /* 0x3f80000005007423 */ /* 0x001fc80000000816 */
[----:B------:R-:W-:-:S04]  /*cb70*/  FFMA R0, R5, R0, R5 ;  /* 0x0000000005007223 */ /* 0x000fc80000000005 */
[----:B------:R-:W-:-:S04]  /*cb80*/  FFMA R2, R0, R9, RZ ;  /* 0x0000000900027223 */ /* 0x000fc800000000ff */
[----:B------:R-:W-:-:S04]  /*cb90*/  FFMA R5, R2, -R22, R9 ;  /* 0x8000001602057223 */ /* 0x000fc80000000009 */
[----:B------:R-:W-:Y:S01]  /*cba0*/  FFMA R8, R0, R5, R2 ;  /* 0x0000000500087223 */ /* 0x000fe20000000002 */
[----:B-1----:R-:W-:Y:S06]  /*cbb0*/  @!P0 BRA `(.L_x_94) ;  /* 0x00000000000c8947 */ /* 0x002fec0003800000 */
[----:B------:R-:W-:Y:S01]  /*cbc0*/  IMAD.MOV.U32 R8, RZ, RZ, R22 ;  /* 0x000000ffff087224 */ /* 0x000fe200078e0016 */
[----:B--2---:R-:W-:-:S07]  /*cbd0*/  MOV R10, 0xcbf0 ;  /* 0x0000cbf0000a7802 */ /* 0x004fce0000000f00 */
[----:B------:R-:W-:Y:S05]  /*cbe0*/  CALL.REL.NOINC `($__internal_2_$__cuda_sm3x_div_rn_noftz_f32_slowpath) ;  /* 0x0000000800747944 */ /* 0x000fea0003c00000 */
.L_x_94:
[----:B------:R-:W-:Y:S01]  /*cbf0*/  FADD R5, -R8, 1 ;  /* 0x3f80000008057421 */ /* 0x000fe20000000100 */
[----:B------:R-:W-:Y:S04]  /*cc00*/  STG.E desc[UR6][R30.64], R3 ;  /* 0x000000031e007986 */ /* 0x000fe8000c101906 */
[----:B------:R-:W-:Y:S01]  /*cc10*/  STG.E desc[UR6][R30.64+0x18], R5 ;  /* 0x000018051e007986 */ /* 0x000fe2000c101906 */
[----:B------:R-:W-:Y:S05]  /*cc20*/  EXIT ;  /* 0x000000000000794d */ /* 0x000fea0003800000 */
        .weak           $__internal_0_$__cuda_sm20_div_rn_f64_full
        .type           $__internal_0_$__cuda_sm20_div_rn_f64_full,@function
        .size           $__internal_0_$__cuda_sm20_div_rn_f64_full,($__internal_1_$__cuda_sm20_rcp_rn_f32_slowpath - $__internal_0_$__cuda_sm20_div_rn_f64_full)
$__internal_0_$__cuda_sm20_div_rn_f64_full:
[C---:B------:R-:W-:Y:S01]  /*cc30*/  FSETP.GEU.AND P0, PT, |R9|.reuse, 1.469367938527859385e-39, PT ;  /* 0x001000000900780b */ /* 0x040fe20003f0e200 */
[----:B------:R-:W-:Y:S01]  /*cc40*/  IMAD.MOV.U32 R14, RZ, RZ, R8 ;  /* 0x000000ffff0e7224 */ /* 0x000fe200078e0008 */
[C---:B------:R-:W-:Y:S01]  /*cc50*/  LOP3.LUT R16, R9.reuse, 0x800fffff, RZ, 0xc0, !PT ;  /* 0x800fffff09107812 */ /* 0x040fe200078ec0ff */
[----:B------:R-:W-:Y:S01]  /*cc60*/  IMAD.MOV.U32 R18, RZ, RZ, 0x1 ;  /* 0x00000001ff127424 */ /* 0x000fe200078e00ff */
[----:B------:R-:W-:Y:S01]  /*cc70*/  MOV R15, R9 ;  /* 0x00000009000f7202 */ /* 0x000fe20000000f00 */
[----:B------:R-:W-:Y:S01]  /*cc80*/  IMAD.MOV.U32 R40, RZ, RZ, R12 ;  /* 0x000000ffff287224 */ /* 0x000fe200078e000c */
[----:B------:R-:W-:Y:S01]  /*cc90*/  LOP3.LUT R17, R16, 0x3ff00000, RZ, 0xfc, !PT ;  /* 0x3ff0000010117812 */ /* 0x000fe200078efcff */
[----:B------:R-:W-:Y:S01]  /*cca0*/  IMAD.MOV.U32 R16, RZ, RZ, R8 ;  /* 0x000000ffff107224 */ /* 0x000fe200078e0008 */
[----:B------:R-:W-:Y:S02]  /*ccb0*/  MOV R41, R11 ;  /* 0x0000000b00297202 */ /* 0x000fe40000000f00 */
[----:B------:R-:W-:Y:S01]  /*ccc0*/  LOP3.LUT R13, R9, 0x7ff00000, RZ, 0xc0, !PT ;  /* 0x7ff00000090d7812 */ /* 0x000fe200078ec0ff */
[----:B------:R-:W-:Y:S01]  /*ccd0*/  IMAD.MOV.U32 R9, RZ, RZ, 0x1ca00000 ;  /* 0x1ca00000ff097424 */ /* 0x000fe200078e00ff */
[----:B------:R-:W-:Y:S01]  /*cce0*/  LOP3.LUT R8, R41, 0x7ff00000, RZ, 0xc0, !PT ;  /* 0x7ff0000029087812 */ /* 0x000fe200078ec0ff */
[----:B------:R-:W-:-:S03]  /*ccf0*/  @!P0 DMUL R16, R14, 8.98846567431157953865e+307 ;  /* 0x7fe000000e108828 */ /* 0x000fc60000000000 */
[----:B------:R-:W-:Y:S01]  /*cd00*/  ISETP.GE.U32.AND P2, PT, R8, R13, PT ;  /* 0x0000000d0800720c */ /* 0x000fe20003f46070 */
[----:B------:R-:W-:Y:S02]  /*cd10*/  IMAD.MOV.U32 R12, RZ, RZ, R8 ;  /* 0x000000ffff0c7224 */ /* 0x000fe400078e0008 */
[----:B------:R-:W0:Y:S01]  /*cd20*/  MUFU.RCP64H R19, R17 ;  /* 0x0000001100137308 */ /* 0x000e220000001800 */
[----:B------:R-:W-:Y:S02]  /*cd30*/  SEL R11, R9, 0x63400000, !P2 ;  /* 0x63400000090b7807 */ /* 0x000fe40005000000 */
[----:B------:R-:W-:Y:S01]  /*cd40*/  FSETP.GEU.AND P2, PT, |R41|, 1.469367938527859385e-39, PT ;  /* 0x001000002900780b */ /* 0x000fe20003f4e200 */
[----:B0-----:R-:W-:-:S08]  /*cd50*/  DFMA R38, R18, -R16, 1 ;  /* 0x3ff000001226742b */ /* 0x001fd00000000810 */
[----:B------:R-:W-:-:S08]  /*cd60*/  DFMA R38, R38, R38, R38 ;  /* 0x000000262626722b */ /* 0x000fd00000000026 */
[----:B------:R-:W-:-:S08]  /*cd70*/  DFMA R38, R18, R38, R18 ;  /* 0x000000261226722b */ /* 0x000fd00000000012 */
[----:B------:R-:W-:-:S08]  /*cd80*/  DFMA R18, R38, -R16, 1 ;  /* 0x3ff000002612742b */ /* 0x000fd00000000810 */
[----:B------:R-:W-:Y:S01]  /*cd90*/  DFMA R38, R38, R18, R38 ;  /* 0x000000122626722b */ /* 0x000fe20000000026 */
[----:B------:R-:W-:Y:S01]  /*cda0*/  LOP3.LUT R19, R11, 0x800fffff, R41, 0xf8, !PT ;  /* 0x800fffff0b137812 */ /* 0x000fe200078ef829 */
[----:B------:R-:W-:Y:S01]  /*cdb0*/  IMAD.MOV.U32 R18, RZ, RZ, R40 ;  /* 0x000000ffff127224 */ /* 0x000fe200078e0028 */
[----:B------:R-:W-:Y:S08]  /*cdc0*/  @P2 BRA `(.L_x_95) ;  /* 0x0000000000202947 */ /* 0x000ff00003800000 */
[----:B------:R-:W-:Y:S02]  /*cdd0*/  LOP3.LUT R11, R15, 0x7ff00000, RZ, 0xc0, !PT ;  /* 0x7ff000000f0b7812 */ /* 0x000fe400078ec0ff */
[----:B------:R-:W-:Y:S02]  /*cde0*/  MOV R46, RZ ;  /* 0x000000ff002e7202 */ /* 0x000fe40000000f00 */
[----:B------:R-:W-:-:S04]  /*cdf0*/  ISETP.GE.U32.AND P2, PT, R8, R11, PT ;  /* 0x0000000b0800720c */ /* 0x000fc80003f46070 */
[----:B------:R-:W-:-:S04]  /*ce00*/  SEL R11, R9, 0x63400000, !P2 ;  /* 0x63400000090b7807 */ /* 0x000fc80005000000 */
[----:B------:R-:W-:-:S04]  /*ce10*/  LOP3.LUT R11, R11, 0x80000000, R41, 0xf8, !PT ;  /* 0x800000000b0b7812 */ /* 0x000fc800078ef829 */
[----:B------:R-:W-:-:S06]  /*ce20*/  LOP3.LUT R47, R11, 0x100000, RZ, 0xfc, !PT ;  /* 0x001000000b2f7812 */ /* 0x000fcc00078efcff */
[----:B------:R-:W-:-:S10]  /*ce30*/  DFMA R18, R18, 2, -R46 ;  /* 0x400000001212782b */ /* 0x000fd4000000082e */
[----:B------:R-:W-:-:S07]  /*ce40*/  LOP3.LUT R12, R19, 0x7ff00000, RZ, 0xc0, !PT ;  /* 0x7ff00000130c7812 */ /* 0x000fce00078ec0ff */
.L_x_95:
[----:B------:R-:W-:Y:S01]  /*ce50*/  VIADD R11, R12, 0xffffffff ;  /* 0xffffffff0c0b7836 */ /* 0x000fe20000000000 */
[----:B------:R-:W-:Y:S01]  /*ce60*/  @!P0 LOP3.LUT R13, R17, 0x7ff00000, RZ, 0xc0, !PT ;  /* 0x7ff00000110d8812 */ /* 0x000fe200078ec0ff */
[----:B------:R-:W-:-:S03]  /*ce70*/  DMUL R48, R38, R18 ;  /* 0x0000001226307228 */ /* 0x000fc60000000000 */
[----:B------:R-:W-:Y:S01]  /*ce80*/  ISETP.GT.U32.AND P0, PT, R11, 0x7feffffe, PT ;  /* 0x7feffffe0b00780c */ /* 0x000fe20003f04070 */
[----:B------:R-:W-:-:S04]  /*ce90*/  VIADD R11, R13, 0xffffffff ;  /* 0xffffffff0d0b7836 */ /* 0x000fc80000000000 */
[----:B------:R-:W-:Y:S01]  /*cea0*/  DFMA R46, R48, -R16, R18 ;  /* 0x80000010302e722b */ /* 0x000fe20000000012 */
[----:B------:R-:W-:-:S07]  /*ceb0*/  ISETP.GT.U32.OR P0, PT, R11, 0x7feffffe, P0 ;  /* 0x7feffffe0b00780c */ /* 0x000fce0000704470 */
[----:B------:R-:W-:-:S06]  /*cec0*/  DFMA R38, R38, R46, R48 ;  /* 0x0000002e2626722b */ /* 0x000fcc0000000030 */
[----:B------:R-:W-:Y:S05]  /*ced0*/  @P0 BRA `(.L_x_96) ;  /* 0x0000000000740947 */ /* 0x000fea0003800000 */
[----:B------:R-:W-:-:S04]  /*cee0*/  LOP3.LUT R11, R15, 0x7ff00000, RZ, 0xc0, !PT ;  /* 0x7ff000000f0b7812 */ /* 0x000fc800078ec0ff */
[CC--:B------:R-:W-:Y:S02]  /*cef0*/  VIADDMNMX R12, R8.reuse, -R11.reuse, 0xb9600000, !PT ;  /* 0xb9600000080c7446 */ /* 0x0c0fe4000780090b */
[----:B------:R-:W-:Y:S02]  /*cf00*/  ISETP.GE.U32.AND P0, PT, R8, R11, PT ;  /* 0x0000000b0800720c */ /* 0x000fe40003f06070 */
[----:B------:R-:W-:Y:S02]  /*cf10*/  VIMNMX R12, PT, PT, R12, 0x46a00000, PT ;  /* 0x46a000000c0c7848 */ /* 0x000fe40003fe0100 */
[----:B------:R-:W-:-:S05]  /*cf20*/  SEL R9, R9, 0x63400000, !P0 ;  /* 0x6340000009097807 */ /* 0x000fca0004000000 */
[----:B------:R-:W-:Y:S02]  /*cf30*/  IMAD.IADD R9, R12, 0x1, -R9 ;  /* 0x000000010c097824 */ /* 0x000fe400078e0a09 */
[----:B------:R-:W-:-:S03]  /*cf40*/  IMAD.MOV.U32 R12, RZ, RZ, RZ ;  /* 0x000000ffff0c7224 */ /* 0x000fc600078e00ff */
[----:B------:R-:W-:-:S06]  /*cf50*/  IADD3 R13, PT, PT, R9, 0x7fe00000, RZ ;  /* 0x7fe00000090d7810 */ /* 0x000fcc0007ffe0ff */
[----:B------:R-:W-:-:S10]  /*cf60*/  DMUL R46, R38, R12 ;  /* 0x0000000c262e7228 */ /* 0x000fd40000000000 */
[----:B------:R-:W-:-:S13]  /*cf70*/  FSETP.GTU.AND P0, PT, |R47|, 1.469367938527859385e-39, PT ;  /* 0x001000002f00780b */ /* 0x000fda0003f0c200 */
[----:B------:R-:W-:Y:S05]  /*cf80*/  @P0 BRA `(.L_x_97) ;  /* 0x0000000000a80947 */ /* 0x000fea0003800000 */
[----:B------:R-:W-:-:S06]  /*cf90*/  DFMA R16, R38, -R16, R18 ;  /* 0x800000102610722b */ /* 0x000fcc0000000012 */
[----:B------:R-:W-:-:S04]  /*cfa0*/  IMAD.MOV.U32 R16, RZ, RZ, RZ ;  /* 0x000000ffff107224 */ /* 0x000fc800078e00ff */
[C---:B------:R-:W-:Y:S02]  /*cfb0*/  FSETP.NEU.AND P0, PT, R17.reuse, RZ, PT ;  /* 0x000000ff1100720b */ /* 0x040fe40003f0d000 */
[----:B------:R-:W-:-:S04]  /*cfc0*/  LOP3.LUT R14, R17, 0x80000000, R15, 0x48, !PT ;  /* 0x80000000110e7812 */ /* 0x000fc800078e480f */
[----:B------:R-:W-:-:S07]  /*cfd0*/  LOP3.LUT R17, R14, R13, RZ, 0xfc, !PT ;  /* 0x0000000d0e117212 */ /* 0x000fce00078efcff */
[----:B------:R-:W-:Y:S05]  /*cfe0*/  @!P0 BRA `(.L_x_97) ;  /* 0x0000000000908947 */ /* 0x000fea0003800000 */
[----:B------:R-:W-:Y:S01]  /*cff0*/  IMAD.MOV R13, RZ, RZ, -R9 ;  /* 0x000000ffff0d7224 */ /* 0x000fe200078e0a09 */
[----:B------:R-:W-:Y:S02]  /*d000*/  MOV R12, RZ ;  /* 0x000000ff000c7202 */ /* 0x000fe40000000f00 */
[----:B------:R-:W-:-:S04]  /*d010*/  IADD3 R9, PT, PT, -R9, -0x43300000, RZ ;  /* 0xbcd0000009097810 */ /* 0x000fc80007ffe1ff */
[----:B------:R-:W-:Y:S02]  /*d020*/  DFMA R12, R46, -R12, R38 ;  /* 0x8000000c2e0c722b */ /* 0x000fe40000000026 */
[----:B------:R-:W-:-:S08]  /*d030*/  DMUL.RP R38, R38, R16 ;  /* 0x0000001026267228 */ /* 0x000fd00000008000 */
[----:B------:R-:W-:Y:S02]  /*d040*/  FSETP.NEU.AND P0, PT, |R13|, R9, PT ;  /* 0x000000090d00720b */ /* 0x000fe40003f0d200 */
[----:B------:R-:W-:Y:S02]  /*d050*/  LOP3.LUT R14, R39, R14, RZ, 0x3c, !PT ;  /* 0x0000000e270e7212 */ /* 0x000fe400078e3cff */
[----:B------:R-:W-:Y:S02]  /*d060*/  FSEL R8, R38, R46, !P0 ;  /* 0x0000002e26087208 */ /* 0x000fe40004000000 */
[----:B------:R-:W-:-:S03]  /*d070*/  FSEL R9, R14, R47, !P0 ;  /* 0x0000002f0e097208 */ /* 0x000fc60004000000 */
[----:B------:R-:W-:Y:S02]  /*d080*/  IMAD.MOV.U32 R46, RZ, RZ, R8 ;  /* 0x000000ffff2e7224 */ /* 0x000fe400078e0008 */
[----:B------:R-:W-:Y:S01]  /*d090*/  IMAD.MOV.U32 R47, RZ, RZ, R9 ;  /* 0x000000ffff2f7224 */ /* 0x000fe200078e0009 */
[----:B------:R-:W-:Y:S06]  /*d0a0*/  BRA `(.L_x_97) ;  /* 0x0000000000607947 */ /* 0x000fec0003800000 */
.L_x_96:
[----:B------:R-:W-:-:S14]  /*d0b0*/  DSETP.NAN.AND P0, PT, R40, R40, PT ;  /* 0x000000282800722a */ /* 0x000fdc0003f08000 */
[----:B------:R-:W-:Y:S05]  /*d0c0*/  @P0 BRA `(.L_x_98) ;  /* 0x00000000004c0947 */ /* 0x000fea0003800000 */
[----:B------:R-:W-:-:S14]  /*d0d0*/  DSETP.NAN.AND P0, PT, R14, R14, PT ;  /* 0x0000000e0e00722a */ /* 0x000fdc0003f08000 */
[----:B------:R-:W-:Y:S05]  /*d0e0*/  @P0 BRA `(.L_x_99) ;  /* 0x0000000000340947 */ /* 0x000fea0003800000 */
[----:B------:R-:W-:Y:S01]  /*d0f0*/  ISETP.NE.AND P0, PT, R12, R13, PT ;  /* 0x0000000d0c00720c */ /* 0x000fe20003f05270 */
[----:B------:R-:W-:Y:S01]  /*d100*/  IMAD.MOV.U32 R46, RZ, RZ, 0x0 ;  /* 0x00000000ff2e7424 */ /* 0x000fe200078e00ff */
[----:B------:R-:W-:-:S11]  /*d110*/  MOV R47, 0xfff80000 ;  /* 0xfff80000002f7802 */ /* 0x000fd60000000f00 */
[----:B------:R-:W-:Y:S05]  /*d120*/  @!P0 BRA `(.L_x_97) ;  /* 0x0000000000408947 */ /* 0x000fea0003800000 */
[----:B------:R-:W-:Y:S02]  /*d130*/  ISETP.NE.AND P0, PT, R12, 0x7ff00000, PT ;  /* 0x7ff000000c00780c */ /* 0x000fe40003f05270 */
[----:B------:R-:W-:Y:S02]  /*d140*/  LOP3.LUT R15, R41, 0x80000000, R15, 0x48, !PT ;  /* 0x80000000290f7812 */ /* 0x000fe400078e480f */
[----:B------:R-:W-:-:S13]  /*d150*/  ISETP.EQ.OR P0, PT, R13, RZ, !P0 ;  /* 0x000000ff0d00720c */ /* 0x000fda0004702670 */
[----:B------:R-:W-:Y:S01]  /*d160*/  @P0 LOP3.LUT R8, R15, 0x7ff00000, RZ, 0xfc, !PT ;  /* 0x7ff000000f080812 */ /* 0x000fe200078efcff */
[----:B------:R-:W-:Y:S02]  /*d170*/  @!P0 IMAD.MOV.U32 R46, RZ, RZ, RZ ;  /* 0x000000ffff2e8224 */ /* 0x000fe400078e00ff */
[----:B------:R-:W-:Y:S01]  /*d180*/  @!P0 IMAD.MOV.U32 R47, RZ, RZ, R15 ;  /* 0x000000ffff2f8224 */ /* 0x000fe200078e000f */
[----:B------:R-:W-:Y:S01]  /*d190*/  @P0 MOV R47, R8 ;  /* 0x00000008002f0202 */ /* 0x000fe20000000f00 */
[----:B------:R-:W-:Y:S01]  /*d1a0*/  @P0 IMAD.MOV.U32 R46, RZ, RZ, RZ ;  /* 0x000000ffff2e0224 */ /* 0x000fe200078e00ff */
[----:B------:R-:W-:Y:S06]  /*d1b0*/  BRA `(.L_x_97) ;  /* 0x00000000001c7947 */ /* 0x000fec0003800000 */
.L_x_99:
[----:B------:R-:W-:Y:S01]  /*d1c0*/  LOP3.LUT R9, R15, 0x80000, RZ, 0xfc, !PT ;  /* 0x000800000f097812 */ /* 0x000fe200078efcff */
[----:B------:R-:W-:-:S04]  /*d1d0*/  IMAD.MOV.U32 R46, RZ, RZ, R14 ;  /* 0x000000ffff2e7224 */ /* 0x000fc800078e000e */
[----:B------:R-:W-:Y:S01]  /*d1e0*/  IMAD.MOV.U32 R47, RZ, RZ, R9 ;  /* 0x000000ffff2f7224 */ /* 0x000fe200078e0009 */
[----:B------:R-:W-:Y:S06]  /*d1f0*/  BRA `(.L_x_97) ;  /* 0x00000000000c7947 */ /* 0x000fec0003800000 */
.L_x_98:
[----:B------:R-:W-:Y:S01]  /*d200*/  LOP3.LUT R9, R41, 0x80000, RZ, 0xfc, !PT ;  /* 0x0008000029097812 */ /* 0x000fe200078efcff */
[----:B------:R-:W-:-:S03]  /*d210*/  IMAD.MOV.U32 R46, RZ, RZ, R40 ;  /* 0x000000ffff2e7224 */ /* 0x000fc600078e0028 */
[----:B------:R-:W-:-:S07]  /*d220*/  MOV R47, R9 ;  /* 0x00000009002f7202 */ /* 0x000fce0000000f00 */
.L_x_97:
[----:B------:R-:W-:Y:S02]  /*d230*/  IMAD.MOV.U32 R11, RZ, RZ, 0x0 ;  /* 0x00000000ff0b7424 */ /* 0x000fe400078e00ff */
[----:B------:R-:W-:Y:S02]  /*d240*/  IMAD.MOV.U32 R8, RZ, RZ, R46 ;  /* 0x000000ffff087224 */ /* 0x000fe400078e002e */
[----:B------:R-:W-:Y:S01]  /*d250*/  IMAD.MOV.U32 R9, RZ, RZ, R47 ;  /* 0x000000ffff097224 */ /* 0x000fe200078e002f */
[----:B------:R-:W-:Y:S06]  /*d260*/  RET.REL.NODEC R10 `(gaussFitter) ;  /* 0xffffff2c0a647950 */ /* 0x000fec0003c3ffff */
        .weak           $__internal_1_$__cuda_sm20_rcp_rn_f32_slowpath
        .type           $__internal_1_$__cuda_sm20_rcp_rn_f32_slowpath,@function
        .size           $__internal_1_$__cuda_sm20_rcp_rn_f32_slowpath,($__internal_2_$__cuda_sm3x_div_rn_noftz_f32_slowpath - $__internal_1_$__cuda_sm20_rcp_rn_f32_slowpath)
$__internal_1_$__cuda_sm20_rcp_rn_f32_slowpath:
[----:B------:R-:W-:-:S04]  /*d270*/  SHF.L.U32 R9, R8, 0x1, RZ ;  /* 0x0000000108097819 */ /* 0x000fc800000006ff */
[----:B------:R-:W-:-:S04]  /*d280*/  SHF.R.U32.HI R9, RZ, 0x18, R9 ;  /* 0x00000018ff097819 */ /* 0x000fc80000011609 */
[----:B------:R-:W-:-:S13]  /*d290*/  ISETP.NE.U32.AND P0, PT, R9, RZ, PT ;  /* 0x000000ff0900720c */ /* 0x000fda0003f05070 */
[----:B------:R-:W-:Y:S05]  /*d2a0*/  @P0 BRA `(.L_x_100) ;  /* 0x00000000002c0947 */ /* 0x000fea0003800000 */
[----:B------:R-:W-:-:S05]  /*d2b0*/  IMAD.SHL.U32 R9, R8, 0x2, RZ ;  /* 0x0000000208097824 */ /* 0x000fca00078e00ff */
[----:B------:R-:W-:-:S13]  /*d2c0*/  ISETP.NE.AND P0, PT, R9, RZ, PT ;  /* 0x000000ff0900720c */ /* 0x000fda0003f05270 */
[----:B------:R2:W3:Y:S01]  /*d2d0*/  @!P0 MUFU.RCP R9, R8 ;  /* 0x0000000800098308 */ /* 0x0004e20000001000 */
[----:B------:R-:W-:Y:S05]  /*d2e0*/  @!P0 BRA `(.L_x_101) ;  /* 0x0000000000a48947 */ /* 0x000fea0003800000 */
[----:B------:R-:W-:-:S04]  /*d2f0*/  FFMA R11, R8, 1.84467440737095516160e+19, RZ ;  /* 0x5f800000080b7823 */ /* 0x000fc800000000ff */
[----:B--2---:R-:W3:Y:S02]  /*d300*/  MUFU.RCP R8, R11 ;  /* 0x0000000b00087308 */ /* 0x004ee40000001000 */
[----:B---3--:R-:W-:-:S04]  /*d310*/  FFMA R9, R11, R8, -1 ;  /* 0xbf8000000b097423 */ /* 0x008fc80000000008 */
[----:B------:R-:W-:-:S04]  /*d320*/  FADD.FTZ R9, -R9, -RZ ;  /* 0x800000ff09097221 */ /* 0x000fc80000010100 */
[----:B------:R-:W-:-:S04]  /*d330*/  FFMA R8, R8, R9, R8 ;  /* 0x0000000908087223 */ /* 0x000fc80000000008 */
[----:B------:R-:W-:Y:S01]  /*d340*/  FFMA R9, R8, 1.84467440737095516160e+19, RZ ;  /* 0x5f80000008097823 */ /* 0x000fe200000000ff */
[----:B------:R-:W-:Y:S06]  /*d350*/  BRA `(.L_x_101) ;  /* 0x0000000000887947 */ /* 0x000fec0003800000 */
.L_x_100:
[----:B------:R-:W-:-:S05]  /*d360*/  VIADD R18, R9, 0xffffff03 ;  /* 0xffffff0309127836 */ /* 0x000fca0000000000 */
[----:B------:R-:W-:-:S13]  /*d370*/  ISETP.GT.U32.AND P0, PT, R18, 0x1, PT ;  /* 0x000000011200780c */ /* 0x000fda0003f04070 */
[----:B------:R-:W-:Y:S05]  /*d380*/  @P0 BRA `(.L_x_102) ;  /* 0x0000000000780947 */ /* 0x000fea0003800000 */
[----:B------:R-:W-:Y:S01]  /*d390*/  LOP3.LUT R11, R8, 0x7fffff, RZ, 0xc0, !PT ;  /* 0x007fffff080b7812 */ /* 0x000fe200078ec0ff */
[----:B------:R-:W-:Y:S02]  /*d3a0*/  IMAD.MOV.U32 R17, RZ, RZ, 0x3 ;  /* 0x00000003ff117424 */ /* 0x000fe400078e00ff */
[----:B------:R-:W-:Y:S01]  /*d3b0*/  VIADD R9, R9, 0xffffff04 ;  /* 0xffffff0409097836 */ /* 0x000fe20000000000 */
[----:B------:R-:W-:Y:S02]  /*d3c0*/  LOP3.LUT R11, R11, 0x3f800000, RZ, 0xfc, !PT ;  /* 0x3f8000000b0b7812 */ /* 0x000fe400078efcff */
[----:B------:R-:W-:Y:S02]  /*d3d0*/  SHF.L.U32 R17, R17, R18, RZ ;  /* 0x0000001211117219 */ /* 0x000fe400000006ff */
[----:B------:R-:W0:Y:S02]  /*d3e0*/  MUFU.RCP R12, R11 ;  /* 0x0000000b000c7308 */ /* 0x000e240000001000 */
[----:B0-----:R-:W-:-:S04]  /*d3f0*/  FFMA R13, R11, R12, -1 ;  /* 0xbf8000000b0d7423 */ /* 0x001fc8000000000c */
[----:B------:R-:W-:-:S04]  /*d400*/  FADD.FTZ R13, -R13, -RZ ;  /* 0x800000ff0d0d7221 */ /* 0x000fc80000010100 */
[CCC-:B------:R-:W-:Y:S01]  /*d410*/  FFMA.RM R16, R12.reuse, R13.reuse, R12.reuse ;  /* 0x0000000d0c107223 */ /* 0x1c0fe2000000400c */
[----:B------:R-:W-:-:S04]  /*d420*/  FFMA.RP R13, R12, R13, R12 ;  /* 0x0000000d0c0d7223 */ /* 0x000fc8000000800c */
[C---:B------:R-:W-:Y:S02]  /*d430*/  LOP3.LUT R12, R16.reuse, 0x7fffff, RZ, 0xc0, !PT ;  /* 0x007fffff100c7812 */ /* 0x040fe400078ec0ff */
[----:B------:R-:W-:Y:S02]  /*d440*/  FSETP.NEU.FTZ.AND P0, PT, R16, R13, PT ;  /* 0x0000000d1000720b */ /* 0x000fe40003f1d000 */
[----:B------:R-:W-:Y:S02]  /*d450*/  LOP3.LUT R12, R12, 0x800000, RZ, 0xfc, !PT ;  /* 0x008000000c0c7812 */ /* 0x000fe400078efcff */
[----:B------:R-:W-:Y:S02]  /*d460*/  SEL R13, RZ, 0xffffffff, !P0 ;  /* 0xffffffffff0d7807 */ /* 0x000fe40004000000 */
[----:B------:R-:W-:Y:S02]  /*d470*/  LOP3.LUT R17, R17, R12, RZ, 0xc0, !PT ;  /* 0x0000000c11117212 */ /* 0x000fe400078ec0ff */
[----:B------:R-:W-:-:S02]  /*d480*/  IADD3 R13, PT, PT, -R13, RZ, RZ ;  /* 0x000000ff0d0d7210 */ /* 0x000fc40007ffe1ff */
[-C--:B------:R-:W-:Y:S02]  /*d490*/  SHF.R.U32.HI R17, RZ, R18.reuse, R17 ;  /* 0x00000012ff117219 */ /* 0x080fe40000011611 */
[--C-:B------:R-:W-:Y:S02]  /*d4a0*/  LOP3.LUT P1, RZ, R13, R18, R12.reuse, 0xf8, !PT ;  /* 0x000000120dff7212 */ /* 0x100fe4000782f80c */
[C---:B------:R-:W-:Y:S02]  /*d4b0*/  LOP3.LUT P0, RZ, R17.reuse, 0x1, RZ, 0xc0, !PT ;  /* 0x0000000111ff7812 */ /* 0x040fe4000780c0ff */
[----:B------:R-:W-:Y:S02]  /*d4c0*/  LOP3.LUT P2, RZ, R17, 0x2, RZ, 0xc0, !PT ;  /* 0x0000000211ff7812 */ /* 0x000fe4000784c0ff */
[----:B------:R-:W-:Y:S02]  /*d4d0*/  SHF.R.U32.HI R9, RZ, R9, R12 ;  /* 0x00000009ff097219 */ /* 0x000fe4000001160c */
[----:B------:R-:W-:-:S02]  /*d4e0*/  PLOP3.LUT P0, PT, P0, P1, P2, 0xe0, 0x0 ;  /* 0x000000000000781c */ /* 0x000fc40000703c20 */
[----:B------:R-:W-:Y:S02]  /*d4f0*/  LOP3.LUT P1, RZ, R8, 0x7fffff, RZ, 0xc0, !PT ;  /* 0x007fffff08ff7812 */ /* 0x000fe4000782c0ff */
[----:B------:R-:W-:-:S05]  /*d500*/  SEL R11, RZ, 0x1, !P0 ;  /* 0x00000001ff0b7807 */ /* 0x000fca0004000000 */
[----:B------:R-:W-:-:S05]  /*d510*/  IMAD.MOV R11, RZ, RZ, -R11 ;  /* 0x000000ffff0b7224 */ /* 0x000fca00078e0a0b */
[----:B------:R-:W-:-:S13]  /*d520*/  ISETP.GE.AND P0, PT, R11, RZ, PT ;  /* 0x000000ff0b00720c */ /* 0x000fda0003f06270 */
[----:B------:R-:W-:-:S05]  /*d530*/  @!P0 VIADD R9, R9, 0x1 ;  /* 0x0000000109098836 */ /* 0x000fca0000000000 */
[----:B------:R-:W-:-:S04]  /*d540*/  @!P1 SHF.L.U32 R9, R9, 0x1, RZ ;  /* 0x0000000109099819 */ /* 0x000fc800000006ff */
[----:B------:R-:W-:Y:S01]  /*d550*/  LOP3.LUT R9, R9, 0x80000000, R8, 0xf8, !PT ;  /* 0x8000000009097812 */ /* 0x000fe200078ef808 */
[----:B------:R-:W-:Y:S06]  /*d560*/  BRA `(.L_x_101) ;  /* 0x0000000000047947 */ /* 0x000fec0003800000 */
.L_x_102:
[----:B------:R0:W1:Y:S02]  /*d570*/  MUFU.RCP R9, R8 ;  /* 0x0000000800097308 */ /* 0x0000640000001000 */
.L_x_101:
[----:B-1-3--:R-:W-:Y:S02]  /*d580*/  IMAD.MOV.U32 R18, RZ, RZ, R9 ;  /* 0x000000ffff127224 */ /* 0x00afe400078e0009 */
[----:B0-2---:R-:W-:Y:S02]  /*d590*/  IMAD.MOV.U32 R8, RZ, RZ, R10 ;  /* 0x000000ffff087224 */ /* 0x005fe400078e000a */
[----:B------:R-:W-:-:S04]  /*d5a0*/  IMAD.MOV.U32 R9, RZ, RZ, 0x0 ;  /* 0x00000000ff097424 */ /* 0x000fc800078e00ff */
[----:B------:R-:W-:Y:S05]  /*d5b0*/  RET.REL.NODEC R8 `(gaussFitter) ;  /* 0xffffff2808907950 */ /* 0x000fea0003c3ffff */
        .weak           $__internal_2_$__cuda_sm3x_div_rn_noftz_f32_slowpath
        .type           $__internal_2_$__cuda_sm3x_div_rn_noftz_f32_slowpath,@function
        .size           $__internal_2_$__cuda_sm3x_div_rn_noftz_f32_slowpath,($gaussFitter$__internal_trig_reduction_slowpathd - $__internal_2_$__cuda_sm3x_div_rn_noftz_f32_slowpath)
$__internal_2_$__cuda_sm3x_div_rn_noftz_f32_slowpath:
[----:B------:R-:W-:Y:S02]  /*d5c0*/  SHF.R.U32.HI R11, RZ, 0x17, R8 ;  /* 0x00000017ff0b7819 */ /* 0x000fe40000011608 */
[----:B------:R-:W-:Y:S02]  /*d5d0*/  SHF.R.U32.HI R13, RZ, 0x17, R9 ;  /* 0x00000017ff0d7819 */ /* 0x000fe40000011609 */
[----:B------:R-:W-:Y:S02]  /*d5e0*/  LOP3.LUT R11, R11, 0xff, RZ, 0xc0, !PT ;  /* 0x000000ff0b0b7812 */ /* 0x000fe400078ec0ff */
[----:B------:R-:W-:Y:S02]  /*d5f0*/  LOP3.LUT R13, R13, 0xff, RZ, 0xc0, !PT ;  /* 0x000000ff0d0d7812 */ /* 0x000fe400078ec0ff */
[----:B------:R-:W-:-:S03]  /*d600*/  IADD3 R16, PT, PT, R11, -0x1, RZ ;  /* 0xffffffff0b107810 */ /* 0x000fc60007ffe0ff */
[----:B------:R-:W-:Y:S01]  /*d610*/  VIADD R17, R13, 0xffffffff ;  /* 0xffffffff0d117836 */ /* 0x000fe20000000000 */
[----:B------:R-:W-:-:S04]  /*d620*/  ISETP.GT.U32.AND P0, PT, R16, 0xfd, PT ;  /* 0x000000fd1000780c */ /* 0x000fc80003f04070 */
[----:B------:R-:W-:-:S13]  /*d630*/  ISETP.GT.U32.OR P0, PT, R17, 0xfd, P0 ;  /* 0x000000fd1100780c */ /* 0x000fda0000704470 */
[----:B------:R-:W-:Y:S01]  /*d640*/  @!P0 IMAD.MOV.U32 R12, RZ, RZ, RZ ;  /* 0x000000ffff0c8224 */ /* 0x000fe200078e00ff */
[----:B------:R-:W-:Y:S06]  /*d650*/  @!P0 BRA `(.L_x_103) ;  /* 0x00000000005c8947 */ /* 0x000fec0003800000 */
[----:B------:R-:W-:Y:S02]  /*d660*/  FSETP.GTU.FTZ.AND P0, PT, |R9|, +INF , PT ;  /* 0x7f8000000900780b */ /* 0x000fe40003f1c200 */
[----:B------:R-:W-:-:S04]  /*d670*/  FSETP.GTU.FTZ.AND P1, PT, |R8|, +INF , PT ;  /* 0x7f8000000800780b */ /* 0x000fc80003f3c200 */
[----:B------:R-:W-:-:S13]  /*d680*/  PLOP3.LUT P0, PT, P0, P1, PT, 0xf8, 0x8f ;  /* 0x00000000008f781c */ /* 0x000fda0000703f70 */
[----:B------:R-:W-:Y:S05]  /*d690*/  @P0 BRA `(.L_x_104) ;  /* 0x0000000400440947 */ /* 0x000fea0003800000 */
[----:B------:R-:W-:-:S13]  /*d6a0*/  LOP3.LUT P0, RZ, R8, 0x7fffffff, R9, 0xc8, !PT ;  /* 0x7fffffff08ff7812 */ /* 0x000fda000780c809 */
[----:B------:R-:W-:Y:S05]  /*d6b0*/  @!P0 BRA `(.L_x_105) ;  /* 0x0000000400348947 */ /* 0x000fea0003800000 */
[C---:B------:R-:W-:Y:S02]  /*d6c0*/  FSETP.NEU.FTZ.AND P0, PT, |R9|.reuse, +INF , PT ;  /* 0x7f8000000900780b */ /* 0x040fe40003f1d200 */
[----:B------:R-:W-:Y:S02]  /*d6d0*/  FSETP.NEU.FTZ.AND P2, PT, |R8|, +INF , PT ;  /* 0x7f8000000800780b */ /* 0x000fe40003f5d200 */
[----:B------:R-:W-:-:S11]  /*d6e0*/  FSETP.NEU.FTZ.AND P1, PT, |R9|, +INF , PT ;  /* 0x7f8000000900780b */ /* 0x000fd60003f3d200 */
[----:B------:R-:W-:Y:S05]  /*d6f0*/  @!P2 BRA !P0, `(.L_x_105) ;  /* 0x000000040024a947 */ /* 0x000fea0004000000 */
[----:B------:R-:W-:-:S04]  /*d700*/  LOP3.LUT P0, RZ, R9, 0x7fffffff, RZ, 0xc0, !PT ;  /* 0x7fffffff09ff7812 */ /* 0x000fc8000780c0ff */
[----:B------:R-:W-:-:S13]  /*d710*/  PLOP3.LUT P0, PT, P2, P0, PT, 0x2f, 0xf2 ;  /* 0x0000000000f2781c */ /* 0x000fda0001700577 */
[----:B------:R-:W-:Y:S05]  /*d720*/  @P0 BRA `(.L_x_106) ;  /* 0x0000000400100947 */ /* 0x000fea0003800000 */
[----:B------:R-:W-:-:S04]  /*d730*/  LOP3.LUT P0, RZ, R8, 0x7fffffff, RZ, 0xc0, !PT ;  /* 0x7fffffff08ff7812 */ /* 0x000fc8000780c0ff */
[----:B------:R-:W-:-:S13]  /*d740*/  PLOP3.LUT P0, PT, P1, P0, PT, 0x2f, 0xf2 ;  /* 0x0000000000f2781c */ /* 0x000fda0000f00577 */
[----:B------:R-:W-:Y:S05]  /*d750*/  @P0 BRA `(.L_x_107) ;  /* 0x0000000000f80947 */ /* 0x000fea0003800000 */
[----:B------:R-:W-:Y:S02]  /*d760*/  ISETP.GE.AND P0, PT, R17, RZ, PT ;  /* 0x000000ff1100720c */ /* 0x000fe40003f06270 */
[----:B------:R-:W-:-:S11]  /*d770*/  ISETP.GE.AND P1, PT, R16, RZ, PT ;  /* 0x000000ff1000720c */ /* 0x000fd60003f26270 */
[----:B------:R-:W-:Y:S01]  /*d780*/  @P0 IMAD.MOV.U32 R12, RZ, RZ, RZ ;  /* 0x000000ffff0c0224 */ /* 0x000fe200078e00ff */
[----:B------:R-:W-:Y:S01]  /*d790*/  @!P0 MOV R12, 0xffffffc0 ;  /* 0xffffffc0000c8802 */ /* 0x000fe20000000f00 */
[----:B------:R-:W-:Y:S01]  /*d7a0*/  @!P0 FFMA R9, R9, 1.84467440737095516160e+19, RZ ;  /* 0x5f80000009098823 */ /* 0x000fe200000000ff */
[----:B------:R-:W-:-:S03]  /*d7b0*/  @!P1 FFMA R8, R8, 1.84467440737095516160e+19, RZ ;  /* 0x5f80000008089823 */ /* 0x000fc600000000ff */
[----:B------:R-:W-:-:S07]  /*d7c0*/  @!P1 VIADD R12, R12, 0x40 ;  /* 0x000000400c0c9836 */ /* 0x000fce0000000000 */
.L_x_103:
[----:B------:R-:W-:Y:S01]  /*d7d0*/  LEA R17, R11, 0xc0800000, 0x17 ;  /* 0xc08000000b117811 */ /* 0x000fe200078eb8ff */
[----:B------:R-:W-:-:S04]  /*d7e0*/  VIADD R18, R13, 0xffffff81 ;  /* 0xffffff810d127836 */ /* 0x000fc80000000000 */
[----:B------:R-:W-:Y:S01]  /*d7f0*/  IMAD.IADD R27, R8, 0x1, -R17 ;  /* 0x00000001081b7824 */ /* 0x000fe200078e0a11 */
[C---:B------:R-:W-:Y:S01]  /*d800*/  IADD3 R11, PT, PT, R18.reuse, 0x7f, -R11 ;  /* 0x0000007f120b7810 */ /* 0x040fe20007ffe80b */
[----:B------:R-:W-:Y:S02]  /*d810*/  IMAD R8, R18, -0x800000, R9 ;  /* 0xff80000012087824 */ /* 0x000fe400078e0209 */
[----:B------:R-:W0:Y:S01]  /*d820*/  MUFU.RCP R16, R27 ;  /* 0x0000001b00107308 */ /* 0x000e220000001000 */
[----:B------:R-:W-:Y:S01]  /*d830*/  FADD.FTZ R17, -R27, -RZ ;  /* 0x800000ff1b117221 */ /* 0x000fe20000010100 */
[----:B------:R-:W-:-:S03]  /*d840*/  IADD3 R11, PT, PT, R11, R12, RZ ;  /* 0x0000000c0b0b7210 */ /* 0x000fc60007ffe0ff */
[----:B0-----:R-:W-:-:S04]  /*d850*/  FFMA R13, R16, R17, 1 ;  /* 0x3f800000100d7423 */ /* 0x001fc80000000011 */
[----:B------:R-:W-:-:S04]  /*d860*/  FFMA R13, R16, R13, R16 ;  /* 0x0000000d100d7223 */ /* 0x000fc80000000010 */
[----:B------:R-:W-:-:S04]  /*d870*/  FFMA R16, R8, R13, RZ ;  /* 0x0000000d08107223 */ /* 0x000fc800000000ff */
[----:B------:R-:W-:-:S04]  /*d880*/  FFMA R9, R17, R16, R8 ;  /* 0x0000001011097223 */ /* 0x000fc80000000008 */
[----:B------:R-:W-:-:S04]  /*d890*/  FFMA R16, R13, R9, R16 ;  /* 0x000000090d107223 */ /* 0x000fc80000000010 */
[----:B------:R-:W-:-:S04]  /*d8a0*/  FFMA R17, R17, R16, R8 ;  /* 0x0000001011117223 */ /* 0x000fc80000000008 */
[----:B------:R-:W-:-:S05]  /*d8b0*/  FFMA R8, R13, R17, R16 ;  /* 0x000000110d087223 */ /* 0x000fca0000000010 */
[----:B------:R-:W-:-:S04]  /*d8c0*/  SHF.R.U32.HI R9, RZ, 0x17, R8 ;  /* 0x00000017ff097819 */ /* 0x000fc80000011608 */
[----:B------:R-:W-:-:S05]  /*d8d0*/  LOP3.LUT R12, R9, 0xff, RZ, 0xc0, !PT ;  /* 0x000000ff090c7812 */ /* 0x000fca00078ec0ff */
[----:B------:R-:W-:-:S04]  /*d8e0*/  IMAD.IADD R9, R12, 0x1, R11 ;  /* 0x000000010c097824 */ /* 0x000fc800078e020b */
[----:B------:R-:W-:-:S05]  /*d8f0*/  VIADD R12, R9, 0xffffffff ;  /* 0xffffffff090c7836 */ /* 0x000fca0000000000 */
[----:B------:R-:W-:-:S13]  /*d900*/  ISETP.GE.U32.AND P0, PT, R12, 0xfe, PT ;  /* 0x000000fe0c00780c */ /* 0x000fda0003f06070 */
[----:B------:R-:W-:Y:S05]  /*d910*/  @!P0 BRA `(.L_x_108) ;  /* 0x0000000000808947 */ /* 0x000fea0003800000 */
[----:B------:R-:W-:-:S13]  /*d920*/  ISETP.GT.AND P0, PT, R9, 0xfe, PT ;  /* 0x000000fe0900780c */ /* 0x000fda0003f04270 */
[----:B------:R-:W-:Y:S05]  /*d930*/  @P0 BRA `(.L_x_109) ;  /* 0x00000000006c0947 */ /* 0x000fea0003800000 */
[----:B------:R-:W-:-:S13]  /*d940*/  ISETP.GE.AND P0, PT, R9, 0x1, PT ;  /* 0x000000010900780c */ /* 0x000fda0003f06270 */
[----:B------:R-:W-:Y:S05]  /*d950*/  @P0 BRA `(.L_x_110) ;  /* 0x0000000000980947 */ /* 0x000fea0003800000 */
[----:B------:R-:W-:Y:S02]  /*d960*/  ISETP.GE.AND P0, PT, R9, -0x18, PT ;  /* 0xffffffe80900780c */ /* 0x000fe40003f06270 */
[----:B------:R-:W-:-:S11]  /*d970*/  LOP3.LUT R8, R8, 0x80000000, RZ, 0xc0, !PT ;  /* 0x8000000008087812 */ /* 0x000fd600078ec0ff */
[----:B------:R-:W-:Y:S05]  /*d980*/  @!P0 BRA `(.L_x_110) ;  /* 0x00000000008c8947 */ /* 0x000fea0003800000 */
[CCC-:B------:R-:W-:Y:S01]  /*d990*/  FFMA.RZ R11, R13.reuse, R17.reuse, R16.reuse ;  /* 0x000000110d0b7223 */ /* 0x1c0fe2000000c010 */
[CCC-:B------:R-:W-:Y:S01]  /*d9a0*/  FFMA.RP R12, R13.reuse, R17.reuse, R16.reuse ;  /* 0x000000110d0c7223 */ /* 0x1c0fe20000008010 */
[----:B------:R-:W-:Y:S01]  /*d9b0*/  FFMA.RM R13, R13, R17, R16 ;  /* 0x000000110d0d7223 */ /* 0x000fe20000004010 */
[C---:B------:R-:W-:Y:S01]  /*d9c0*/  VIADD R16, R9.reuse, 0x20 ;  /* 0x0000002009107836 */ /* 0x040fe20000000000 */
[----:B------:R-:W-:Y:S02]  /*d9d0*/  ISETP.NE.AND P2, PT, R9, RZ, PT ;  /* 0x000000ff0900720c */ /* 0x000fe40003f45270 */
[----:B------:R-:W-:Y:S02]  /*d9e0*/  LOP3.LUT R11, R11, 0x7fffff, RZ, 0xc0, !PT ;  /* 0x007fffff0b0b7812 */ /* 0x000fe400078ec0ff */
[----:B------:R-:W-:Y:S02]  /*d9f0*/  ISETP.NE.AND P1, PT, R9, RZ, PT ;  /* 0x000000ff0900720c */ /* 0x000fe40003f25270 */
[----:B------:R-:W-:-:S02]  /*da00*/  LOP3.LUT R11, R11, 0x800000, RZ, 0xfc, !PT ;  /* 0x008000000b0b7812 */ /* 0x000fc400078efcff */
[----:B------:R-:W-:Y:S02]  /*da10*/  IADD3 R9, PT, PT, -R9, RZ, RZ ;  /* 0x000000ff09097210 */ /* 0x000fe40007ffe1ff */
[----:B------:R-:W-:Y:S02]  /*da20*/  SHF.L.U32 R16, R11, R16, RZ ;  /* 0x000000100b107219 */ /* 0x000fe400000006ff */
[----:B------:R-:W-:Y:S02]  /*da30*/  FSETP.NEU.FTZ.AND P0, PT, R12, R13, PT ;  /* 0x0000000d0c00720b */ /* 0x000fe40003f1d000 */
[----:B------:R-:W-:Y:S02]  /*da40*/  SEL R12, R9, RZ, P2 ;  /* 0x000000ff090c7207 */ /* 0x000fe40001000000 */
[----:B------:R-:W-:Y:S02]  /*da50*/  ISETP.NE.AND P1, PT, R16, RZ, P1 ;  /* 0x000000ff1000720c */ /* 0x000fe40000f25270 */
[----:B------:R-:W-:-:S02]  /*da60*/  SHF.R.U32.HI R12, RZ, R12, R11 ;  /* 0x0000000cff0c7219 */ /* 0x000fc4000001160b */
[----:B------:R-:W-:Y:S02]  /*da70*/  PLOP3.LUT P0, PT, P0, P1, PT, 0xf8, 0x8f ;  /* 0x00000000008f781c */ /* 0x000fe40000703f70 */
[----:B------:R-:W-:Y:S02]  /*da80*/  SHF.R.U32.HI R9, RZ, 0x1, R12 ;  /* 0x00000001ff097819 */ /* 0x000fe4000001160c */
[----:B------:R-:W-:-:S04]  /*da90*/  SEL R16, RZ, 0x1, !P0 ;  /* 0x00000001ff107807 */ /* 0x000fc80004000000 */
[----:B------:R-:W-:-:S04]  /*daa0*/  LOP3.LUT R11, R16, 0x1, R9, 0xf8, !PT ;  /* 0x00000001100b7812 */ /* 0x000fc800078ef809 */
[----:B------:R-:W-:-:S05]  /*dab0*/  LOP3.LUT R12, R11, R12, RZ, 0xc0, !PT ;  /* 0x0000000c0b0c7212 */ /* 0x000fca00078ec0ff */
[----:B------:R-:W-:-:S05]  /*dac0*/  IMAD.IADD R9, R9, 0x1, R12 ;  /* 0x0000000109097824 */ /* 0x000fca00078e020c */
[----:B------:R-:W-:Y:S01]  /*dad0*/  LOP3.LUT R8, R9, R8, RZ, 0xfc, !PT ;  /* 0x0000000809087212 */ /* 0x000fe200078efcff */
[----:B------:R-:W-:Y:S06]  /*dae0*/  BRA `(.L_x_110) ;  /* 0x0000000000347947 */ /* 0x000fec0003800000 */
.L_x_109:
[----:B------:R-:W-:-:S04]  /*daf0*/  LOP3.LUT R8, R8, 0x80000000, RZ, 0xc0, !PT ;  /* 0x8000000008087812 */ /* 0x000fc800078ec0ff */
[----:B------:R-:W-:Y:S01]  /*db00*/  LOP3.LUT R8, R8, 0x7f800000, RZ, 0xfc, !PT ;  /* 0x7f80000008087812 */ /* 0x000fe200078efcff */
[----:B------:R-:W-:Y:S06]  /*db10*/  BRA `(.L_x_110) ;  /* 0x0000000000287947 */ /* 0x000fec0003800000 */
.L_x_108:
[----:B------:R-:W-:Y:S01]  /*db20*/  IMAD R8, R11, 0x800000, R8 ;  /* 0x008000000b087824 */ /* 0x000fe200078e0208 */
[----:B------:R-:W-:Y:S06]  /*db30*/  BRA `(.L_x_110) ;  /* 0x0000000000207947 */ /* 0x000fec0003800000 */
.L_x_107:
[----:B------:R-:W-:-:S04]  /*db40*/  LOP3.LUT R8, R8, 0x80000000, R9, 0x48, !PT ;  /* 0x8000000008087812 */ /* 0x000fc800078e4809 */
[----:B------:R-:W-:Y:S01]  /*db50*/  LOP3.LUT R8, R8, 0x7f800000, RZ, 0xfc, !PT ;  /* 0x7f80000008087812 */ /* 0x000fe200078efcff */
[----:B------:R-:W-:Y:S06]  /*db60*/  BRA `(.L_x_110) ;  /* 0x0000000000147947 */ /* 0x000fec0003800000 */
.L_x_106:
[----:B------:R-:W-:Y:S01]  /*db70*/  LOP3.LUT R8, R8, 0x80000000, R9, 0x48, !PT ;  /* 0x8000000008087812 */ /* 0x000fe200078e4809 */
[----:B------:R-:W-:Y:S06]  /*db80*/  BRA `(.L_x_110) ;  /* 0x00000000000c7947 */ /* 0x000fec0003800000 */
.L_x_105:
[----:B------:R-:W0:Y:S01]  /*db90*/  MUFU.RSQ R8, -QNAN ;  /* 0xffc0000000087908 */ /* 0x000e220000001400 */
[----:B------:R-:W-:Y:S05]  /*dba0*/  BRA `(.L_x_110) ;  /* 0x0000000000047947 */ /* 0x000fea0003800000 */
.L_x_104:
[----:B------:R-:W-:-:S07]  /*dbb0*/  FADD.FTZ R8, R9, R8 ;  /* 0x0000000809087221 */ /* 0x000fce0000010000 */
.L_x_110:
[----:B------:R-:W-:-:S04]  /*dbc0*/  IMAD.MOV.U32 R11, RZ, RZ, 0x0 ;  /* 0x00000000ff0b7424 */ /* 0x000fc800078e00ff */
[----:B0-----:R-:W-:Y:S05]  /*dbd0*/  RET.REL.NODEC R10 `(gaussFitter) ;  /* 0xffffff240a087950 */ /* 0x001fea0003c3ffff */
        .type           $gaussFitter$__internal_trig_reduction_slowpathd,@function
        .size           $gaussFitter$__internal_trig_reduction_slowpathd,(.L_x_119 - $gaussFitter$__internal_trig_reduction_slowpathd)
$gaussFitter$__internal_trig_reduction_slowpathd:
[----:B------:R-:W-:Y:S01]  /*dbe0*/  SHF.R.U32.HI R41, RZ, 0x14, R39 ;  /* 0x00000014ff297819 */ /* 0x000fe20000011627 */
[----:B------:R-:W-:-:S03]  /*dbf0*/  HFMA2 R11, -RZ, RZ, 0, 0 ;  /* 0x00000000ff0b7431 */ /* 0x000fc600000001ff */
[----:B------:R-:W-:-:S04]  /*dc00*/  LOP3.LUT R8, R41, 0x7ff, RZ, 0xc0, !PT ;  /* 0x000007ff29087812 */ /* 0x000fc800078ec0ff */
[----:B------:R-:W-:-:S13]  /*dc10*/  ISETP.NE.AND P0, PT, R8, 0x7ff, PT ;  /* 0x000007ff0800780c */ /* 0x000fda0003f05270 */
[----:B------:R-:W-:Y:S05]  /*dc20*/  @!P0 BRA `(.L_x_111) ;  /* 0x00000008002c8947 */ /* 0x000fea0003800000 */
[----:B------:R-:W-:Y:S01]  /*dc30*/  VIADD R9, R8, 0xfffffc00 ;  /* 0xfffffc0008097836 */ /* 0x000fe20000000000 */
[----:B------:R-:W-:-:S04]  /*dc40*/  CS2R R48, SRZ ;  /* 0x0000000000307805 */ /* 0x000fc8000001ff00 */
[----:B------:R-:W-:Y:S02]  /*dc50*/  SHF.R.U32.HI R8, RZ, 0x6, R9 ;  /* 0x00000006ff087819 */ /* 0x000fe40000011609 */
[----:B------:R-:W-:Y:S02]  /*dc60*/  ISETP.GE.U32.AND P0, PT, R9, 0x80, PT ;  /* 0x000000800900780c */ /* 0x000fe40003f06070 */
[C---:B------:R-:W-:Y:S02]  /*dc70*/  IADD3 R13, PT, PT, -R8.reuse, 0x13, RZ ;  /* 0x00000013080d7810 */ /* 0x040fe40007ffe1ff */
[----:B------:R-:W-:Y:S02]  /*dc80*/  IADD3 R15, PT, PT, -R8, 0xf, RZ ;  /* 0x0000000f080f7810 */ /* 0x000fe40007ffe1ff */
[----:B------:R-:W-:-:S04]  /*dc90*/  SEL R13, R13, 0x12, P0 ;  /* 0x000000120d0d7807 */ /* 0x000fc80000000000 */
[----:B------:R-:W-:-:S13]  /*dca0*/  ISETP.GE.AND P0, PT, R15, R13, PT ;  /* 0x0000000d0f00720c */ /* 0x000fda0003f06270 */
[----:B------:R-:W-:Y:S05]  /*dcb0*/  @P0 BRA `(.L_x_112) ;  /* 0x00000000008c0947 */ /* 0x000fea0003800000 */
[C---:B------:R-:W-:Y:S01]  /*dcc0*/  SHF.L.U64.HI R12, R14.reuse, 0xb, R39 ;  /* 0x0000000b0e0c7819 */ /* 0x040fe20000010227 */
[----:B------:R-:W-:Y:S01]  /*dcd0*/  IMAD.SHL.U32 R14, R14, 0x800, RZ ;  /* 0x000008000e0e7824 */ /* 0x000fe200078e00ff */
[----:B------:R-:W-:Y:S01]  /*dce0*/  IADD3 R18, PT, PT, RZ, -R8, -R13 ;  /* 0x80000008ff127210 */ /* 0x000fe20007ffe80d */
[----:B------:R-:W-:Y:S01]  /*dcf0*/  IMAD.MOV.U32 R17, RZ, RZ, RZ ;  /* 0x000000ffff117224 */ /* 0x000fe200078e00ff */
[----:B------:R-:W-:Y:S02]  /*dd00*/  CS2R R48, SRZ ;  /* 0x0000000000307805 */ /* 0x000fe4000001ff00 */
[----:B------:R-:W-:Y:S01]  /*dd10*/  LOP3.LUT R12, R12, 0x80000000, RZ, 0xfc, !PT ;  /* 0x800000000c0c7812 */ /* 0x000fe200078efcff */
[----:B------:R-:W0:Y:S01]  /*dd20*/  LDCU.64 UR10, c[0x0][0x358] ;  /* 0x00006b00ff0a77ac */ /* 0x000e220008000a00 */
[----:B------:R-:W-:-:S05]  /*dd30*/  NOP ;  /* 0x0000000000007918 */ /* 0x000fca0000000000 */
.L_x_113:
[----:B------:R-:W1:Y:S02]  /*dd40*/  LDC.64 R10, c[0x4][RZ] ;  /* 0x01000000ff0a7b82 */ /* 0x000e640000000a00 */
[----:B-1----:R-:W-:-:S06]  /*dd50*/  IMAD.WIDE R46, R15, 0x8, R10 ;  /* 0x000000080f2e7825 */ /* 0x002fcc00078e020a */
[----:B0-----:R-:W2:Y:S01]  /*dd60*/  LDG.E.64.CONSTANT R46, desc[UR10][R46.64] ;  /* 0x0000000a2e2e7981 */ /* 0x001ea2000c1e9b00 */
[----:B------:R-:W-:Y:S01]  /*dd70*/  VIADD R18, R18, 0x1 ;  /* 0x0000000112127836 */ /* 0x000fe20000000000 */
[C---:B------:R-:W-:Y:S01]  /*dd80*/  LEA R19, R17.reuse, R1, 0x3 ;  /* 0x0000000111137211 */ /* 0x040fe200078e18ff */
[----:B------:R-:W-:Y:S02]  /*dd90*/  VIADD R17, R17, 0x1 ;  /* 0x0000000111117836 */ /* 0x000fe40000000000 */
[----:B------:R-:W-:Y:S02]  /*dda0*/  VIADD R15, R15, 0x1 ;  /* 0x000000010f0f7836 */ /* 0x000fe40000000000 */
[----:B--2---:R-:W-:-:S04]  /*ddb0*/  IMAD.WIDE.U32 R48, P3, R46, R14, R48 ;  /* 0x0000000e2e307225 */ /* 0x004fc80007860030 */
[CC--:B------:R-:W-:Y:S02]  /*ddc0*/  IMAD R10, R46.reuse, R12.reuse, RZ ;  /* 0x0000000c2e0a7224 */ /* 0x0c0fe400078e02ff */
[----:B------:R-:W-:-:S03]  /*ddd0*/  IMAD.HI.U32 R16, R46, R12, RZ ;  /* 0x0000000c2e107227 */ /* 0x000fc600078e00ff */
[----:B------:R-:W-:Y:S01]  /*dde0*/  IADD3 R10, P0, PT, R10, R49, RZ ;  /* 0x000000310a0a7210 */ /* 0x000fe20007f1e0ff */
[CC--:B------:R-:W-:Y:S02]  /*ddf0*/  IMAD R9, R47.reuse, R14.reuse, RZ ;  /* 0x0000000e2f097224 */ /* 0x0c0fe400078e02ff */
[----:B------:R-:W-:-:S03]  /*de00*/  IMAD.HI.U32 R11, R47, R14, RZ ;  /* 0x0000000e2f0b7227 */ /* 0x000fc600078e00ff */
[----:B------:R-:W-:Y:S01]  /*de10*/  IADD3 R49, P1, PT, R9, R10, RZ ;  /* 0x0000000a09317210 */ /* 0x000fe20007f3e0ff */
[----:B------:R-:W-:Y:S02]  /*de20*/  IMAD.X R16, RZ, RZ, R16, P3 ;  /* 0x000000ffff107224 */ /* 0x000fe400018e0610 */
[CC--:B------:R-:W-:Y:S02]  /*de30*/  IMAD R9, R47.reuse, R12.reuse, RZ ;  /* 0x0000000c2f097224 */ /* 0x0c0fe400078e02ff */
[----:B------:R-:W-:Y:S01]  /*de40*/  IMAD.HI.U32 R10, R47, R12, RZ ;  /* 0x0000000c2f0a7227 */ /* 0x000fe200078e00ff */
[----:B------:R-:W-:Y:S01]  /*de50*/  IADD3.X R16, P0, PT, R11, R16, RZ, P0, !PT ;  /* 0x000000100b107210 */ /* 0x000fe2000071e4ff */
[----:B------:R0:W-:Y:S03]  /*de60*/  STL.64 [R19], R48 ;  /* 0x0000003013007387 */ /* 0x0001e60000100a00 */
[----:B------:R-:W-:Y:S01]  /*de70*/  IADD3.X R16, P1, PT, R9, R16, RZ, P1, !PT ;  /* 0x0000001009107210 */ /* 0x000fe20000f3e4ff */
[----:B------:R-:W-:Y:S01]  /*de80*/  IMAD.X R9, RZ, RZ, R10, P0 ;  /* 0x000000ffff097224 */ /* 0x000fe200000e060a */
[----:B------:R-:W-:-:S04]  /*de90*/  ISETP.NE.AND P0, PT, R18, -0xf, PT ;  /* 0xfffffff11200780c */ /* 0x000fc80003f05270 */
[----:B------:R-:W-:Y:S01]  /*dea0*/  IADD3.X R9, PT, PT, RZ, R9, RZ, P1, !PT ;  /* 0x00000009ff097210 */ /* 0x000fe20000ffe4ff */
[----:B0-----:R-:W-:-:S03]  /*deb0*/  IMAD.MOV.U32 R48, RZ, RZ, R16 ;  /* 0x000000ffff307224 */ /* 0x001fc600078e0010 */
[----:B------:R-:W-:-:S05]  /*dec0*/  MOV R49, R9 ;  /* 0x0000000900317202 */ /* 0x000fca0000000f00 */
[----:B------:R-:W-:Y:S05]  /*ded0*/  @P0 BRA `(.L_x_113) ;  /* 0xfffffffc00980947 */ /* 0x000fea000383ffff */
[----:B------:R-:W-:-:S07]  /*dee0*/  IMAD.MOV.U32 R15, RZ, RZ, R13 ;  /* 0x000000ffff0f7224 */ /* 0x000fce00078e000d */
.L_x_112:
[----:B------:R-:W-:Y:S01]  /*def0*/  LOP3.LUT P0, R41, R41, 0x3f, RZ, 0xc0, !PT ;  /* 0x0000003f29297812 */ /* 0x000fe2000780c0ff */
[----:B------:R-:W-:-:S04]  /*df00*/  IMAD.IADD R8, R8, 0x1, R15 ;  /* 0x0000000108087824 */ /* 0x000fc800078e020f */
[----:B------:R-:W-:-:S05]  /*df10*/  IMAD.U32 R19, R8, 0x8, R1 ;  /* 0x0000000808137824 */ /* 0x000fca00078e0001 */
[----:B------:R0:W-:Y:S04]  /*df20*/  STL.64 [R19+-0x78], R48 ;  /* 0xffff883013007387 */ /* 0x0001e80000100a00 */
[----:B------:R-:W2:Y:S04]  /*df30*/  @P0 LDL.64 R12, [R1+0x8] ;  /* 0x00000800010c0983 */ /* 0x000ea80000100a00 */
[----:B------:R-:W3:Y:S04]  /*df40*/  LDL.64 R8, [R1+0x10] ;  /* 0x0000100001087983 */ /* 0x000ee80000100a00 */
[----:B------:R-:W0:Y:S01]  /*df50*/  LDL.64 R10, [R1+0x18] ;  /* 0x00001800010a7983 */ /* 0x000e220000100a00 */
[----:B--2---:R-:W-:-:S02]  /*df60*/  @P0 SHF.R.U64 R18, R12, 0x1, R13 ;  /* 0x000000010c120819 */ /* 0x004fc4000000120d */
[----:B------:R-:W-:Y:S02]  /*df70*/  @P0 SHF.R.U32.HI R17, RZ, 0x1, R13 ;  /* 0x00000001ff110819 */ /* 0x000fe4000001160d */
[----:B------:R-:W-:Y:S02]  /*df80*/  @P0 LOP3.LUT R12, R41, 0x3f, RZ, 0x3c, !PT ;  /* 0x0000003f290c0812 */ /* 0x000fe400078e3cff */
[----:B---3--:R-:W-:Y:S02]  /*df90*/  @P0 SHF.L.U32 R15, R8, R41, RZ ;  /* 0x00000029080f0219 */ /* 0x008fe400000006ff */
[----:B------:R-:W-:Y:S02]  /*dfa0*/  @P0 SHF.R.U64 R18, R18, R12, R17 ;  /* 0x0000000c12120219 */ /* 0x000fe40000001211 */
[--C-:B------:R-:W-:Y:S02]  /*dfb0*/  @P0 SHF.R.U32.HI R13, RZ, 0x1, R9.reuse ;  /* 0x00000001ff0d0819 */ /* 0x100fe40000011609 */
[----:B------:R-:W-:-:S02]  /*dfc0*/  @P0 SHF.R.U64 R16, R8, 0x1, R9 ;  /* 0x0000000108100819 */ /* 0x000fc40000001209 */
[-C--:B------:R-:W-:Y:S02]  /*dfd0*/  @P0 SHF.L.U64.HI R14, R8, R41.reuse, R9 ;  /* 0x00000029080e0219 */ /* 0x080fe40000010209 */
[----:B------:R-:W-:Y:S02]  /*dfe0*/  @P0 SHF.R.U32.HI R17, RZ, R12, R17 ;  /* 0x0000000cff110219 */ /* 0x000fe40000011611 */
[----:B------:R-:W-:Y:S02]  /*dff0*/  @P0 LOP3.LUT R8, R15, R18, RZ, 0xfc, !PT ;  /* 0x000000120f080212 */ /* 0x000fe400078efcff */
[----:B0-----:R-:W-:Y:S02]  /*e000*/  @P0 SHF.L.U32 R19, R10, R41, RZ ;  /* 0x000000290a130219 */ /* 0x001fe400000006ff */
[----:B------:R-:W-:Y:S02]  /*e010*/  @P0 SHF.R.U64 R16, R16, R12, R13 ;  /* 0x0000000c10100219 */ /* 0x000fe4000000120d */
[----:B------:R-:W-:-:S02]  /*e020*/  @P0 LOP3.LUT R9, R14, R17, RZ, 0xfc, !PT ;  /* 0x000000110e090212 */ /* 0x000fc400078efcff */
[----:B------:R-:W-:Y:S02]  /*e030*/  @P0 SHF.R.U32.HI R12, RZ, R12, R13 ;  /* 0x0000000cff0c0219 */ /* 0x000fe4000001160d */
[----:B------:R-:W-:Y:S02]  /*e040*/  @P0 SHF.L.U64.HI R41, R10, R41, R11 ;  /* 0x000000290a290219 */ /* 0x000fe4000001020b */
[C---:B------:R-:W-:Y:S02]  /*e050*/  SHF.L.U32 R13, R8.reuse, 0x2, RZ ;  /* 0x00000002080d7819 */ /* 0x040fe400000006ff */
[----:B------:R-:W-:Y:S02]  /*e060*/  @P0 LOP3.LUT R10, R19, R16, RZ, 0xfc, !PT ;  /* 0x00000010130a0212 */ /* 0x000fe400078efcff */
[----:B------:R-:W-:Y:S02]  /*e070*/  SHF.L.U64.HI R8, R8, 0x2, R9 ;  /* 0x0000000208087819 */ /* 0x000fe40000010209 */
[----:B------:R-:W-:-:S02]  /*e080*/  @P0 LOP3.LUT R11, R41, R12, RZ, 0xfc, !PT ;  /* 0x0000000c290b0212 */ /* 0x000fc400078efcff */
[----:B------:R-:W-:Y:S02]  /*e090*/  SHF.L.W.U32.HI R9, R9, 0x2, R10 ;  /* 0x0000000209097819 */ /* 0x000fe40000010e0a */
[----:B------:R-:W-:Y:S02]  /*e0a0*/  IADD3 RZ, P0, PT, RZ, -R13, RZ ;  /* 0x8000000dffff7210 */ /* 0x000fe40007f1e0ff */
[----:B------:R-:W-:Y:S02]  /*e0b0*/  LOP3.LUT R15, RZ, R8, RZ, 0x33, !PT ;  /* 0x00000008ff0f7212 */ /* 0x000fe400078e33ff */
[----:B------:R-:W-:Y:S02]  /*e0c0*/  SHF.L.W.U32.HI R12, R10, 0x2, R11 ;  /* 0x000000020a0c7819 */ /* 0x000fe40000010e0b */
[----:B------:R-:W-:Y:S02]  /*e0d0*/  LOP3.LUT R14, RZ, R9, RZ, 0x33, !PT ;  /* 0x00000009ff0e7212 */ /* 0x000fe400078e33ff */
[----:B------:R-:W-:-:S02]  /*e0e0*/  IADD3.X R15, P0, PT, RZ, R15, RZ, P0, !PT ;  /* 0x0000000fff0f7210 */ /* 0x000fc4000071e4ff */
[----:B------:R-:W-:Y:S02]  /*e0f0*/  LOP3.LUT R17, RZ, R12, RZ, 0x33, !PT ;  /* 0x0000000cff117212 */ /* 0x000fe400078e33ff */
[----:B------:R-:W-:Y:S02]  /*e100*/  IADD3.X R14, P1, PT, RZ, R14, RZ, P0, !PT ;  /* 0x0000000eff0e7210 */ /* 0x000fe4000073e4ff */
[----:B------:R-:W-:-:S03]  /*e110*/  ISETP.GT.U32.AND P3, PT, R9, -0x1, PT ;  /* 0xffffffff0900780c */ /* 0x000fc60003f64070 */
[----:B------:R-:W-:Y:S01]  /*e120*/  IMAD.X R17, RZ, RZ, R17, P1 ;  /* 0x000000ffff117224 */ /* 0x000fe200008e0611 */
[----:B------:R-:W-:-:S04]  /*e130*/  ISETP.GT.AND.EX P0, PT, R12, -0x1, PT, P3 ;  /* 0xffffffff0c00780c */ /* 0x000fc80003f04330 */
[----:B------:R-:W-:Y:S02]  /*e140*/  SEL R10, R12, R17, P0 ;  /* 0x000000110c0a7207 */ /* 0x000fe40000000000 */
[----:B------:R-:W-:Y:S02]  /*e150*/  SEL R9, R9, R14, P0 ;  /* 0x0000000e09097207 */ /* 0x000fe40000000000 */
[----:B------:R-:W-:Y:S02]  /*e160*/  ISETP.NE.U32.AND P1, PT, R10, RZ, PT ;  /* 0x000000ff0a00720c */ /* 0x000fe40003f25070 */
[----:B------:R-:W-:Y:S02]  /*e170*/  SEL R8, R8, R15, P0 ;  /* 0x0000000f08087207 */ /* 0x000fe40000000000 */
[----:B------:R-:W-:Y:S01]  /*e180*/  SEL R17, R9, R10, !P1 ;  /* 0x0000000a09117207 */ /* 0x000fe20004800000 */
[----:B------:R-:W-:-:S03]  /*e190*/  @!P0 IMAD.MOV R13, RZ, RZ, -R13 ;  /* 0x000000ffff0d8224 */ /* 0x000fc600078e0a0d */
[----:B------:R-:W0:Y:S02]  /*e1a0*/  FLO.U32 R14, R17 ;  /* 0x00000011000e7300 */ /* 0x000e2400000e0000 */
[C---:B0-----:R-:W-:Y:S02]  /*e1b0*/  IADD3 R16, PT, PT, -R14.reuse, 0x1f, RZ ;  /* 0x0000001f0e107810 */ /* 0x041fe40007ffe1ff */
[----:B------:R-:W-:-:S03]  /*e1c0*/  IADD3 R14, PT, PT, -R14, 0x3f, RZ ;  /* 0x0000003f0e0e7810 */ /* 0x000fc60007ffe1ff */
[----:B------:R-:W-:-:S05]  /*e1d0*/  @P1 IMAD.MOV R14, RZ, RZ, R16 ;  /* 0x000000ffff0e1224 */ /* 0x000fca00078e0210 */
[----:B------:R-:W-:-:S13]  /*e1e0*/  ISETP.NE.AND P1, PT, R14, RZ, PT ;  /* 0x000000ff0e00720c */ /* 0x000fda0003f25270 */
[----:B------:R-:W-:Y:S05]  /*e1f0*/  @!P1 BRA `(.L_x_114) ;  /* 0x0000000000289947 */ /* 0x000fea0003800000 */
[C---:B------:R-:W-:Y:S02]  /*e200*/  LOP3.LUT R16, R14.reuse, 0x3f, RZ, 0xc0, !PT ;  /* 0x0000003f0e107812 */ /* 0x040fe400078ec0ff */
[--C-:B------:R-:W-:Y:S02]  /*e210*/  SHF.R.U64 R13, R13, 0x1, R8.reuse ;  /* 0x000000010d0d7819 */ /* 0x100fe40000001208 */
[----:B------:R-:W-:Y:S02]  /*e220*/  SHF.R.U32.HI R8, RZ, 0x1, R8 ;  /* 0x00000001ff087819 */ /* 0x000fe40000011608 */
[----:B------:R-:W-:Y:S02]  /*e230*/  LOP3.LUT R15, R14, 0x3f, RZ, 0xc, !PT ;  /* 0x0000003f0e0f7812 */ /* 0x000fe400078e0cff */
[CC--:B------:R-:W-:Y:S02]  /*e240*/  SHF.L.U64.HI R10, R9.reuse, R16.reuse, R10 ;  /* 0x00000010090a7219 */ /* 0x0c0fe4000001020a */
[----:B------:R-:W-:-:S02]  /*e250*/  SHF.L.U32 R9, R9, R16, RZ ;  /* 0x0000001009097219 */ /* 0x000fc400000006ff */
[-CC-:B------:R-:W-:Y:S02]  /*e260*/  SHF.R.U64 R16, R13, R15.reuse, R8.reuse ;  /* 0x0000000f0d107219 */ /* 0x180fe40000001208 */
[----:B------:R-:W-:Y:S02]  /*e270*/  SHF.R.U32.HI R15, RZ, R15, R8 ;  /* 0x0000000fff0f7219 */ /* 0x000fe40000011608 */
[----:B------:R-:W-:Y:S02]  /*e280*/  LOP3.LUT R9, R9, R16, RZ, 0xfc, !PT ;  /* 0x0000001009097212 */ /* 0x000fe400078efcff */
[----:B------:R-:W-:-:S07]  /*e290*/  LOP3.LUT R10, R10, R15, RZ, 0xfc, !PT ;  /* 0x0000000f0a0a7212 */ /* 0x000fce00078efcff */
.L_x_114:
[----:B------:R-:W-:Y:S01]  /*e2a0*/  IMAD.WIDE.U32 R18, R9, 0x2168c235, RZ ;  /* 0x2168c23509127825 */ /* 0x000fe200078e00ff */
[----:B------:R-:W-:-:S03]  /*e2b0*/  SHF.R.U32.HI R11, RZ, 0x1e, R11 ;  /* 0x0000001eff0b7819 */ /* 0x000fc6000001160b */
[----:B------:R-:W-:Y:S01]  /*e2c0*/  IMAD.MOV.U32 R17, RZ, RZ, RZ ;  /* 0x000000ffff117224 */ /* 0x000fe200078e00ff */
[----:B------:R-:W-:Y:S01]  /*e2d0*/  MOV R16, R19 ;  /* 0x0000001300107202 */ /* 0x000fe20000000f00 */
[----:B------:R-:W-:Y:S01]  /*e2e0*/  IMAD.HI.U32 R8, R10, -0x36f0255e, RZ ;  /* 0xc90fdaa20a087827 */ /* 0x000fe200078e00ff */
[----:B------:R-:W-:Y:S02]  /*e2f0*/  IADD3 RZ, P1, PT, R18, R18, RZ ;  /* 0x0000001212ff7210 */ /* 0x000fe40007f3e0ff */
[----:B------:R-:W-:Y:S01]  /*e300*/  LEA.HI R11, R12, R11, RZ, 0x1 ;  /* 0x0000000b0c0b7211 */ /* 0x000fe200078f08ff */
[----:B------:R-:W-:-:S04]  /*e310*/  IMAD.WIDE.U32 R16, R9, -0x36f0255e, R16 ;  /* 0xc90fdaa209107825 */ /* 0x000fc800078e0010 */
[----:B------:R-:W-:-:S04]  /*e320*/  IMAD.WIDE.U32 R16, P3, R10, 0x2168c235, R16 ;  /* 0x2168c2350a107825 */ /* 0x000fc80007860010 */
[----:B------:R-:W-:Y:S01]  /*e330*/  IMAD R10, R10, -0x36f0255e, RZ ;  /* 0xc90fdaa20a0a7824 */ /* 0x000fe200078e02ff */
[----:B------:R-:W-:Y:S01]  /*e340*/  IADD3.X RZ, P1, PT, R16, R16, RZ, P1, !PT ;  /* 0x0000001010ff7210 */ /* 0x000fe20000f3e4ff */
[----:B------:R-:W-:-:S03]  /*e350*/  IMAD.X R8, RZ, RZ, R8, P3 ;  /* 0x000000ffff087224 */ /* 0x000fc600018e0608 */
[----:B------:R-:W-:-:S04]  /*e360*/  IADD3 R10, P3, PT, R10, R17, RZ ;  /* 0x000000110a0a7210 */ /* 0x000fc80007f7e0ff */
[C---:B------:R-:W-:Y:S01]  /*e370*/  ISETP.GT.U32.AND P4, PT, R10.reuse, RZ, PT ;  /* 0x000000ff0a00720c */ /* 0x040fe20003f84070 */
[----:B------:R-:W-:Y:S01]  /*e380*/  IMAD.X R13, RZ, RZ, R8, P3 ;  /* 0x000000ffff0d7224 */ /* 0x000fe200018e0608 */
[----:B------:R-:W-:-:S04]  /*e390*/  IADD3.X R9, P3, PT, R10, R10, RZ, P1, !PT ;  /* 0x0000000a0a097210 */ /* 0x000fc80000f7e4ff */
[C---:B------:R-:W-:Y:S02]  /*e3a0*/  ISETP.GT.AND.EX P1, PT, R13.reuse, RZ, PT, P4 ;  /* 0x000000ff0d00720c */ /* 0x040fe40003f24340 */
[-C--:B------:R-:W-:Y:S02]  /*e3b0*/  IADD3.X R8, PT, PT, R13, R13.reuse, RZ, P3, !PT ;  /* 0x0000000d0d087210 */ /* 0x080fe40001ffe4ff */
[----:B------:R-:W-:Y:S02]  /*e3c0*/  SEL R9, R9, R10, P1 ;  /* 0x0000000a09097207 */ /* 0x000fe40000800000 */
[----:B------:R-:W-:Y:S02]  /*e3d0*/  SEL R8, R8, R13, P1 ;  /* 0x0000000d08087207 */ /* 0x000fe40000800000 */
[----:B------:R-:W-:-:S05]  /*e3e0*/  IADD3 R9, P3, PT, R9, 0x1, RZ ;  /* 0x0000000109097810 */ /* 0x000fca0007f7e0ff */
[----:B------:R-:W-:-:S05]  /*e3f0*/  IMAD.X R8, RZ, RZ, R8, P3 ;  /* 0x000000ffff087224 */ /* 0x000fca00018e0608 */
[----:B------:R-:W-:-:S04]  /*e400*/  SHF.R.U64 R9, R9, 0xa, R8 ;  /* 0x0000000a09097819 */ /* 0x000fc80000001208 */
[----:B------:R-:W-:Y:S02]  /*e410*/  IADD3 R13, P3, PT, R9, 0x1, RZ ;  /* 0x00000001090d7810 */ /* 0x000fe40007f7e0ff */
[----:B------:R-:W-:Y:S02]  /*e420*/  SEL R9, RZ, 0xffffffff, !P1 ;  /* 0xffffffffff097807 */ /* 0x000fe40004800000 */
[----:B------:R-:W-:Y:S02]  /*e430*/  LEA.HI.X R8, R8, RZ, RZ, 0x16, P3 ;  /* 0x000000ff08087211 */ /* 0x000fe400018fb4ff */
[----:B------:R-:W-:Y:S01]  /*e440*/  LOP3.LUT P1, R10, R39, 0x80000000, RZ, 0xc0, !PT ;  /* 0x80000000270a7812 */ /* 0x000fe2000782c0ff */
[----:B------:R-:W-:Y:S01]  /*e450*/  IMAD.IADD R9, R9, 0x1, -R14 ;  /* 0x0000000109097824 */ /* 0x000fe200078e0a0e */
[--C-:B------:R-:W-:Y:S02]  /*e460*/  SHF.R.U64 R13, R13, 0x1, R8.reuse ;  /* 0x000000010d0d7819 */ /* 0x100fe40000001208 */
[----:B------:R-:W-:Y:S01]  /*e470*/  SHF.R.U32.HI R8, RZ, 0x1, R8 ;  /* 0x00000001ff087819 */ /* 0x000fe20000011608 */
[----:B------:R-:W-:Y:S01]  /*e480*/  IMAD.SHL.U32 R9, R9, 0x100000, RZ ;  /* 0x0010000009097824 */ /* 0x000fe200078e00ff */
[----:B------:R-:W-:-:S02]  /*e490*/  IADD3 R14, P3, P4, RZ, RZ, R13 ;  /* 0x000000ffff0e7210 */ /* 0x000fc40007c7e00d */
[----:B------:R-:W-:Y:S02]  /*e4a0*/  @!P0 LOP3.LUT R10, R10, 0x80000000, RZ, 0x3c, !PT ;  /* 0x800000000a0a8812 */ /* 0x000fe400078e3cff */
[----:B------:R-:W-:-:S03]  /*e4b0*/  IADD3.X R9, PT, PT, R9, 0x3fe00000, R8, P3, P4 ;  /* 0x3fe0000009097810 */ /* 0x000fc60001fe8408 */
[----:B------:R-:W-:Y:S02]  /*e4c0*/  @P1 IADD3 R11, PT, PT, -R11, RZ, RZ ;  /* 0x000000ff0b0b1210 */ /* 0x000fe40007ffe1ff */
[----:B------:R-:W-:-:S07]  /*e4d0*/  LOP3.LUT R39, R9, R10, RZ, 0xfc, !PT ;  /* 0x0000000a09277212 */ /* 0x000fce00078efcff */
.L_x_111:
[----:B------:R-:W-:Y:S02]  /*e4e0*/  IMAD.MOV.U32 R15, RZ, RZ, R39 ;  /* 0x000000ffff0f7224 */ /* 0x000fe400078e0027 */
[----:B------:R-:W-:-:S04]  /*e4f0*/  IMAD.MOV.U32 R39, RZ, RZ, 0x0 ;  /* 0x00000000ff277424 */ /* 0x000fc800078e00ff */
[----:B------:R-:W-:Y:S05]  /*e500*/  RET.REL.NODEC R38 `(gaussFitter) ;  /* 0xffffff1826bc7950 */ /* 0x000fea0003c3ffff */
.L_x_115:
[----:B------:R-:W-:-:S00]  /*e510*/  BRA `(.L_x_115) ;  /* 0xfffffffc00fc7947 */ /* 0x000fc0000383ffff */
[----:B------:R-:W-:-:S00]  /*e520*/  NOP ;  /* 0x0000000000007918 */ /* 0x000fc00000000000 */
        /* <DEDUP_REMOVED lines=13> */
.L_x_119:


//--------------------- .nv.global.init           --------------------------
	.section	.nv.global.init,"aw",@progbits
	.align	16
.nv.global.init:
	.type		__cudart_sin_cos_coeffs,@object
	.size		__cudart_sin_cos_coeffs,(__cudart_i2opi_d - __cudart_sin_cos_coeffs)
__cudart_sin_cos_coeffs:
        /*0000*/ 	.byte	0x46, 0xd2, 0xb0, 0x2c, 0xf1, 0xe5, 0x5a, 0xbe, 0x92, 0xe3, 0xac, 0x69, 0xe3, 0x1d, 0xc7, 0x3e
        /*0010*/ 	.byte	0xa1, 0x62, 0xdb, 0x19, 0xa0, 0x01, 0x2a, 0xbf, 0x18, 0x08, 0x11, 0x11, 0x11, 0x11, 0x81, 0x3f
        /*0020*/ 	.byte	0x54, 0x55, 0x55, 0x55, 0x55, 0x55, 0xc5, 0xbf, 0x00, 0x00, 0x00, 0x00, 0x00, 0x00, 0x00, 0x00
        /*0030*/ 	.byte	0x00, 0x00, 0x00, 0x00, 0x00, 0x00, 0x00, 0x00, 0x64, 0x81, 0xfd, 0x20, 0x83, 0xff, 0xa8, 0xbd
        /*0040*/ 	.byte	0x28, 0x85, 0xef, 0xc1, 0xa7, 0xee, 0x21, 0x3e, 0xd9, 0xe6, 0x06, 0x8e, 0x4f, 0x7e, 0x92, 0xbe
        /*0050*/ 	.byte	0xe9, 0xbc, 0xdd, 0x19, 0xa0, 0x01, 0xfa, 0x3e, 0x47, 0x5d, 0xc1, 0x16, 0x6c, 0xc1, 0x56, 0xbf
        /*0060*/ 	.byte	0x51, 0x55, 0x55, 0x55, 0x55, 0x55, 0xa5, 0x3f, 0x00, 0x00, 0x00, 0x00, 0x00, 0x00, 0xe0, 0xbf
        /*0070*/ 	.byte	0x00, 0x00, 0x00, 0x00, 0x00, 0x00, 0xf0, 0x3f, 0x00, 0x00, 0x00, 0x00, 0x00, 0x00, 0x00, 0x00
	.type		__cudart_i2opi_d,@object
	.size		__cudart_i2opi_d,(.L_0 - __cudart_i2opi_d)
__cudart_i2opi_d:
        /* <DEDUP_REMOVED lines=9> */
.L_0:


//--------------------- .nv.shared.reserved.0     --------------------------
	.section	.nv.shared.reserved.0,"aw",@nobits
	.weak		__nv_reservedSMEM_offset_0_alias
	.size		__nv_reservedSMEM_offset_0_alias, 0, 64
	.other		__nv_reservedSMEM_offset_0_alias,@"STO_CUDA_RESERVED_SHARED STV_DEFAULT"
__nv_reservedSMEM_offset_0_alias:
	.zero		0
	.zero		64


//--------------------- .nv.constant0.gaussFitter --------------------------
	.section	.nv.constant0.gaussFitter,"a",@progbits
	.sectionflags	@""
	.align	4
.nv.constant0.gaussFitter:
	.zero		972


//--------------------- SYMBOLS --------------------------

	.type		.nv.reservedSmem.offset0,@object
	.size		.nv.reservedSmem.offset0,0x4
